// auto-generated by cutlass_sweep.fmha — config: {"arch": "sm_90", "direction": "fwd", "dtype": "e4m3", "head_dim": 256, "mask": "residual", "schedule": "cooperative", "tile_kv": 128, "tile_q": 128}
#include "cutlass/cutlass.h"
#include "cute/tensor.hpp"
#include "cutlass/device_kernel.h"
#include "cutlass/kernel_hardware_info.h"
#include "88_hopper_fmha/collective/fmha_fusion.hpp"
#include "88_hopper_fmha/kernel/fmha_kernel_builder.hpp"

using namespace cute;
using Element = cutlass::float_e4m3_t;
using TileShape = Shape<_128, _128, _256>;
using StrideQ = cute::tuple<int, _1, cute::tuple<int, int>>;
using StrideK = cute::tuple<int, _1, cute::tuple<int, int>>;
using StrideV = cute::tuple<cute::_1, int, cute::tuple<int, int>>;

using Kernel = typename cutlass::fmha::kernel::FmhaBuilder<
    Element, float, float,
    TileShape, StrideQ, StrideK, StrideV,
    cutlass::fmha::collective::ResidualFusion,
    cutlass::gemm::KernelTmaWarpSpecializedCooperative
  >::Kernel;

auto* _anchor = &cutlass::device_kernel<Kernel>;


// ===== COMPILED SASS (sm_90a) =====

	.target	sm_90a

	.elftype	@"ET_EXEC"


//--------------------- .note.nv.tkinfo           --------------------------
	.section	.note.nv.tkinfo,"",@"SHT_NOTE"
	.sectionflags	@"SHF_NOTE_NV_TKINFO"
	.tkinfo
        /*0018*/ 	.word	0x00000002
        /*0030*/ 	.string	""
        /*0030*/ 	.string	"ptxas"
        /*0030*/ 	.string	"Cuda compilation tools, release 13.0, V13.0.88"
        /*0030*/ 	.string	"Build cuda_13.0.r13.0/compiler.36424714_0"
        /*0030*/ 	.string	"-arch sm_90a -m 64 "



//--------------------- .note.nv.cuinfo           --------------------------
	.section	.note.nv.cuinfo,"",@"SHT_NOTE"
	.sectionflags	@"SHF_NOTE_NV_CUINFO"
        /*0018*/ 	.short	0x0002
        /*001a*/ 	.short	0x005a
        /*001c*/ 	.short	0x0082
	.zero		2


//--------------------- .nv.info                  --------------------------
	.section	.nv.info,"",@"SHT_CUDA_INFO"
	.align	4


	//----- nvinfo : EIATTR_REGCOUNT
	.align		4
        /*0000*/ 	.byte	0x04, 0x2f
        /*0002*/ 	.short	(.L_16 - .L_15)
	.align		4
.L_15:
        /*0004*/ 	.word	index@(_ZN7cutlass13device_kernelINS_4fmha6kernel28FmhaKernelTmaWarpSpecializedINS1_10collective30FmhaMainloopTmaWarpSpecializedINS_12float_e4m3_tEffN4cute5tupleIJNS7_1CILi128EEESA_NS9_ILi256EEEEEENS8_IJiNS9_ILi1EEENS8_IJiiEEEEEESF_NS8_IJSD_iSE_EEENS4_14ResidualFusionEJEEENS4_15FmhaFwdEpilogueIS6_fNS8_IJNS9_ILi64EEESB_SA_EEEEENS2_23IndividualTileSchedulerEJEEEEEvNT_6ParamsE)
        /*0008*/ 	.word	0x000000a8


	//----- nvinfo : EIATTR_FRAME_SIZE
	.align		4
.L_16:
        /*000c*/ 	.byte	0x04, 0x11
        /*000e*/ 	.short	(.L_18 - .L_17)
	.align		4
.L_17:
        /*0010*/ 	.word	index@($__internal_0_$__cuda_sm20_rcp_rn_f32_slowpath)
        /*0014*/ 	.word	0x00000000


	//----- nvinfo : EIATTR_FRAME_SIZE
	.align		4
.L_18:
        /*0018*/ 	.byte	0x04, 0x11
        /*001a*/ 	.short	(.L_20 - .L_19)
	.align		4
.L_19:
        /*001c*/ 	.word	index@(_ZN7cutlass13device_kernelINS_4fmha6kernel28FmhaKernelTmaWarpSpecializedINS1_10collective30FmhaMainloopTmaWarpSpecializedINS_12float_e4m3_tEffN4cute5tupleIJNS7_1CILi128EEESA_NS9_ILi256EEEEEENS8_IJiNS9_ILi1EEENS8_IJiiEEEEEESF_NS8_IJSD_iSE_EEENS4_14ResidualFusionEJEEENS4_15FmhaFwdEpilogueIS6_fNS8_IJNS9_ILi64EEESB_SA_EEEEENS2_23IndividualTileSchedulerEJEEEEEvNT_6ParamsE)
        /*0020*/ 	.word	0x00000000


	//----- nvinfo : EIATTR_MIN_STACK_SIZE
	.align		4
.L_20:
        /*0024*/ 	.byte	0x04, 0x12
        /*0026*/ 	.short	(.L_22 - .L_21)
	.align		4
.L_21:
        /*0028*/ 	.word	index@(_ZN7cutlass13device_kernelINS_4fmha6kernel28FmhaKernelTmaWarpSpecializedINS1_10collective30FmhaMainloopTmaWarpSpecializedINS_12float_e4m3_tEffN4cute5tupleIJNS7_1CILi128EEESA_NS9_ILi256EEEEEENS8_IJiNS9_ILi1EEENS8_IJiiEEEEEESF_NS8_IJSD_iSE_EEENS4_14ResidualFusionEJEEENS4_15FmhaFwdEpilogueIS6_fNS8_IJNS9_ILi64EEESB_SA_EEEEENS2_23IndividualTileSchedulerEJEEEEEvNT_6ParamsE)
        /*002c*/ 	.word	0x00000000
.L_22:


//--------------------- .nv.compat                --------------------------
	.section	.nv.compat,"",@"SHT_CUDA_COMPAT_INFO"
	.align	4
        /*0000*/ 	.byte	0x02, 0x09, 0x01, 0x00, 0x02, 0x02, 0x04, 0x00, 0x02, 0x05, 0x05, 0x00, 0x03, 0x07, 0x01, 0x01
        /*0010*/ 	.byte	0x02, 0x03, 0x01, 0x00, 0x02, 0x06, 0x01, 0x00, 0x04, 0x0b, 0x08, 0x00, 0x00, 0x00, 0x00, 0x00
        /*0020*/ 	.byte	0x00, 0x00, 0x00, 0x00


//--------------------- .nv.info._ZN7cutlass13device_kernelINS_4fmha6kernel28FmhaKernelTmaWarpSpecializedINS1_10collective30FmhaMainloopTmaWarpSpecializedINS_12float_e4m3_tEffN4cute5tupleIJNS7_1CILi128EEESA_NS9_ILi256EEEEEENS8_IJiNS9_ILi1EEENS8_IJiiEEEEEESF_NS8_IJSD_iSE_EEENS4_14ResidualFusionEJEEENS4_15FmhaFwdEpilogueIS6_fNS8_IJNS9_ILi64EEESB_SA_EEEEENS2_23IndividualTileSchedulerEJEEEEEvNT_6ParamsE --------------------------
	.section	.nv.info._ZN7cutlass13device_kernelINS_4fmha6kernel28FmhaKernelTmaWarpSpecializedINS1_10collective30FmhaMainloopTmaWarpSpecializedINS_12float_e4m3_tEffN4cute5tupleIJNS7_1CILi128EEESA_NS9_ILi256EEEEEENS8_IJiNS9_ILi1EEENS8_IJiiEEEEEESF_NS8_IJSD_iSE_EEENS4_14ResidualFusionEJEEENS4_15FmhaFwdEpilogueIS6_fNS8_IJNS9_ILi64EEESB_SA_EEEEENS2_23IndividualTileSchedulerEJEEEEEvNT_6ParamsE,"",@"SHT_CUDA_INFO"
	.sectionflags	@""
	.align	4


	//----- nvinfo : EIATTR_CUDA_API_VERSION
	.align		4
        /*0000*/ 	.byte	0x04, 0x37
        /*0002*/ 	.short	(.L_24 - .L_23)
.L_23:
        /*0004*/ 	.word	0x00000082


	//----- nvinfo : EIATTR_KPARAM_INFO
	.align		4
.L_24:
        /*0008*/ 	.byte	0x04, 0x17
        /*000a*/ 	.short	(.L_26 - .L_25)
.L_25:
        /*000c*/ 	.word	0x00000000
        /*0010*/ 	.short	0x0000
        /*0012*/ 	.short	0x0070
        /*0014*/ 	.byte	0x00, 0xf0, 0x01, 0x20


	//----- nvinfo : EIATTR_SPARSE_MMA_MASK
	.align		4
.L_26:
        /*0018*/ 	.byte	0x03, 0x50
        /*001a*/ 	.short	0x0000


	//----- nvinfo : EIATTR_MAXREG_COUNT
	.align		4
        /*001c*/ 	.byte	0x03, 0x1b
        /*001e*/ 	.short	0x00a8


	//----- nvinfo : EIATTR_NUM_BARRIERS
	.align		4
        /*0020*/ 	.byte	0x02, 0x4c
        /*0022*/ 	.byte	0x02
	.zero		1


	//----- nvinfo : EIATTR_EXTERNS
	.align		4
        /*0024*/ 	.byte	0x04, 0x0f
        /*0026*/ 	.short	(.L_28 - .L_27)


	//   ....[0]....
	.align		4
.L_27:
        /*0028*/ 	.word	index@(__assertfail)


	//----- nvinfo : EIATTR_MERCURY_ISA_VERSION
	.align		4
.L_28:
        /*002c*/ 	.byte	0x03, 0x5f
        /*002e*/ 	.short	0x0101


	//----- nvinfo : EIATTR_INT_WARP_WIDE_INSTR_OFFSETS
	.align		4
        /*0030*/ 	.byte	0x04, 0x31
        /*0032*/ 	.short	(.L_30 - .L_29)


	//   ....[0]....
.L_29:
        /*0034*/ 	.word	0x000006f0


	//   ....[1]....
        /*0038*/ 	.word	0x00000700


	//   ....[2]....
        /*003c*/ 	.word	0x00000710


	//   ....[3]....
        /*0040*/ 	.word	0x00000720


	//   ....[4]....
        /*0044*/ 	.word	0x00000790


	//----- nvinfo : EIATTR_COOP_GROUP_MASK_REGIDS
	.align		4
.L_30:
        /*0048*/ 	.byte	0x04, 0x29
        /*004a*/ 	.short	(.L_32 - .L_31)


	//   ....[0]....
.L_31:
        /*004c*/ 	.word	0xffffffff


	//   ....[1]....
        /*0050*/ 	.word	0xffffffff


	//   ....[2]....
        /*0054*/ 	.word	0xffffffff


	//   ....[3]....
        /*0058*/ 	.word	0xffffffff


	//   ....[4]....
        /*005c*/ 	.word	0xffffffff


	//   ....[5]....
        /*0060*/ 	.word	0xffffffff


	//   ....[6]....
        /*0064*/ 	.word	0xffffffff


	//   ....[7]....
        /*0068*/ 	.word	0xffffffff


	//   ....[8]....
        /*006c*/ 	.word	0xffffffff


	//   ....[9]....
        /*0070*/ 	.word	0xffffffff


	//   ....[10]....
        /*0074*/ 	.word	0xffffffff


	//   ....[11]....
        /*0078*/ 	.word	0xffffffff


	//   ....[12]....
        /*007c*/ 	.word	0xffffffff


	//   ....[13]....
        /*0080*/ 	.word	0xffffffff


	//   ....[14]....
        /*0084*/ 	.word	0xffffffff


	//   ....[15]....
        /*0088*/ 	.word	0xffffffff


	//   ....[16]....
        /*008c*/ 	.word	0xffffffff


	//   ....[17]....
        /*0090*/ 	.word	0xffffffff


	//   ....[18]....
        /*0094*/ 	.word	0xffffffff


	//   ....[19]....
        /*0098*/ 	.word	0xffffffff


	//   ....[20]....
        /*009c*/ 	.word	0xffffffff


	//   ....[21]....
        /*00a0*/ 	.word	0xffffffff


	//   ....[22]....
        /*00a4*/ 	.word	0xffffffff


	//   ....[23]....
        /*00a8*/ 	.word	0xffffffff


	//   ....[24]....
        /*00ac*/ 	.word	0xffffffff


	//   ....[25]....
        /*00b0*/ 	.word	0xffffffff


	//   ....[26]....
        /*00b4*/ 	.word	0xffffffff


	//   ....[27]....
        /*00b8*/ 	.word	0xffffffff


	//   ....[28]....
        /*00bc*/ 	.word	0xffffffff


	//   ....[29]....
        /*00c0*/ 	.word	0xffffffff


	//   ....[30]....
        /*00c4*/ 	.word	0xffffffff


	//   ....[31]....
        /*00c8*/ 	.word	0xffffffff


	//   ....[32]....
        /*00cc*/ 	.word	0xffffffff


	//   ....[33]....
        /*00d0*/ 	.word	0xffffffff


	//   ....[34]....
        /*00d4*/ 	.word	0xffffffff


	//   ....[35]....
        /*00d8*/ 	.word	0xffffffff


	//   ....[36]....
        /*00dc*/ 	.word	0xffffffff


	//   ....[37]....
        /*00e0*/ 	.word	0xffffffff


	//   ....[38]....
        /*00e4*/ 	.word	0xffffffff


	//   ....[39]....
        /*00e8*/ 	.word	0xffffffff


	//   ....[40]....
        /*00ec*/ 	.word	0xffffffff


	//   ....[41]....
        /*00f0*/ 	.word	0xffffffff


	//   ....[42]....
        /*00f4*/ 	.word	0xffffffff


	//   ....[43]....
        /*00f8*/ 	.word	0xffffffff


	//   ....[44]....
        /*00fc*/ 	.word	0xffffffff


	//   ....[45]....
        /*0100*/ 	.word	0xffffffff


	//   ....[46]....
        /*0104*/ 	.word	0xffffffff


	//   ....[47]....
        /*0108*/ 	.word	0xffffffff


	//   ....[48]....
        /*010c*/ 	.word	0xffffffff


	//   ....[49]....
        /*0110*/ 	.word	0xffffffff


	//   ....[50]....
        /*0114*/ 	.word	0xffffffff


	//   ....[51]....
        /*0118*/ 	.word	0xffffffff


	//   ....[52]....
        /*011c*/ 	.word	0xffffffff


	//   ....[53]....
        /*0120*/ 	.word	0xffffffff


	//   ....[54]....
        /*0124*/ 	.word	0xffffffff


	//   ....[55]....
        /*0128*/ 	.word	0xffffffff


	//   ....[56]....
        /*012c*/ 	.word	0xffffffff


	//   ....[57]....
        /*0130*/ 	.word	0xffffffff


	//   ....[58]....
        /*0134*/ 	.word	0xffffffff


	//   ....[59]....
        /*0138*/ 	.word	0xffffffff


	//   ....[60]....
        /*013c*/ 	.word	0xffffffff


	//   ....[61]....
        /*0140*/ 	.word	0xffffffff


	//   ....[62]....
        /*0144*/ 	.word	0xffffffff


	//   ....[63]....
        /*0148*/ 	.word	0xffffffff


	//   ....[64]....
        /*014c*/ 	.word	0xffffffff


	//   ....[65]....
        /*0150*/ 	.word	0xffffffff


	//   ....[66]....
        /*0154*/ 	.word	0xffffffff


	//   ....[67]....
        /*0158*/ 	.word	0xffffffff


	//   ....[68]....
        /*015c*/ 	.word	0xffffffff


	//   ....[69]....
        /*0160*/ 	.word	0xffffffff


	//----- nvinfo : EIATTR_COOP_GROUP_INSTR_OFFSETS
	.align		4
.L_32:
        /*0164*/ 	.byte	0x04, 0x28
        /*0166*/ 	.short	(.L_34 - .L_33)


	//   ....[0]....
.L_33:
        /*0168*/ 	.word	0x00000050


	//   ....[1]....
        /*016c*/ 	.word	0x00000080


	//   ....[2]....
        /*0170*/ 	.word	0x000001b0


	//   ....[3]....
        /*0174*/ 	.word	0x00000370


	//   ....[4]....
        /*0178*/ 	.word	0x00000530


	//   ....[5]....
        /*017c*/ 	.word	0x00000690


	//   ....[6]....
        /*0180*/ 	.word	0x00001fe0


	//   ....[7]....
        /*0184*/ 	.word	0x000020c0


	//   ....[8]....
        /*0188*/ 	.word	0x00002120


	//   ....[9]....
        /*018c*/ 	.word	0x00002210


	//   ....[10]....
        /*0190*/ 	.word	0x00004b50


	//   ....[11]....
        /*0194*/ 	.word	0x00004b80


	//   ....[12]....
        /*0198*/ 	.word	0x00004ba0


	//   ....[13]....
        /*019c*/ 	.word	0x00004bb0


	//   ....[14]....
        /*01a0*/ 	.word	0x00004bd0


	//   ....[15]....
        /*01a4*/ 	.word	0x00004be0


	//   ....[16]....
        /*01a8*/ 	.word	0x00004c00


	//   ....[17]....
        /*01ac*/ 	.word	0x00004c30


	//   ....[18]....
        /*01b0*/ 	.word	0x00004c60


	//   ....[19]....
        /*01b4*/ 	.word	0x00004c70


	//   ....[20]....
        /*01b8*/ 	.word	0x00004ca0


	//   ....[21]....
        /*01bc*/ 	.word	0x00004cb0


	//   ....[22]....
        /*01c0*/ 	.word	0x00004ce0


	//   ....[23]....
        /*01c4*/ 	.word	0x00004cf0


	//   ....[24]....
        /*01c8*/ 	.word	0x00004d20


	//   ....[25]....
        /*01cc*/ 	.word	0x00004d30


	//   ....[26]....
        /*01d0*/ 	.word	0x00005670


	//   ....[27]....
        /*01d4*/ 	.word	0x00005690


	//   ....[28]....
        /*01d8*/ 	.word	0x00005fd0


	//   ....[29]....
        /*01dc*/ 	.word	0x000060b0


	//   ....[30]....
        /*01e0*/ 	.word	0x00008300


	//   ....[31]....
        /*01e4*/ 	.word	0x00008330


	//   ....[32]....
        /*01e8*/ 	.word	0x00008360


	//   ....[33]....
        /*01ec*/ 	.word	0x000083a0


	//   ....[34]....
        /*01f0*/ 	.word	0x000083d0


	//   ....[35]....
        /*01f4*/ 	.word	0x00008410


	//   ....[36]....
        /*01f8*/ 	.word	0x00008450


	//   ....[37]....
        /*01fc*/ 	.word	0x00008490


	//   ....[38]....
        /*0200*/ 	.word	0x000084d0


	//   ....[39]....
        /*0204*/ 	.word	0x00008510


	//   ....[40]....
        /*0208*/ 	.word	0x00008550


	//   ....[41]....
        /*020c*/ 	.word	0x00008590


	//   ....[42]....
        /*0210*/ 	.word	0x000085d0


	//   ....[43]....
        /*0214*/ 	.word	0x00008610


	//   ....[44]....
        /*0218*/ 	.word	0x00008650


	//   ....[45]....
        /*021c*/ 	.word	0x00008690


	//   ....[46]....
        /*0220*/ 	.word	0x00009ba0


	//   ....[47]....
        /*0224*/ 	.word	0x00009c80


	//   ....[48]....
        /*0228*/ 	.word	0x0000a560


	//   ....[49]....
        /*022c*/ 	.word	0x0000a760


	//   ....[50]....
        /*0230*/ 	.word	0x0000ca80


	//   ....[51]....
        /*0234*/ 	.word	0x0000cac0


	//   ....[52]....
        /*0238*/ 	.word	0x0000cb00


	//   ....[53]....
        /*023c*/ 	.word	0x0000cb40


	//   ....[54]....
        /*0240*/ 	.word	0x0000cb80


	//   ....[55]....
        /*0244*/ 	.word	0x0000cbc0


	//   ....[56]....
        /*0248*/ 	.word	0x0000cc00


	//   ....[57]....
        /*024c*/ 	.word	0x0000cc40


	//   ....[58]....
        /*0250*/ 	.word	0x0000cc80


	//   ....[59]....
        /*0254*/ 	.word	0x0000ccc0


	//   ....[60]....
        /*0258*/ 	.word	0x0000cd00


	//   ....[61]....
        /*025c*/ 	.word	0x0000cd40


	//   ....[62]....
        /*0260*/ 	.word	0x0000cd80


	//   ....[63]....
        /*0264*/ 	.word	0x0000cdc0


	//   ....[64]....
        /*0268*/ 	.word	0x0000ce00


	//   ....[65]....
        /*026c*/ 	.word	0x0000ce20


	//   ....[66]....
        /*0270*/ 	.word	0x0000d310


	//   ....[67]....
        /*0274*/ 	.word	0x0000d340


	//   ....[68]....
        /*0278*/ 	.word	0x0000d380


	//   ....[69]....
        /*027c*/ 	.word	0x0000d3a0


	//----- nvinfo : EIATTR_REG_RECONFIG
	.align		4
.L_34:
        /*0280*/ 	.byte	0x01, 0x54
	.zero		2


	//----- nvinfo : EIATTR_SYSCALL_OFFSETS
	.align		4
        /*0284*/ 	.byte	0x04, 0x46
        /*0286*/ 	.short	(.L_36 - .L_35)


	//   ....[0]....
.L_35:
        /*0288*/ 	.word	0x0000e370


	//   ....[1]....
        /*028c*/ 	.word	0x0000e4d0


	//----- nvinfo : EIATTR_MBARRIER_INSTR_OFFSETS
	.align		4
.L_36:
        /*0290*/ 	.byte	0x04, 0x39
        /*0292*/ 	.short	(.L_38 - .L_37)


	//   ....[0]....
.L_37:
        /*0294*/ 	.word	0x00000320
        /*0298*/ 	.word	0x000000ff
        /*029c*/ 	.word	0x00030050
        /*02a0*/ 	.short	0x0100
        /*02a2*/ 	.byte	0x06
	.zero		1


	//   ....[1]....
        /*02a4*/ 	.word	0x00000330
        /*02a8*/ 	.word	0x000000ff
        /*02ac*/ 	.word	0x00030060
        /*02b0*/ 	.short	0x0100
        /*02b2*/ 	.byte	0x06
	.zero		1


	//   ....[2]....
        /*02b4*/ 	.word	0x00000340
        /*02b8*/ 	.word	0x000000ff
        /*02bc*/ 	.word	0x00030058
        /*02c0*/ 	.short	0x0100
        /*02c2*/ 	.byte	0x06
	.zero		1


	//   ....[3]....
        /*02c4*/ 	.word	0x00000350
        /*02c8*/ 	.word	0x000000ff
        /*02cc*/ 	.word	0x00030068
        /*02d0*/ 	.short	0x0100
        /*02d2*/ 	.byte	0x06
	.zero		1


	//   ....[4]....
        /*02d4*/ 	.word	0x00000480
        /*02d8*/ 	.word	0x000000ff
        /*02dc*/ 	.word	0x00030000
        /*02e0*/ 	.short	0x0100
        /*02e2*/ 	.byte	0x06
	.zero		1


	//   ....[5]....
        /*02e4*/ 	.word	0x00000490
        /*02e8*/ 	.word	0x000000ff
        /*02ec*/ 	.word	0x00030028
        /*02f0*/ 	.short	0x0100
        /*02f2*/ 	.byte	0x06
	.zero		1


	//   ....[6]....
        /*02f4*/ 	.word	0x000004a0
        /*02f8*/ 	.word	0x000000ff
        /*02fc*/ 	.word	0x00030008
        /*0300*/ 	.short	0x0100
        /*0302*/ 	.byte	0x06
	.zero		1


	//   ....[7]....
        /*0304*/ 	.word	0x000004b0
        /*0308*/ 	.word	0x000000ff
        /*030c*/ 	.word	0x00030030
        /*0310*/ 	.short	0x0100
        /*0312*/ 	.byte	0x06
	.zero		1


	//   ....[8]....
        /*0314*/ 	.word	0x000004c0
        /*0318*/ 	.word	0x000000ff
        /*031c*/ 	.word	0x00030010
        /*0320*/ 	.short	0x0100
        /*0322*/ 	.byte	0x06
	.zero		1


	//   ....[9]....
        /*0324*/ 	.word	0x000004d0
        /*0328*/ 	.word	0x000000ff
        /*032c*/ 	.word	0x00030038
        /*0330*/ 	.short	0x0100
        /*0332*/ 	.byte	0x06
	.zero		1


	//   ....[10]....
        /*0334*/ 	.word	0x000004e0
        /*0338*/ 	.word	0x000000ff
        /*033c*/ 	.word	0x00030018
        /*0340*/ 	.short	0x0100
        /*0342*/ 	.byte	0x06
	.zero		1


	//   ....[11]....
        /*0344*/ 	.word	0x000004f0
        /*0348*/ 	.word	0x000000ff
        /*034c*/ 	.word	0x00030040
        /*0350*/ 	.short	0x0100
        /*0352*/ 	.byte	0x06
	.zero		1


	//   ....[12]....
        /*0354*/ 	.word	0x00000500
        /*0358*/ 	.word	0x000000ff
        /*035c*/ 	.word	0x00030020
        /*0360*/ 	.short	0x0100
        /*0362*/ 	.byte	0x06
	.zero		1


	//   ....[13]....
        /*0364*/ 	.word	0x00000510
        /*0368*/ 	.word	0x000000ff
        /*036c*/ 	.word	0x00030048
        /*0370*/ 	.short	0x0100
        /*0372*/ 	.byte	0x06
	.zero		1


	//   ....[14]....
        /*0374*/ 	.word	0x00000640
        /*0378*/ 	.word	0x000000ff
        /*037c*/ 	.word	0x00030070
        /*0380*/ 	.short	0x0100
        /*0382*/ 	.byte	0x06
	.zero		1


	//   ....[15]....
        /*0384*/ 	.word	0x00000650
        /*0388*/ 	.word	0x000000ff
        /*038c*/ 	.word	0x00030080
        /*0390*/ 	.short	0x0100
        /*0392*/ 	.byte	0x06
	.zero		1


	//   ....[16]....
        /*0394*/ 	.word	0x00000660
        /*0398*/ 	.word	0x000000ff
        /*039c*/ 	.word	0x00030078
        /*03a0*/ 	.short	0x0100
        /*03a2*/ 	.byte	0x06
	.zero		1


	//   ....[17]....
        /*03a4*/ 	.word	0x00000670
        /*03a8*/ 	.word	0x000000ff
        /*03ac*/ 	.word	0x00030088
        /*03b0*/ 	.short	0x0100
        /*03b2*/ 	.byte	0x06
	.zero		1


	//   ....[18]....
        /*03b4*/ 	.word	0x000007b0
        /*03b8*/ 	.word	0x000000ff
        /*03bc*/ 	.word	0x00030090
        /*03c0*/ 	.short	0x0100
        /*03c2*/ 	.byte	0x06
	.zero		1


	//   ....[19]....
        /*03c4*/ 	.word	0x000007c0
        /*03c8*/ 	.word	0x000000ff
        /*03cc*/ 	.word	0x00030098
        /*03d0*/ 	.short	0x0100
        /*03d2*/ 	.byte	0x06
	.zero		1


	//   ....[20]....
        /*03d4*/ 	.word	0x000007d0
        /*03d8*/ 	.word	0x000000ff
        /*03dc*/ 	.word	0x000300a0
        /*03e0*/ 	.short	0x0100
        /*03e2*/ 	.byte	0x06
	.zero		1


	//   ....[21]....
        /*03e4*/ 	.word	0x000007e0
        /*03e8*/ 	.word	0x000000ff
        /*03ec*/ 	.word	0x000300a8
        /*03f0*/ 	.short	0x0100
        /*03f2*/ 	.byte	0x06
	.zero		1


	//   ....[22]....
        /*03f4*/ 	.word	0x000008e0
        /*03f8*/ 	.word	0x000000ff
        /*03fc*/ 	.word	0x000300c0
        /*0400*/ 	.short	0x0100
        /*0402*/ 	.byte	0x06
	.zero		1


	//   ....[23]....
        /*0404*/ 	.word	0x000008f0
        /*0408*/ 	.word	0x000000ff
        /*040c*/ 	.word	0x000300e0
        /*0410*/ 	.short	0x0100
        /*0412*/ 	.byte	0x06
	.zero		1


	//   ....[24]....
        /*0414*/ 	.word	0x00000900
        /*0418*/ 	.word	0x000000ff
        /*041c*/ 	.word	0x000300c8
        /*0420*/ 	.short	0x0100
        /*0422*/ 	.byte	0x06
	.zero		1


	//   ....[25]....
        /*0424*/ 	.word	0x00000910
        /*0428*/ 	.word	0x000000ff
        /*042c*/ 	.word	0x000300e8
        /*0430*/ 	.short	0x0100
        /*0432*/ 	.byte	0x06
	.zero		1


	//   ....[26]....
        /*0434*/ 	.word	0x00000920
        /*0438*/ 	.word	0x000000ff
        /*043c*/ 	.word	0x000300d0
        /*0440*/ 	.short	0x0100
        /*0442*/ 	.byte	0x06
	.zero		1


	//   ....[27]....
        /*0444*/ 	.word	0x00000930
        /*0448*/ 	.word	0x000000ff
        /*044c*/ 	.word	0x000300f0
        /*0450*/ 	.short	0x0100
        /*0452*/ 	.byte	0x06
	.zero		1


	//   ....[28]....
        /*0454*/ 	.word	0x00000940
        /*0458*/ 	.word	0x000000ff
        /*045c*/ 	.word	0x000300d8
        /*0460*/ 	.short	0x0100
        /*0462*/ 	.byte	0x06
	.zero		1


	//   ....[29]....
        /*0464*/ 	.word	0x00000950
        /*0468*/ 	.word	0x000000ff
        /*046c*/ 	.word	0x000300f8
        /*0470*/ 	.short	0x0100
        /*0472*/ 	.byte	0x06
	.zero		1


	//   ....[30]....
        /*0474*/ 	.word	0x00000dd0
        /*0478*/ 	.word	0x000000ff
        /*047c*/ 	.word	0x00030050
        /*0480*/ 	.short	0x010a
        /*0482*/ 	.byte	0x08
	.zero		1


	//   ....[31]....
        /*0484*/ 	.word	0x00000e50
        /*0488*/ 	.word	0x000000ff
        /*048c*/ 	.word	0x00030000
        /*0490*/ 	.short	0x010a
        /*0492*/ 	.byte	0x25
	.zero		1


	//   ....[32]....
        /*0494*/ 	.word	0x00000ea0
        /*0498*/ 	.word	0x000000ff
        /*049c*/ 	.word	0xfffffff8
        /*04a0*/ 	.short	0x010a
        /*04a2*/ 	.byte	0x27
	.zero		1


	//   ....[33]....
        /*04a4*/ 	.word	0x000038c0
        /*04a8*/ 	.word	0x00000007
        /*04ac*/ 	.word	0x00000000
        /*04b0*/ 	.short	0x0101
        /*04b2*/ 	.byte	0x05
	.zero		1


	//   ....[34]....
        /*04b4*/ 	.word	0x00004de0
        /*04b8*/ 	.word	0x000000ff
        /*04bc*/ 	.word	0x00030008
        /*04c0*/ 	.short	0x010a
        /*04c2*/ 	.byte	0x25
	.zero		1


	//   ....[35]....
        /*04c4*/ 	.word	0x00004fe0
        /*04c8*/ 	.word	0x000000ff
        /*04cc*/ 	.word	0x00000000
        /*04d0*/ 	.short	0x0101
        /*04d2*/ 	.byte	0x05
	.zero		1


	//   ....[36]....
        /*04d4*/ 	.word	0x00005150
        /*04d8*/ 	.word	0x000000ff
        /*04dc*/ 	.word	0x00030000
        /*04e0*/ 	.short	0x010a
        /*04e2*/ 	.byte	0x04
	.zero		1


	//   ....[37]....
        /*04e4*/ 	.word	0x000083c0
        /*04e8*/ 	.word	0x000000ff
        /*04ec*/ 	.word	0x00030000
        /*04f0*/ 	.short	0x010a
        /*04f2*/ 	.byte	0x04
	.zero		1


	//   ....[38]....
        /*04f4*/ 	.word	0x000089c0
        /*04f8*/ 	.word	0x000000ff
        /*04fc*/ 	.word	0x00030000
        /*0500*/ 	.short	0x010a
        /*0502*/ 	.byte	0x04
	.zero		1


	//   ....[39]....
        /*0504*/ 	.word	0x00008bc0
        /*0508*/ 	.word	0x000000ff
        /*050c*/ 	.word	0x00000000
        /*0510*/ 	.short	0x0101
        /*0512*/ 	.byte	0x04
	.zero		1


	//   ....[40]....
        /*0514*/ 	.word	0x00008c70
        /*0518*/ 	.word	0x000000ff
        /*051c*/ 	.word	0x00000000
        /*0520*/ 	.short	0x0101
        /*0522*/ 	.byte	0x04
	.zero		1


	//   ....[41]....
        /*0524*/ 	.word	0x00008e20
        /*0528*/ 	.word	0x000000ff
        /*052c*/ 	.word	0x00030000
        /*0530*/ 	.short	0x010a
        /*0532*/ 	.byte	0x04
	.zero		1


	//   ....[42]....
        /*0534*/ 	.word	0x0000ca70
        /*0538*/ 	.word	0x000000ff
        /*053c*/ 	.word	0x00030000
        /*0540*/ 	.short	0x010a
        /*0542*/ 	.byte	0x04
	.zero		1


	//   ....[43]....
        /*0544*/ 	.word	0x0000ce60
        /*0548*/ 	.word	0x000000ff
        /*054c*/ 	.word	0x00030000
        /*0550*/ 	.short	0x010a
        /*0552*/ 	.byte	0x04
	.zero		1


	//   ....[44]....
        /*0554*/ 	.word	0x0000d150
        /*0558*/ 	.word	0x000000ff
        /*055c*/ 	.word	0x00000000
        /*0560*/ 	.short	0x0101
        /*0562*/ 	.byte	0x04
	.zero		1


	//   ....[45]....
        /*0564*/ 	.word	0x0000d200
        /*0568*/ 	.word	0x000000ff
        /*056c*/ 	.word	0x00000000
        /*0570*/ 	.short	0x0101
        /*0572*/ 	.byte	0x04
	.zero		1


	//   ....[46]....
        /*0574*/ 	.word	0x0000dbb0
        /*0578*/ 	.word	0x000000ff
        /*057c*/ 	.word	0x00000008
        /*0580*/ 	.short	0x010a
        /*0582*/ 	.byte	0x27
	.zero		1


	//   ....[47]....
        /*0584*/ 	.word	0x0000fcb0
        /*0588*/ 	.word	0x00000000
        /*058c*/ 	.word	0x00030090
        /*0590*/ 	.short	0x0101
        /*0592*/ 	.byte	0x25
	.zero		1


	//   ....[48]....
        /*0594*/ 	.word	0x0000fe00
        /*0598*/ 	.word	0x00000004
        /*059c*/ 	.word	0x00030060
        /*05a0*/ 	.short	0x010a
        /*05a2*/ 	.byte	0x3f
	.zero		1


	//   ....[49]....
        /*05a4*/ 	.word	0x000100b0
        /*05a8*/ 	.word	0x00000005
        /*05ac*/ 	.word	0x00030028
        /*05b0*/ 	.short	0x010a
        /*05b2*/ 	.byte	0x3f
	.zero		1


	//   ....[50]....
        /*05b4*/ 	.word	0x00010360
        /*05b8*/ 	.word	0x00000005
        /*05bc*/ 	.word	0x00030060
        /*05c0*/ 	.short	0x010a
        /*05c2*/ 	.byte	0x3f
	.zero		1


	//   ....[51]....
        /*05c4*/ 	.word	0x00010640
        /*05c8*/ 	.word	0x00000004
        /*05cc*/ 	.word	0x00030028
        /*05d0*/ 	.short	0x010a
        /*05d2*/ 	.byte	0x3f
	.zero		1


	//   ....[52]....
        /*05d4*/ 	.word	0x00010970
        /*05d8*/ 	.word	0x00000006
        /*05dc*/ 	.word	0x00030028
        /*05e0*/ 	.short	0x010a
        /*05e2*/ 	.byte	0x3f
	.zero		1


	//   ....[53]....
        /*05e4*/ 	.word	0x00010c50
        /*05e8*/ 	.word	0x00000006
        /*05ec*/ 	.word	0x00030028
        /*05f0*/ 	.short	0x010a
        /*05f2*/ 	.byte	0x3f
	.zero		1


	//   ....[54]....
        /*05f4*/ 	.word	0x00010eb0
        /*05f8*/ 	.word	0x00000003
        /*05fc*/ 	.word	0x00030050
        /*0600*/ 	.short	0x010a
        /*0602*/ 	.byte	0x3f
	.zero		1


	//   ....[55]....
        /*0604*/ 	.word	0x00010f10
        /*0608*/ 	.word	0x00000003
        /*060c*/ 	.word	0x00030000
        /*0610*/ 	.short	0x010a
        /*0612*/ 	.byte	0x3f
	.zero		1


	//   ....[56]....
        /*0614*/ 	.word	0x00010f70
        /*0618*/ 	.word	0x00000004
        /*061c*/ 	.word	0xfffffff8
        /*0620*/ 	.short	0x010a
        /*0622*/ 	.byte	0x3f
	.zero		1


	//   ....[57]....
        /*0624*/ 	.word	0x00010fd0
        /*0628*/ 	.word	0x0000000d
        /*062c*/ 	.word	0x00030008
        /*0630*/ 	.short	0x010a
        /*0632*/ 	.byte	0x3f
	.zero		1


	//   ....[58]....
        /*0634*/ 	.word	0x00011030
        /*0638*/ 	.word	0x00000008
        /*063c*/ 	.word	0x00030000
        /*0640*/ 	.short	0x010a
        /*0642*/ 	.byte	0x3f
	.zero		1


	//   ....[59]....
        /*0644*/ 	.word	0x00011090
        /*0648*/ 	.word	0x00000010
        /*064c*/ 	.word	0x00030000
        /*0650*/ 	.short	0x010a
        /*0652*/ 	.byte	0x3f
	.zero		1


	//   ....[60]....
        /*0654*/ 	.word	0x000110f0
        /*0658*/ 	.word	0x0000000d
        /*065c*/ 	.word	0x00030000
        /*0660*/ 	.short	0x010a
        /*0662*/ 	.byte	0x3f
	.zero		1


	//   ....[61]....
        /*0664*/ 	.word	0x00011150
        /*0668*/ 	.word	0x0000000a
        /*066c*/ 	.word	0x00030000
        /*0670*/ 	.short	0x010a
        /*0672*/ 	.byte	0x3f
	.zero		1


	//   ....[62]....
        /*0674*/ 	.word	0x000111b0
        /*0678*/ 	.word	0x00000003
        /*067c*/ 	.word	0x00000008
        /*0680*/ 	.short	0x010a
        /*0682*/ 	.byte	0x3f
	.zero		1


	//   ....[63]....
        /*0684*/ 	.word	0x00011200
        /*0688*/ 	.word	0x00000004
        /*068c*/ 	.word	0x00030060
        /*0690*/ 	.short	0x010a
        /*0692*/ 	.byte	0x3f
	.zero		1


	//   ....[64]....
        /*0694*/ 	.word	0x00011250
        /*0698*/ 	.word	0x00000005
        /*069c*/ 	.word	0x00030028
        /*06a0*/ 	.short	0x010a
        /*06a2*/ 	.byte	0x3f
	.zero		1


	//   ....[65]....
        /*06a4*/ 	.word	0x000112a0
        /*06a8*/ 	.word	0x00000005
        /*06ac*/ 	.word	0x00030060
        /*06b0*/ 	.short	0x010a
        /*06b2*/ 	.byte	0x3f
	.zero		1


	//   ....[66]....
        /*06b4*/ 	.word	0x000112f0
        /*06b8*/ 	.word	0x00000004
        /*06bc*/ 	.word	0x00030028
        /*06c0*/ 	.short	0x010a
        /*06c2*/ 	.byte	0x3f
	.zero		1


	//   ....[67]....
        /*06c4*/ 	.word	0x00011340
        /*06c8*/ 	.word	0x00000006
        /*06cc*/ 	.word	0x00030028
        /*06d0*/ 	.short	0x010a
        /*06d2*/ 	.byte	0x3f
	.zero		1


	//   ....[68]....
        /*06d4*/ 	.word	0x00011390
        /*06d8*/ 	.word	0x00000006
        /*06dc*/ 	.word	0x00030028
        /*06e0*/ 	.short	0x010a
        /*06e2*/ 	.byte	0x3f
	.zero		1


	//----- nvinfo : EIATTR_NUM_MBARRIERS
	.align		4
.L_38:
        /*06e4*/ 	.byte	0x03, 0x38
        /*06e6*/ 	.short	0x001e


	//----- nvinfo : EIATTR_EXIT_INSTR_OFFSETS
	.align		4
        /*06e8*/ 	.byte	0x04, 0x1c
        /*06ea*/ 	.short	(.L_40 - .L_39)


	//   ....[0]....
.L_39:
        /*06ec*/ 	.word	0x000009f0


	//   ....[1]....
        /*06f0*/ 	.word	0x0000fcc0


	//   ....[2]....
        /*06f4*/ 	.word	0x0000fd00


	//   ....[3]....
        /*06f8*/ 	.word	0x00010840


	//   ....[4]....
        /*06fc*/ 	.word	0x00010e90


	//----- nvinfo : EIATTR_MAX_THREADS
	.align		4
.L_40:
        /*0700*/ 	.byte	0x04, 0x05
        /*0702*/ 	.short	(.L_42 - .L_41)
.L_41:
        /*0704*/ 	.word	0x00000180
        /*0708*/ 	.word	0x00000001
        /*070c*/ 	.word	0x00000001


	//----- nvinfo : EIATTR_CRS_STACK_SIZE
	.align		4
.L_42:
        /*0710*/ 	.byte	0x04, 0x1e
        /*0712*/ 	.short	(.L_44 - .L_43)
.L_43:
        /*0714*/ 	.word	0x00000000


	//----- nvinfo : EIATTR_CBANK_PARAM_SIZE
	.align		4
.L_44:
        /*0718*/ 	.byte	0x03, 0x19
        /*071a*/ 	.short	0x0870


	//----- nvinfo : EIATTR_PARAM_CBANK
	.align		4
        /*071c*/ 	.byte	0x04, 0x0a
        /*071e*/ 	.short	(.L_46 - .L_45)
	.align		4
.L_45:
        /*0720*/ 	.word	index@(.nv.constant0._ZN7cutlass13device_kernelINS_4fmha6kernel28FmhaKernelTmaWarpSpecializedINS1_10collective30FmhaMainloopTmaWarpSpecializedINS_12float_e4m3_tEffN4cute5tupleIJNS7_1CILi128EEESA_NS9_ILi256EEEEEENS8_IJiNS9_ILi1EEENS8_IJiiEEEEEESF_NS8_IJSD_iSE_EEENS4_14ResidualFusionEJEEENS4_15FmhaFwdEpilogueIS6_fNS8_IJNS9_ILi64EEESB_SA_EEEEENS2_23IndividualTileSchedulerEJEEEEEvNT_6ParamsE)
        /*0724*/ 	.short	0x0210
        /*0726*/ 	.short	0x0870


	//----- nvinfo : EIATTR_SW_WAR
	.align		4
.L_46:
        /*0728*/ 	.byte	0x04, 0x36
        /*072a*/ 	.short	(.L_48 - .L_47)
.L_47:
        /*072c*/ 	.word	0x00000008
.L_48:


//--------------------- .nv.callgraph             --------------------------
	.section	.nv.callgraph,"",@"SHT_CUDA_CALLGRAPH"
	.align	4
	.sectionentsize	8
	.align		4
        /*0000*/ 	.word	0x00000000
	.align		4
        /*0004*/ 	.word	0xffffffff
	.align		4
        /*0008*/ 	.word	index@(_ZN7cutlass13device_kernelINS_4fmha6kernel28FmhaKernelTmaWarpSpecializedINS1_10collective30FmhaMainloopTmaWarpSpecializedINS_12float_e4m3_tEffN4cute5tupleIJNS7_1CILi128EEESA_NS9_ILi256EEEEEENS8_IJiNS9_ILi1EEENS8_IJiiEEEEEESF_NS8_IJSD_iSE_EEENS4_14ResidualFusionEJEEENS4_15FmhaFwdEpilogueIS6_fNS8_IJNS9_ILi64EEESB_SA_EEEEENS2_23IndividualTileSchedulerEJEEEEEvNT_6ParamsE)
	.align		4
        /*000c*/ 	.word	index@(__assertfail)
	.align		4
        /*0010*/ 	.word	0x00000000
	.align		4
        /*0014*/ 	.word	0xfffffffe
	.align		4
        /*0018*/ 	.word	0x00000000
	.align		4
        /*001c*/ 	.word	0xfffffffd
	.align		4
        /*0020*/ 	.word	0x00000000
	.align		4
        /*0024*/ 	.word	0xfffffffc


//--------------------- .nv.constant4             --------------------------
	.section	.nv.constant4,"a",@progbits
	.align	8
	.align		8
.nv.constant4:
        /*0000*/ 	.dword	__assertfail
	.align		8
        /*0008*/ 	.dword	__unnamed_1
	.align		8
        /*0010*/ 	.dword	__unnamed_2
	.align		8
        /*0018*/ 	.dword	_ZN39_INTERNAL_54e0318e_4_k_cu_38d06156_34954cuda3std3__45__cpo5beginE
	.align		8
        /*0020*/ 	.dword	_ZN39_INTERNAL_54e0318e_4_k_cu_38d06156_34954cuda3std3__45__cpo3endE
	.align		8
        /*0028*/ 	.dword	_ZN39_INTERNAL_54e0318e_4_k_cu_38d06156_34954cuda3std3__45__cpo6cbeginE
	.align		8
        /*0030*/ 	.dword	_ZN39_INTERNAL_54e0318e_4_k_cu_38d06156_34954cuda3std3__45__cpo4cendE
	.align		8
        /*0038*/ 	.dword	_ZN39_INTERNAL_54e0318e_4_k_cu_38d06156_34954cuda3std3__441_GLOBAL__N__54e0318e_4_k_cu_38d06156_34956ignoreE
	.align		8
        /*0040*/ 	.dword	_ZN39_INTERNAL_54e0318e_4_k_cu_38d06156_34954cuda3std3__419piecewise_constructE
	.align		8
        /*0048*/ 	.dword	_ZN39_INTERNAL_54e0318e_4_k_cu_38d06156_34954cuda3std3__48in_placeE
	.align		8
        /*0050*/ 	.dword	_ZN39_INTERNAL_54e0318e_4_k_cu_38d06156_34954cuda3std6ranges3__45__cpo4swapE
	.align		8
        /*0058*/ 	.dword	_ZN39_INTERNAL_54e0318e_4_k_cu_38d06156_34954cuda3std6ranges3__45__cpo9iter_moveE
	.align		8
        /*0060*/ 	.dword	_ZN39_INTERNAL_54e0318e_4_k_cu_38d06156_34954cute7productE
	.align		8
        /*0068*/ 	.dword	_ZN39_INTERNAL_54e0318e_4_k_cu_38d06156_34954cute1_E
	.align		8
        /*0070*/ 	.dword	$str$24
	.align		8
        /*0078*/ 	.dword	$str$25


//--------------------- .text._ZN7cutlass13device_kernelINS_4fmha6kernel28FmhaKernelTmaWarpSpecializedINS1_10collective30FmhaMainloopTmaWarpSpecializedINS_12float_e4m3_tEffN4cute5tupleIJNS7_1CILi128EEESA_NS9_ILi256EEEEEENS8_IJiNS9_ILi1EEENS8_IJiiEEEEEESF_NS8_IJSD_iSE_EEENS4_14ResidualFusionEJEEENS4_15FmhaFwdEpilogueIS6_fNS8_IJNS9_ILi64EEESB_SA_EEEEENS2_23IndividualTileSchedulerEJEEEEEvNT_6ParamsE --------------------------
	.section	.text._ZN7cutlass13device_kernelINS_4fmha6kernel28FmhaKernelTmaWarpSpecializedINS1_10collective30FmhaMainloopTmaWarpSpecializedINS_12float_e4m3_tEffN4cute5tupleIJNS7_1CILi128EEESA_NS9_ILi256EEEEEENS8_IJiNS9_ILi1EEENS8_IJiiEEEEEESF_NS8_IJSD_iSE_EEENS4_14ResidualFusionEJEEENS4_15FmhaFwdEpilogueIS6_fNS8_IJNS9_ILi64EEESB_SA_EEEEENS2_23IndividualTileSchedulerEJEEEEEvNT_6ParamsE,"ax",@progbits
	.align	128
.text._ZN7cutlass13device_kernelINS_4fmha6kernel28FmhaKernelTmaWarpSpecializedINS1_10collective30FmhaMainloopTmaWarpSpecializedINS_12float_e4m3_tEffN4cute5tupleIJNS7_1CILi128EEESA_NS9_ILi256EEEEEENS8_IJiNS9_ILi1EEENS8_IJiiEEEEEESF_NS8_IJSD_iSE_EEENS4_14ResidualFusionEJEEENS4_15FmhaFwdEpilogueIS6_fNS8_IJNS9_ILi64EEESB_SA_EEEEENS2_23IndividualTileSchedulerEJEEEEEvNT_6ParamsE:
        .type           _ZN7cutlass13device_kernelINS_4fmha6kernel28FmhaKernelTmaWarpSpecializedINS1_10collective30FmhaMainloopTmaWarpSpecializedINS_12float_e4m3_tEffN4cute5tupleIJNS7_1CILi128EEESA_NS9_ILi256EEEEEENS8_IJiNS9_ILi1EEENS8_IJiiEEEEEESF_NS8_IJSD_iSE_EEENS4_14ResidualFusionEJEEENS4_15FmhaFwdEpilogueIS6_fNS8_IJNS9_ILi64EEESB_SA_EEEEENS2_23IndividualTileSchedulerEJEEEEEvNT_6ParamsE,@function
        .size           _ZN7cutlass13device_kernelINS_4fmha6kernel28FmhaKernelTmaWarpSpecializedINS1_10collective30FmhaMainloopTmaWarpSpecializedINS_12float_e4m3_tEffN4cute5tupleIJNS7_1CILi128EEESA_NS9_ILi256EEEEEENS8_IJiNS9_ILi1EEENS8_IJiiEEEEEESF_NS8_IJSD_iSE_EEENS4_14ResidualFusionEJEEENS4_15FmhaFwdEpilogueIS6_fNS8_IJNS9_ILi64EEESB_SA_EEEEENS2_23IndividualTileSchedulerEJEEEEEvNT_6ParamsE,(.L_x_124 - _ZN7cutlass13device_kernelINS_4fmha6kernel28FmhaKernelTmaWarpSpecializedINS1_10collective30FmhaMainloopTmaWarpSpecializedINS_12float_e4m3_tEffN4cute5tupleIJNS7_1CILi128EEESA_NS9_ILi256EEEEEENS8_IJiNS9_ILi1EEENS8_IJiiEEEEEESF_NS8_IJSD_iSE_EEENS4_14ResidualFusionEJEEENS4_15FmhaFwdEpilogueIS6_fNS8_IJNS9_ILi64EEESB_SA_EEEEENS2_23IndividualTileSchedulerEJEEEEEvNT_6ParamsE)
        .other          _ZN7cutlass13device_kernelINS_4fmha6kernel28FmhaKernelTmaWarpSpecializedINS1_10collective30FmhaMainloopTmaWarpSpecializedINS_12float_e4m3_tEffN4cute5tupleIJNS7_1CILi128EEESA_NS9_ILi256EEEEEENS8_IJiNS9_ILi1EEENS8_IJiiEEEEEESF_NS8_IJSD_iSE_EEENS4_14ResidualFusionEJEEENS4_15FmhaFwdEpilogueIS6_fNS8_IJNS9_ILi64EEESB_SA_EEEEENS2_23IndividualTileSchedulerEJEEEEEvNT_6ParamsE,@"STO_CUDA_ENTRY STV_DEFAULT"
_ZN7cutlass13device_kernelINS_4fmha6kernel28FmhaKernelTmaWarpSpecializedINS1_10collective30FmhaMainloopTmaWarpSpecializedINS_12float_e4m3_tEffN4cute5tupleIJNS7_1CILi128EEESA_NS9_ILi256EEEEEENS8_IJiNS9_ILi1EEENS8_IJiiEEEEEESF_NS8_IJSD_iSE_EEENS4_14ResidualFusionEJEEENS4_15FmhaFwdEpilogueIS6_fNS8_IJNS9_ILi64EEESB_SA_EEEEENS2_23IndividualTileSchedulerEJEEEEEvNT_6ParamsE:
[----:B------:R-:W1:Y:S01]  /*0000*/  LDC R1, c[0x0][0x28] ;  /* 0x00000a00ff017b82 */ /* 0x000e620000000800 */
[----:B------:R-:W2:Y:S01]  /*0010*/  S2R R0, SR_TID.X ;  /* 0x0000000000007919 */ /* 0x000ea20000002100 */
[----:B------:R-:W-:Y:S01]  /*0020*/  ELECT P1, URZ, PT ;  /* 0x00000000003f782f */ /* 0x000fe20003820000 */
[----:B------:R-:W-:Y:S01]  /*0030*/  BSSY B0, `(.L_x_0) ;  /* 0x0000017000007945 */ /* 0x000fe20003800000 */
[----:B--2---:R-:W-:-:S05]  /*0040*/  SHF.R.U32.HI R2, RZ, 0x5, R0 ;  /* 0x00000005ff027819 */ /* 0x004fca0000011600 */
[----:B------:R-:W2:Y:S02]  /*0050*/  SHFL.IDX PT, R3, R2, RZ, 0x1f ;  /* 0x00001fff02037589 */ /* 0x000ea400000e0000 */
[----:B--2---:R-:W-:Y:S02]  /*0060*/  R2UR UR4, R3 ;  /* 0x00000000030472ca */ /* 0x004fe400000e0000 */
[----:B------:R-:W-:-:S06]  /*0070*/  SHF.R.U32.HI R3, RZ, 0x7, R0 ;  /* 0x00000007ff037819 */ /* 0x000fcc0000011600 */
[----:B------:R-:W2:Y:S05]  /*0080*/  SHFL.IDX PT, R3, R3, RZ, 0x1f ;  /* 0x00001fff03037589 */ /* 0x000eaa00000e0000 */
[----:B------:R-:W-:Y:S02]  /*0090*/  USHF.R.S32.HI UR5, URZ, 0x1f, UR4 ;  /* 0x0000001f3f057899 */ /* 0x000fe40008011404 */
[----:B------:R-:W-:Y:S02]  /*00a0*/  ISETP.NE.OR P0, PT, RZ, UR4, !P1 ;  /* 0x00000004ff007c0c */ /* 0x000fe4000cf05670 */
[----:B------:R-:W-:-:S04]  /*00b0*/  ULEA.HI UR5, UR5, UR4, URZ, 0x2 ;  /* 0x0000000405057291 */ /* 0x000fc8000f8f103f */
[----:B------:R-:W-:-:S04]  /*00c0*/  ULOP3.LUT UR5, UR5, 0xfffffffc, URZ, 0xc0, !UPT ;  /* 0xfffffffc05057892 */ /* 0x000fc8000f8ec03f */
[----:B------:R-:W-:-:S03]  /*00d0*/  UIADD3 UR5, UR4, -UR5, URZ ;  /* 0x8000000504057290 */ /* 0x000fc6000fffe03f */
[----:B-1----:R-:W-:Y:S09]  /*00e0*/  @P0 BRA `(.L_x_1) ;  /* 0x00000000002c0947 */ /* 0x002ff20003800000 */
[----:B------:R-:W-:Y:S02]  /*00f0*/  ULDC.64 UR6, c[0x0][0x198] ;  /* 0x0000660000067ab9 */ /* 0x000fe40000000a00 */
[----:B------:R-:W-:Y:S02]  /*0100*/  UIADD3 UR8, UP0, UR6, 0xf0, URZ ;  /* 0x000000f006087890 */ /* 0x000fe4000ff1e03f */
[----:B------:R-:W-:Y:S02]  /*0110*/  UIADD3 UR10, UP1, UR6, 0x1f0, URZ ;  /* 0x000001f0060a7890 */ /* 0x000fe4000ff3e03f */
[----:B------:R-:W-:Y:S02]  /*0120*/  UIADD3 UR6, UP2, UR6, 0x2f0, URZ ;  /* 0x000002f006067890 */ /* 0x000fe4000ff5e03f */
[----:B------:R-:W-:Y:S02]  /*0130*/  UIADD3.X UR9, URZ, UR7, URZ, UP0, !UPT ;  /* 0x000000073f097290 */ /* 0x000fe400087fe43f */
[----:B------:R-:W-:-:S02]  /*0140*/  UIADD3.X UR11, URZ, UR7, URZ, UP1, !UPT ;  /* 0x000000073f0b7290 */ /* 0x000fc40008ffe43f */
[----:B------:R-:W-:-:S05]  /*0150*/  UIADD3.X UR7, URZ, UR7, URZ, UP2, !UPT ;  /* 0x000000073f077290 */ /* 0x000fca00097fe43f */
[----:B------:R1:W-:Y:S02]  /*0160*/  UTMACCTL.PF [UR8] ;  /* 0x00000000080079b9 */ /* 0x0003e40008040000 */
[----:B------:R1:W-:Y:S02]  /*0170*/  UTMACCTL.PF [UR10] ;  /* 0x000000000a0079b9 */ /* 0x0003e40008040000 */
[----:B------:R1:W-:Y:S02]  /*0180*/  UTMACCTL.PF [UR6] ;  /* 0x00000000060079b9 */ /* 0x0003e40008040000 */
[----:B-1----:R-:W-:Y:S01]  /*0190*/  NOP ;  /* 0x0000000000007918 */ /* 0x002fe20000000000 */
.L_x_1:
[----:B------:R-:W-:Y:S05]  /*01a0*/  BSYNC B0 ;  /* 0x0000000000007941 */ /* 0x000fea0003800000 */
.L_x_0:
[----:B------:R-:W1:Y:S01]  /*01b0*/  SHFL.IDX PT, R4, R2, RZ, 0x1f ;  /* 0x00001fff02047589 */ /* 0x000e6200000e0000 */
[----:B--2---:R-:W-:Y:S01]  /*01c0*/  R2UR UR36, R3 ;  /* 0x00000000032472ca */ /* 0x004fe200000e0000 */
[----:B------:R-:W-:-:S12]  /*01d0*/  UISETP.NE.AND UP0, UPT, UR5, 0x1, UPT ;  /* 0x000000010500788c */ /* 0x000fd8000bf05270 */
[----:B------:R-:W-:Y:S02]  /*01e0*/  UIADD3 UR7, UR36, -0x1, URZ ;  /* 0xffffffff24077890 */ /* 0x000fe4000fffe03f */
[----:B------:R-:W-:Y:S02]  /*01f0*/  UISETP.EQ.AND UP0, UPT, UR36, URZ, !UP0 ;  /* 0x0000003f2400728c */ /* 0x000fe4000c702270 */
[----:B------:R-:W-:Y:S02]  /*0200*/  UISETP.GE.U32.AND UP1, UPT, UR7, 0x4, UPT ;  /* 0x000000040700788c */ /* 0x000fe4000bf26070 */
[----:B------:R-:W-:Y:S01]  /*0210*/  USEL UR4, URZ, 0x1, !UP0 ;  /* 0x000000013f047887 */ /* 0x000fe2000c000000 */
[----:B-1----:R-:W-:-:S03]  /*0220*/  ISETP.NE.AND P0, PT, R4, RZ, PT ;  /* 0x000000ff0400720c */ /* 0x002fc60003f05270 */
[----:B------:R-:W-:-:S10]  /*0230*/  USEL UR4, UR4, 0x2, UP1 ;  /* 0x0000000204047887 */ /* 0x000fd40008800000 */
[----:B------:R-:W-:Y:S05]  /*0240*/  @P0 BRA `(.L_x_2) ;  /* 0x0000000000480947 */ /* 0x000fea0003800000 */
[----:B------:R-:W1:Y:S01]  /*0250*/  S2UR UR8, SR_CgaCtaId ;  /* 0x00000000000879c3 */ /* 0x000e620000008800 */
[----:B------:R-:W-:Y:S01]  /*0260*/  UMOV UR6, 0x400 ;  /* 0x0000040000067882 */ /* 0x000fe20000000000 */
[----:B------:R-:W-:Y:S01]  /*0270*/  UMOV UR9, 0x1 ;  /* 0x0000000100097882 */ /* 0x000fe20000000000 */
[----:B------:R-:W-:Y:S01]  /*0280*/  UMOV UR10, 0x80 ;  /* 0x00000080000a7882 */ /* 0x000fe20000000000 */
[----:B------:R-:W-:Y:S01]  /*0290*/  ELECT P0, URZ, PT ;  /* 0x00000000003f782f */ /* 0x000fe20003800000 */
[----:B------:R-:W-:-:S04]  /*02a0*/  UIADD3 UR10, -UR10, 0x100000, URZ ;  /* 0x001000000a0a7890 */ /* 0x000fc8000fffe13f */
[----:B------:R-:W-:Y:S02]  /*02b0*/  USHF.L.U32 UR11, UR10, 0xb, URZ ;  /* 0x0000000b0a0b7899 */ /* 0x000fe4000800063f */
[----:B------:R-:W-:Y:S02]  /*02c0*/  USHF.L.U32 UR10, UR10, 0x1, URZ ;  /* 0x000000010a0a7899 */ /* 0x000fe4000800063f */
[----:B-1----:R-:W-:Y:S02]  /*02d0*/  ULEA UR6, UR8, UR6, 0x18 ;  /* 0x0000000608067291 */ /* 0x002fe4000f8ec03f */
[----:B------:R-:W-:-:S04]  /*02e0*/  UIADD3 UR8, -UR9, 0x100000, URZ ;  /* 0x0010000009087890 */ /* 0x000fc8000fffe13f */
[----:B------:R-:W-:Y:S02]  /*02f0*/  USHF.L.U32 UR9, UR8, 0xb, URZ ;  /* 0x0000000b08097899 */ /* 0x000fe4000800063f */
[----:B------:R-:W-:Y:S01]  /*0300*/  USHF.L.U32 UR8, UR8, 0x1, URZ ;  /* 0x0000000108087899 */ /* 0x000fe2000800063f */
[----:B------:R-:W1:Y:S11]  /*0310*/  FENCE.VIEW.ASYNC.S ;  /* 0x00000000000073c6 */ /* 0x000e760000000000 */
[----:B-1----:R1:W2:Y:S01]  /*0320*/  SYNCS.EXCH.64 URZ, [UR6+0x30050], UR8 ;  /* 0x03005008063f75b2 */ /* 0x0022a20008000100 */
[----:B------:R1:W3:Y:S01]  /*0330*/  SYNCS.EXCH.64 URZ, [UR6+0x30060], UR10 ;  /* 0x0300600a063f75b2 */ /* 0x0002e20008000100 */
[----:B------:R1:W4:Y:S01]  /*0340*/  SYNCS.EXCH.64 URZ, [UR6+0x30058], UR8 ;  /* 0x03005808063f75b2 */ /* 0x0003220008000100 */
[----:B------:R1:W1:Y:S01]  /*0350*/  SYNCS.EXCH.64 URZ, [UR6+0x30068], UR10 ;  /* 0x0300680a063f75b2 */ /* 0x0002620008000100 */
[----:B------:R-:W-:Y:S01]  /*0360*/  NOP ;  /* 0x0000000000007918 */ /* 0x000fe20000000000 */
.L_x_2:
[----:B------:R-:W5:Y:S01]  /*0370*/  SHFL.IDX PT, R3, R2, RZ, 0x1f ;  /* 0x00001fff02037589 */ /* 0x000f6200000e0000 */
[----:B------:R-:W-:Y:S01]  /*0380*/  NOP ;  /* 0x0000000000007918 */ /* 0x000fe20000000000 */
[----:B-----5:R-:W-:-:S13]  /*0390*/  ISETP.NE.AND P0, PT, R3, RZ, PT ;  /* 0x000000ff0300720c */ /* 0x020fda0003f05270 */
[----:B------:R-:W-:Y:S05]  /*03a0*/  @P0 BRA `(.L_x_3) ;  /* 0x0000000000600947 */ /* 0x000fea0003800000 */
[----:B-1----:R-:W1:Y:S01]  /*03b0*/  S2UR UR8, SR_CgaCtaId ;  /* 0x00000000000879c3 */ /* 0x002e620000008800 */
[----:B------:R-:W-:Y:S01]  /*03c0*/  UMOV UR6, 0x400 ;  /* 0x0000040000067882 */ /* 0x000fe20000000000 */
[----:B------:R-:W-:Y:S01]  /*03d0*/  UMOV UR10, 0x1 ;  /* 0x00000001000a7882 */ /* 0x000fe20000000000 */
[----:B------:R-:W-:Y:S01]  /*03e0*/  UMOV UR9, 0x100 ;  /* 0x0000010000097882 */ /* 0x000fe20000000000 */
[----:B------:R-:W-:-:S04]  /*03f0*/  UIADD3 UR10, -UR10, 0x100000, URZ ;  /* 0x001000000a0a7890 */ /* 0x000fc8000fffe13f */
[----:B------:R-:W-:Y:S02]  /*0400*/  USHF.L.U32 UR11, UR10, 0xb, URZ ;  /* 0x0000000b0a0b7899 */ /* 0x000fe4000800063f */
[----:B------:R-:W-:Y:S01]  /*0410*/  USHF.L.U32 UR10, UR10, 0x1, URZ ;  /* 0x000000010a0a7899 */ /* 0x000fe2000800063f */
[----:B------:R-:W-:Y:S01]  /*0420*/  ELECT P0, URZ, PT ;  /* 0x00000000003f782f */ /* 0x000fe20003800000 */
[----:B-1----:R-:W-:Y:S02]  /*0430*/  ULEA UR6, UR8, UR6, 0x18 ;  /* 0x0000000608067291 */ /* 0x002fe4000f8ec03f */
[----:B------:R-:W-:-:S04]  /*0440*/  UIADD3 UR8, -UR9, 0x100000, URZ ;  /* 0x0010000009087890 */ /* 0x000fc8000fffe13f */
[----:B------:R-:W-:Y:S02]  /*0450*/  USHF.L.U32 UR9, UR8, 0xb, URZ ;  /* 0x0000000b08097899 */ /* 0x000fe4000800063f */
[----:B------:R-:W-:Y:S01]  /*0460*/  USHF.L.U32 UR8, UR8, 0x1, URZ ;  /* 0x0000000108087899 */ /* 0x000fe2000800063f */
[----:B------:R-:W1:Y:S03]  /*0470*/  FENCE.VIEW.ASYNC.S ;  /* 0x00000000000073c6 */ /* 0x000e660000000000 */
[----:B-1----:R1:W1:Y:S08]  /*0480*/  SYNCS.EXCH.64 URZ, [UR6+0x30000], UR10 ;  /* 0x0300000a063f75b2 */ /* 0x0022700008000100 */
[----:B------:R1:W1:Y:S01]  /*0490*/  SYNCS.EXCH.64 URZ, [UR6+0x30028], UR8 ;  /* 0x03002808063f75b2 */ /* 0x0002620008000100 */
        /* <DEDUP_REMOVED lines=8> */
[----:B------:R-:W-:Y:S01]  /*0520*/  NOP ;  /* 0x0000000000007918 */ /* 0x000fe20000000000 */
.L_x_3:
        /* <DEDUP_REMOVED lines=21> */
[----:B------:R-:W-:Y:S01]  /*0680*/  NOP ;  /* 0x0000000000007918 */ /* 0x000fe20000000000 */
.L_x_4:
[----:B------:R-:W5:Y:S01]  /*0690*/  SHFL.IDX PT, R3, R2, RZ, 0x1f ;  /* 0x00001fff02037589 */ /* 0x000f6200000e0000 */
[----:B------:R-:W-:Y:S01]  /*06a0*/  ELECT P0, URZ, PT ;  /* 0x00000000003f782f */ /* 0x000fe20003800000 */
[----:B------:R-:W-:Y:S01]  /*06b0*/  NOP ;  /* 0x0000000000007918 */ /* 0x000fe20000000000 */
[----:B-1----:R-:W-:Y:S02]  /*06c0*/  UMOV UR8, 0x80 ;  /* 0x0000008000087882 */ /* 0x002fe40000000000 */
[C---:B-----5:R-:W-:Y:S02]  /*06d0*/  ISETP.NE.OR P0, PT, R3.reuse, RZ, !P0 ;  /* 0x000000ff0300720c */ /* 0x060fe40004705670 */
[----:B------:R-:W-:-:S11]  /*06e0*/  ISETP.NE.AND P2, PT, R3, RZ, PT ;  /* 0x000000ff0300720c */ /* 0x000fd60003f45270 */
[----:B------:R-:W-:Y:S01]  /*06f0*/  VOTEU.ALL UP0, P0 ;  /* 0x00000000003f7886 */ /* 0x000fe20000000000 */
[----:B------:R-:W-:Y:S01]  /*0700*/  VOTEU.ALL UP2, P0 ;  /* 0x00000000003f7886 */ /* 0x000fe20000040000 */
[----:B------:R-:W-:Y:S01]  /*0710*/  VOTEU.ALL UP3, P0 ;  /* 0x00000000003f7886 */ /* 0x000fe20000060000 */
[----:B------:R-:W-:Y:S02]  /*0720*/  VOTEU.ALL UP4, P0 ;  /* 0x00000000003f7886 */ /* 0x000fe40000080000 */
[----:B------:R-:W1:Y:S01]  /*0730*/  @!UP0 S2UR UR10, SR_CgaCtaId ;  /* 0x00000000000a89c3 */ /* 0x000e620000008800 */
[----:B------:R-:W-:Y:S01]  /*0740*/  @!UP0 UMOV UR6, 0x400 ;  /* 0x0000040000068882 */ /* 0x000fe20000000000 */
[----:B------:R-:W-:-:S04]  /*0750*/  @!UP0 UIADD3 UR8, -UR8, 0x100000, URZ ;  /* 0x0010000008088890 */ /* 0x000fc8000fffe13f */
[----:B------:R-:W-:Y:S02]  /*0760*/  @!UP0 USHF.L.U32 UR9, UR8, 0xb, URZ ;  /* 0x0000000b08098899 */ /* 0x000fe4000800063f */
[----:B------:R-:W-:Y:S02]  /*0770*/  @!UP0 USHF.L.U32 UR8, UR8, 0x1, URZ ;  /* 0x0000000108088899 */ /* 0x000fe4000800063f */
[----:B-1----:R-:W-:Y:S01]  /*0780*/  @!UP0 ULEA UR6, UR10, UR6, 0x18 ;  /* 0x000000060a068291 */ /* 0x002fe2000f8ec03f */
[----:B------:R-:W-:Y:S01]  /*0790*/  VOTEU.ALL UP0, P0 ;  /* 0x00000000003f7886 */ /* 0x000fe20000000000 */
[----:B------:R-:W1:Y:S10]  /*07a0*/  FENCE.VIEW.ASYNC.S ;  /* 0x00000000000073c6 */ /* 0x000e740000000000 */
[----:B-1----:R1:W1:Y:S01]  /*07b0*/  @!UP0 SYNCS.EXCH.64 URZ, [UR6+0x30090], UR8 ;  /* 0x03009008063f85b2 */ /* 0x0022620008000100 */
[----:B------:R1:W1:Y:S01]  /*07c0*/  @!UP2 SYNCS.EXCH.64 URZ, [UR6+0x30098], UR8 ;  /* 0x03009808063fa5b2 */ /* 0x0002620008000100 */
[----:B------:R1:W1:Y:S01]  /*07d0*/  @!UP3 SYNCS.EXCH.64 URZ, [UR6+0x300a0], UR8 ;  /* 0x0300a008063fb5b2 */ /* 0x0002620008000100 */
[----:B------:R1:W1:Y:S01]  /*07e0*/  @!UP4 SYNCS.EXCH.64 URZ, [UR6+0x300a8], UR8 ;  /* 0x0300a808063fc5b2 */ /* 0x0002620008000100 */
[----:B------:R-:W-:Y:S01]  /*07f0*/  NOP ;  /* 0x0000000000007918 */ /* 0x000fe20000000000 */
[----:B------:R-:W-:Y:S05]  /*0800*/  @P2 BRA `(.L_x_5) ;  /* 0x0000000000582947 */ /* 0x000fea0003800000 */
[----:B-1----:R-:W1:Y:S01]  /*0810*/  S2UR UR8, SR_CgaCtaId ;  /* 0x00000000000879c3 */ /* 0x002e620000008800 */
        /* <DEDUP_REMOVED lines=12> */
[----:B-1----:R1:W1:Y:S01]  /*08e0*/  SYNCS.EXCH.64 URZ, [UR6+0x300c0], UR8 ;  /* 0x0300c008063f75b2 */ /* 0x0022620008000100 */
        /* <DEDUP_REMOVED lines=8> */
.L_x_5:
[----:B------:R-:W-:Y:S01]  /*0970*/  ISETP.NE.AND P0, PT, RZ, UR36, PT ;  /* 0x00000024ff007c0c */ /* 0x000fe2000bf05270 */
[----:B------:R-:W-:Y:S01]  /*0980*/  IMAD.U32 R2, RZ, RZ, UR5 ;  /* 0x00000005ff027e24 */ /* 0x000fe2000f8e00ff */
[----:B------:R-:W-:Y:S01]  /*0990*/  NOP ;  /* 0x0000000000007918 */ /* 0x000fe20000000000 */
[----:B-1234-:R-:W-:Y:S03]  /*09a0*/  BAR.SYNC.DEFER_BLOCKING 0x0 ;  /* 0x0000000000007b1d */ /* 0x01efe60000010000 */
[----:B------:R-:W-:-:S07]  /*09b0*/  ISETP.EQ.AND P2, PT, R2, 0x1, P1 ;  /* 0x000000010200780c */ /* 0x000fce0000f42270 */
[----:B------:R-:W-:Y:S06]  /*09c0*/  @!P0 BRA `(.L_x_6) ;  /* 0x000000f000c08947 */ /* 0x000fec0003800000 */
[----:B------:R-:W-:-:S06]  /*09d0*/  UISETP.GT.U32.AND UP0, UPT, UR7, 0x3, UPT ;  /* 0x000000030700788c */ /* 0x000fcc000bf04070 */
[----:B------:R-:W-:-:S13]  /*09e0*/  PLOP3.LUT P0, PT, PT, PT, UP0, 0x80, 0x0 ;  /* 0x000000000000781c */ /* 0x000fda0003f0f008 */
[----:B------:R-:W-:Y:S05]  /*09f0*/  @P0 EXIT ;  /* 0x000000000000094d */ /* 0x000fea0003800000 */
.L_x_7:
[----:B------:R-:W-:-:S08]  /*0a00*/  NOP ;  /* 0x0000000000007918 */ /* 0x000fd00000000000 */
[----:B------:R-:W1:Y:S02]  /*0a10*/  USETMAXREG.TRY_ALLOC.CTAPOOL UP0, 0xf0 ;  /* 0x000000f0000079c8 */ /* 0x000e640008000600 */
[----:B-1----:R-:W-:-:S13]  /*0a20*/  PLOP3.LUT P0, PT, PT, PT, UP0, 0x80, 0x0 ;  /* 0x000000000000781c */ /* 0x002fda0003f0f008 */
[----:B------:R-:W-:Y:S05]  /*0a30*/  @!P0 BRA `(.L_x_7) ;  /* 0xfffffffc00f08947 */ /* 0x000fea000383ffff */
[----:B------:R-:W-:Y:S01]  /*0a40*/  UISETP.NE.AND UP0, UPT, UR36, 0x1, UPT ;  /* 0x000000012400788c */ /* 0x000fe2000bf05270 */
[----:B------:R-:W1:Y:S01]  /*0a50*/  S2UR UR44, SR_CTAID.X ;  /* 0x00000000002c79c3 */ /* 0x000e620000002500 */
[----:B------:R-:W-:Y:S01]  /*0a60*/  UMOV UR5, URZ ;  /* 0x0000003f00057c82 */ /* 0x000fe20008000000 */
[----:B------:R-:W-:-:S03]  /*0a70*/  UMOV UR6, URZ ;  /* 0x0000003f00067c82 */ /* 0x000fc60008000000 */
[----:B------:R-:W-:-:S13]  /*0a80*/  PLOP3.LUT P0, PT, PT, PT, UP0, 0x80, 0x0 ;  /* 0x000000000000781c */ /* 0x000fda0003f0f008 */
[----:B------:R-:W-:Y:S05]  /*0a90*/  @!P0 BRA `(.L_x_8) ;  /* 0x00000000003c8947 */ /* 0x000fea0003800000 */
[----:B------:R-:W-:Y:S01]  /*0aa0*/  UISETP.NE.AND UP0, UPT, UR36, 0x2, UPT ;  /* 0x000000022400788c */ /* 0x000fe2000bf05270 */
[----:B------:R-:W-:-:S05]  /*0ab0*/  UMOV UR6, 0x1 ;  /* 0x0000000100067882 */ /* 0x000fca0000000000 */
[----:B------:R-:W-:-:S13]  /*0ac0*/  PLOP3.LUT P1, PT, PT, PT, UP0, 0x80, 0x0 ;  /* 0x000000000000781c */ /* 0x000fda0003f2f008 */
[----:B------:R-:W-:Y:S05]  /*0ad0*/  @!P1 BRA `(.L_x_8) ;  /* 0x00000000002c9947 */ /* 0x000fea0003800000 */
[----:B------:R-:W-:-:S06]  /*0ae0*/  UISETP.NE.AND UP0, UPT, UR36, 0x3, UPT ;  /* 0x000000032400788c */ /* 0x000fcc000bf05270 */
[----:B------:R-:W-:-:S13]  /*0af0*/  PLOP3.LUT P1, PT, PT, PT, UP0, 0x80, 0x0 ;  /* 0x000000000000781c */ /* 0x000fda0003f2f008 */
[----:B------:R-:W-:Y:S05]  /*0b00*/  @!P1 BRA `(.L_x_9) ;  /* 0x0000000000189947 */ /* 0x000fea0003800000 */
[----:B------:R-:W-:-:S11]  /*0b10*/  UISETP.NE.AND UP0, UPT, UR36, 0x4, UPT ;  /* 0x000000042400788c */ /* 0x000fd6000bf05270 */
[----:B------:R-:W-:Y:S01]  /*0b20*/  @!UP0 UMOV UR5, 0x1 ;  /* 0x0000000100058882 */ /* 0x000fe20000000000 */
[----:B------:R-:W-:Y:S01]  /*0b30*/  @!UP0 UMOV UR6, 0x1 ;  /* 0x0000000100068882 */ /* 0x000fe20000000000 */
[----:B------:R-:W-:Y:S01]  /*0b40*/  @UP0 UMOV UR5, URZ ;  /* 0x0000003f00050c82 */ /* 0x000fe20008000000 */
[----:B------:R-:W-:Y:S01]  /*0b50*/  @UP0 UMOV UR6, URZ ;  /* 0x0000003f00060c82 */ /* 0x000fe20008000000 */
[----:B------:R-:W-:Y:S05]  /*0b60*/  BRA `(.L_x_8) ;  /* 0x0000000000087947 */ /* 0x000fea0003800000 */
.L_x_9:
[----:B------:R-:W-:Y:S01]  /*0b70*/  UMOV UR5, 0x1 ;  /* 0x0000000100057882 */ /* 0x000fe20000000000 */
[----:B------:R-:W-:-:S05]  /*0b80*/  UMOV UR6, URZ ;  /* 0x0000003f00067c82 */ /* 0x000fca0008000000 */
.L_x_8:
[----:B------:R-:W-:Y:S05]  /*0b90*/  @!P0 BRA `(.L_x_10) ;  /* 0x00000000003c8947 */ /* 0x000fea0003800000 */
[----:B------:R-:W-:-:S06]  /*0ba0*/  UISETP.NE.AND UP0, UPT, UR36, 0x2, UPT ;  /* 0x000000022400788c */ /* 0x000fcc000bf05270 */
[----:B------:R-:W-:-:S13]  /*0bb0*/  PLOP3.LUT P0, PT, PT, PT, UP0, 0x80, 0x0 ;  /* 0x000000000000781c */ /* 0x000fda0003f0f008 */
[----:B------:R-:W-:Y:S05]  /*0bc0*/  @!P0 BRA `(.L_x_11) ;  /* 0x0000000000288947 */ /* 0x000fea0003800000 */
[----:B------:R-:W-:-:S06]  /*0bd0*/  UISETP.NE.AND UP0, UPT, UR36, 0x3, UPT ;  /* 0x000000032400788c */ /* 0x000fcc000bf05270 */
[----:B------:R-:W-:-:S13]  /*0be0*/  PLOP3.LUT P0, PT, PT, PT, UP0, 0x80, 0x0 ;  /* 0x000000000000781c */ /* 0x000fda0003f0f008 */
[----:B------:R-:W-:Y:S05]  /*0bf0*/  @!P0 BRA `(.L_x_12) ;  /* 0x0000000000148947 */ /* 0x000fea0003800000 */
[----:B------:R-:W-:-:S06]  /*0c00*/  UISETP.NE.AND UP0, UPT, UR36, 0x4, UPT ;  /* 0x000000042400788c */ /* 0x000fcc000bf05270 */
[----:B------:R-:W-:-:S13]  /*0c10*/  PLOP3.LUT P0, PT, PT, PT, UP0, 0x80, 0x0 ;  /* 0x000000000000781c */ /* 0x000fda0003f0f008 */
[----:B------:R-:W-:Y:S05]  /*0c20*/  @P0 BRA `(.L_x_13) ;  /* 0x00000000001c0947 */ /* 0x000fea0003800000 */
[----:B-1----:R-:W-:Y:S01]  /*0c30*/  ULEA UR44, UR44, 0x3, 0x1 ;  /* 0x000000032c2c7891 */ /* 0x002fe2000f8e083f */
[----:B------:R-:W-:Y:S11]  /*0c40*/  BRA `(.L_x_13) ;  /* 0x0000000000147947 */ /* 0x000ff60003800000 */
.L_x_12:
[----:B-1----:R-:W-:Y:S01]  /*0c50*/  ULEA UR44, UR44, 0x2, 0x1 ;  /* 0x000000022c2c7891 */ /* 0x002fe2000f8e083f */
[----:B------:R-:W-:Y:S11]  /*0c60*/  BRA `(.L_x_13) ;  /* 0x00000000000c7947 */ /* 0x000ff60003800000 */
.L_x_11:
[----:B-1----:R-:W-:Y:S01]  /*0c70*/  ULEA UR44, UR44, 0x1, 0x1 ;  /* 0x000000012c2c7891 */ /* 0x002fe2000f8e083f */
[----:B------:R-:W-:Y:S11]  /*0c80*/  BRA `(.L_x_13) ;  /* 0x0000000000047947 */ /* 0x000ff60003800000 */
.L_x_10:
[----:B-1----:R-:W-:-:S12]  /*0c90*/  USHF.L.U32 UR44, UR44, 0x1, URZ ;  /* 0x000000012c2c7899 */ /* 0x002fd8000800063f */
.L_x_13:
[----:B------:R-:W-:-:S04]  /*0ca0*/  ULOP3.LUT UR8, UR4, 0x1, URZ, 0xfc, !UPT ;  /* 0x0000000104087892 */ /* 0x000fc8000f8efc3f */
[----:B------:R-:W-:-:S06]  /*0cb0*/  UISETP.NE.AND UP0, UPT, UR8, 0x3, UPT ;  /* 0x000000030800788c */ /* 0x000fcc000bf05270 */
[----:B------:R-:W-:-:S13]  /*0cc0*/  PLOP3.LUT P0, PT, PT, PT, UP0, 0x80, 0x0 ;  /* 0x000000000000781c */ /* 0x000fda0003f0f008 */
[----:B------:R-:W-:Y:S05]  /*0cd0*/  @!P0 BRA `(.L_x_14) ;  /* 0x0000000000048947 */ /* 0x000fea0003800000 */
[----:B-1----:R-:W-:Y:S01]  /*0ce0*/  BPT.TRAP 0x1 ;  /* 0x000000040000795c */ /* 0x002fe20000300000 */
.L_x_14:
[----:B------:R-:W2:Y:S01]  /*0cf0*/  S2UR UR8, SR_CgaCtaId ;  /* 0x00000000000879c3 */ /* 0x000ea20000008800 */
[----:B------:R-:W-:Y:S01]  /*0d00*/  UMOV UR37, 0x400 ;  /* 0x0000040000257882 */ /* 0x000fe20000000000 */
[----:B------:R-:W-:Y:S01]  /*0d10*/  IMAD.U32 R4, RZ, RZ, UR5 ;  /* 0x00000005ff047e24 */ /* 0x000fe2000f8e00ff */
[----:B------:R-:W-:-:S04]  /*0d20*/  SHF.R.S32.HI R3, RZ, 0x1f, R0 ;  /* 0x0000001fff037819 */ /* 0x000fc80000011400 */
[----:B------:R-:W-:Y:S02]  /*0d30*/  SHF.L.U32 R4, R4, 0x1f, RZ ;  /* 0x0000001f04047819 */ /* 0x000fe400000006ff */
[----:B------:R-:W-:-:S04]  /*0d40*/  LEA.HI R3, R3, R0, RZ, 0x7 ;  /* 0x0000000003037211 */ /* 0x000fc800078f38ff */
[----:B------:R-:W-:-:S05]  /*0d50*/  LOP3.LUT R3, R3, 0xffffff80, RZ, 0xc0, !PT ;  /* 0xffffff8003037812 */ /* 0x000fca00078ec0ff */
[----:B------:R-:W-:-:S05]  /*0d60*/  IMAD.IADD R3, R0, 0x1, -R3 ;  /* 0x0000000100037824 */ /* 0x000fca00078e0a03 */
[----:B------:R-:W-:Y:S01]  /*0d70*/  SHF.R.S32.HI R2, RZ, 0x1f, R3 ;  /* 0x0000001fff027819 */ /* 0x000fe20000011403 */
[----:B--2---:R-:W-:-:S03]  /*0d80*/  ULEA UR37, UR8, UR37, 0x18 ;  /* 0x0000002508257291 */ /* 0x004fc6000f8ec03f */
[----:B------:R-:W-:Y:S01]  /*0d90*/  LEA.HI R2, R2, R3, RZ, 0x2 ;  /* 0x0000000302027211 */ /* 0x000fe200078f10ff */
[----:B------:R-:W-:-:S03]  /*0da0*/  ULEA UR8, UR6, UR37, 0x3 ;  /* 0x0000002506087291 */ /* 0x000fc6000f8e183f */
[----:B------:R-:W-:-:S04]  /*0db0*/  LOP3.LUT R2, R2, 0x7ffffffc, RZ, 0xc0, !PT ;  /* 0x7ffffffc02027812 */ /* 0x000fc800078ec0ff */
[----:B------:R-:W-:Y:S02]  /*0dc0*/  IADD3 R2, R3, -R2, RZ ;  /* 0x8000000203027210 */ /* 0x000fe40007ffe0ff */
[----:B------:R-:W2:Y:S02]  /*0dd0*/  SYNCS.PHASECHK.TRANS64.TRYWAIT P1, [UR8+0x30050], R4 ;  /* 0x03005004ff0075a7 */ /* 0x000ea40008020148 */
[----:B--2---:R-:W-:Y:S05]  /*0de0*/  @!P1 BRA `(.L_x_15) ;  /* 0x00000100002c9947 */ /* 0x004fea0003800000 */
.L_x_106:
[----:B------:R-:W-:Y:S01]  /*0df0*/  IMAD.SHL.U32 R9, R2, 0x2, RZ ;  /* 0x0000000202097824 */ /* 0x000fe200078e00ff */
[----:B------:R-:W-:Y:S06]  /*0e00*/  @!P0 BRA `(.L_x_16) ;  /* 0x0000000000048947 */ /* 0x000fec0003800000 */
[----:B-1----:R-:W-:Y:S01]  /*0e10*/  BPT.TRAP 0x1 ;  /* 0x000000040000795c */ /* 0x002fe20000300000 */
.L_x_16:
[----:B------:R-:W-:Y:S01]  /*0e20*/  SHF.L.U32 R2, RZ, 0x1f, RZ ;  /* 0x0000001fff027819 */ /* 0x000fe200000006ff */
[----:B------:R-:W-:Y:S01]  /*0e30*/  UIADD3 UR5, UR37, 0x30090, URZ ;  /* 0x0003009025057890 */ /* 0x000fe2000fffe03f */
[----:B------:R-:W-:Y:S02]  /*0e40*/  ISETP.NE.AND P2, PT, RZ, UR7, PT ;  /* 0x00000007ff007c0c */ /* 0x000fe4000bf45270 */
[----:B------:R-:W3:Y:S02]  /*0e50*/  SYNCS.PHASECHK.TRANS64.TRYWAIT P1, [UR37+0x30000], R2 ;  /* 0x03000002ff0075a7 */ /* 0x000ee40008020165 */
[----:B---3--:R-:W-:Y:S09]  /*0e60*/  @!P1 BRA `(.L_x_17) ;  /* 0x0000010000249947 */ /* 0x008ff20003800000 */
.L_x_107:
[----:B------:R-:W-:Y:S01]  /*0e70*/  ULEA UR39, UR36, UR5, 0x3 ;  /* 0x0000000524277291 */ /* 0x000fe2000f8e183f */
[----:B--2---:R-:W-:-:S04]  /*0e80*/  SEL R3, RZ, 0x1, P2 ;  /* 0x00000001ff037807 */ /* 0x004fc80001000000 */
[----:B------:R-:W-:-:S04]  /*0e90*/  SHF.L.U32 R3, R3, 0x1f, RZ ;  /* 0x0000001f03037819 */ /* 0x000fc800000006ff */
[----:B------:R-:W2:Y:S02]  /*0ea0*/  SYNCS.PHASECHK.TRANS64.TRYWAIT P1, [UR39+-0x8], R3 ;  /* 0xfffff803ff0075a7 */ /* 0x000ea40008020167 */
[----:B--2---:R-:W-:Y:S05]  /*0eb0*/  @!P1 BRA `(.L_x_18) ;  /* 0x0000010000289947 */ /* 0x004fea0003800000 */
.L_x_108:
[----:B------:R-:W-:Y:S01]  /*0ec0*/  USHF.R.U32.HI UR8, URZ, 0x4, UR37 ;  /* 0x000000043f087899 */ /* 0x000fe20008011625 */
[----:B------:R-:W-:Y:S01]  /*0ed0*/  WARPGROUP.ARRIVE ;  /* 0x00000000000079c5 */ /* 0x000fe20000000000 */
[----:B------:R-:W-:Y:S01]  /*0ee0*/  UIADD3 UR9, UR37, 0x8000, URZ ;  /* 0x0000800025097890 */ /* 0x000fe2000fffe03f */
[C---:B--2---:R-:W-:Y:S01]  /*0ef0*/  VIADD R3, R9.reuse, 0x1 ;  /* 0x0000000109037836 */ /* 0x044fe20000000000 */
[----:B------:R-:W-:Y:S01]  /*0f00*/  ULOP3.LUT UR8, UR8, 0x3fff, URZ, 0xc0, !UPT ;  /* 0x00003fff08087892 */ /* 0x000fe2000f8ec03f */
[C---:B------:R-:W-:Y:S01]  /*0f10*/  VIADD R4, R9.reuse, 0x8 ;  /* 0x0000000809047836 */ /* 0x040fe20000000000 */
[----:B------:R-:W-:Y:S01]  /*0f20*/  USHF.R.U32.HI UR9, URZ, 0x4, UR9 ;  /* 0x000000043f097899 */ /* 0x000fe20008011609 */
[C---:B------:R-:W-:Y:S01]  /*0f30*/  VIADD R5, R9.reuse, 0x50 ;  /* 0x0000005009057836 */ /* 0x040fe20000000000 */
[----:B------:R-:W-:Y:S01]  /*0f40*/  ULOP3.LUT UR8, UR8, 0x10000, URZ, 0xfc, !UPT ;  /* 0x0001000008087892 */ /* 0x000fe2000f8efc3f */
[C---:B------:R-:W-:Y:S01]  /*0f50*/  VIADD R6, R9.reuse, 0x68 ;  /* 0x0000006809067836 */ /* 0x040fe20000000000 */
[----:B------:R-:W-:Y:S01]  /*0f60*/  ULOP3.LUT UR9, UR9, 0x3fff, URZ, 0xc0, !UPT ;  /* 0x00003fff09097892 */ /* 0x000fe2000f8ec03f */
[----:B------:R-:W-:Y:S01]  /*0f70*/  IADD3 R7, R9, 0x69, RZ ;  /* 0x0000006909077810 */ /* 0x000fe20007ffe0ff */
[----:B------:R-:W-:Y:S01]  /*0f80*/  ULEA UR24, UR6, UR8, 0xa ;  /* 0x0000000806187291 */ /* 0x000fe2000f8e503f */
[----:B------:R-:W2:Y:S01]  /*0f90*/  LDC R11, c[0x0][0x28c] ;  /* 0x0000a300ff0b7b82 */ /* 0x000ea20000000800 */
[----:B------:R-:W-:Y:S01]  /*0fa0*/  ULOP3.LUT UR38, UR9, 0x10000, URZ, 0xfc, !UPT ;  /* 0x0001000009267892 */ /* 0x000fe2000f8efc3f */
[----:B------:R-:W-:Y:S01]  /*0fb0*/  IMAD.MOV.U32 R151, RZ, RZ, RZ ;  /* 0x000000ffff977224 */ /* 0x000fe200078e00ff */
[----:B------:R-:W-:Y:S01]  /*0fc0*/  UMOV UR25, 0x40000040 ;  /* 0x4000004000197882 */ /* 0x000fe20000000000 */
[----:B------:R-:W-:Y:S01]  /*0fd0*/  UMOV UR11, 0x40000040 ;  /* 0x40000040000b7882 */ /* 0x000fe20000000000 */
[----:B------:R-:W-:Y:S01]  /*0fe0*/  UMOV UR9, UR25 ;  /* 0x0000001900097c82 */ /* 0x000fe20008000000 */
[----:B------:R-:W-:Y:S01]  /*0ff0*/  UMOV UR8, UR24 ;  /* 0x0000001800087c82 */ /* 0x000fe20008000000 */
[----:B------:R-:W-:Y:S01]  /*1000*/  UIADD3 UR28, UR24, 0x2, URZ ;  /* 0x00000002181c7890 */ /* 0x000fe2000fffe03f */
[----:B------:R-:W-:Y:S01]  /*1010*/  UMOV UR10, UR38 ;  /* 0x00000026000a7c82 */ /* 0x000fe20008000000 */
[----:B------:R-:W-:Y:S01]  /*1020*/  UIADD3 UR30, UR38, 0x2, URZ ;  /* 0x00000002261e7890 */ /* 0x000fe2000fffe03f */
[----:B------:R-:W-:Y:S01]  /*1030*/  QGMMA.64x128x32.F32.E4M3.E4M3 R24, gdesc[UR8], RZ, !UPT, gsb0 ;  /* 0x01e00000081879f3 */ /* 0x000fe2000c0008ff */
[----:B------:R-:W-:Y:S01]  /*1040*/  UMOV UR29, 0x40000040 ;  /* 0x40000040001d7882 */ /* 0x000fe20000000000 */
[----:B------:R-:W-:Y:S01]  /*1050*/  UMOV UR31, 0x40000040 ;  /* 0x40000040001f7882 */ /* 0x000fe20000000000 */
[----:B------:R-:W-:-:S02]  /*1060*/  UIADD3 UR32, UR24, 0x4, URZ ;  /* 0x0000000418207890 */ /* 0x000fc4000fffe03f */
[----:B------:R-:W-:Y:S01]  /*1070*/  UIADD3 UR34, UR38, 0x4, URZ ;  /* 0x0000000426227890 */ /* 0x000fe2000fffe03f */
[----:B------:R-:W-:Y:S01]  /*1080*/  UMOV UR33, 0x40000040 ;  /* 0x4000004000217882 */ /* 0x000fe20000000000 */
[----:B------:R-:W-:Y:S01]  /*1090*/  UMOV UR35, 0x40000040 ;  /* 0x4000004000237882 */ /* 0x000fe20000000000 */
[----:B------:R-:W-:Y:S02]  /*10a0*/  UIADD3 UR40, UR24, 0x6, URZ ;  /* 0x0000000618287890 */ /* 0x000fe4000fffe03f */
[----:B------:R-:W-:Y:S01]  /*10b0*/  UIADD3 UR42, UR38, 0x6, URZ ;  /* 0x00000006262a7890 */ /* 0x000fe2000fffe03f */
[----:B------:R-:W-:Y:S01]  /*10c0*/  UMOV UR41, 0x40000040 ;  /* 0x4000004000297882 */ /* 0x000fe20000000000 */
[----:B------:R-:W-:Y:S01]  /*10d0*/  UMOV UR43, 0x40000040 ;  /* 0x40000040002b7882 */ /* 0x000fe20000000000 */
[----:B------:R-:W-:Y:S02]  /*10e0*/  UIADD3 UR8, UR24, 0x200, URZ ;  /* 0x0000020018087890 */ /* 0x000fe4000fffe03f */
[----:B------:R-:W-:Y:S01]  /*10f0*/  UIADD3 UR10, UR38, 0x400, URZ ;  /* 0x00000400260a7890 */ /* 0x000fe2000fffe03f */
        /* <DEDUP_REMOVED lines=14> */
[----:B------:R-:W-:Y:S01]  /*11e0*/  ULDC UR6, c[0x0][0x28c] ;  /* 0x0000a30000067ab9 */ /* 0x000fe20000000800 */
[----:B------:R-:W-:Y:S01]  /*11f0*/  USHF.L.U32 UR7, UR7, 0x3, URZ ;  /* 0x0000000307077899 */ /* 0x000fe2000800063f */
[----:B------:R-:W-:Y:S01]  /*1200*/  ISETP.GE.AND P6, PT, R3, UR6, PT ;  /* 0x0000000603007c0c */ /* 0x000fe2000bfc6270 */
[----:B------:R-:W-:Y:S01]  /*1210*/  ULDC UR6, c[0x0][0x28c] ;  /* 0x0000a30000067ab9 */ /* 0x000fe20000000800 */
[----:B------:R-:W-:Y:S01]  /*1220*/  IADD3 R3, R9, 0x9, RZ ;  /* 0x0000000909037810 */ /* 0x000fe20007ffe0ff */
[----:B------:R-:W-:-:S03]  /*1230*/  ULOP3.LUT UR7, UR7, 0x8, URZ, 0xc, !UPT ;  /* 0x0000000807077892 */ /* 0x000fc6000f8e0c3f */
[----:B------:R-:W-:Y:S01]  /*1240*/  ISETP.GE.AND P2, PT, R3, UR6, PT ;  /* 0x0000000603007c0c */ /* 0x000fe2000bf46270 */
[----:B------:R-:W-:Y:S01]  /*1250*/  VIADD R3, R9, 0x11 ;  /* 0x0000001109037836 */ /* 0x000fe20000000000 */
[----:B------:R-:W-:-:S04]  /*1260*/  ULDC UR6, c[0x0][0x28c] ;  /* 0x0000a30000067ab9 */ /* 0x000fc80000000800 */
[----:B------:R-:W-:Y:S01]  /*1270*/  ISETP.GE.AND P4, PT, R3, UR6, PT ;  /* 0x0000000603007c0c */ /* 0x000fe2000bf86270 */
[----:B------:R-:W-:Y:S01]  /*1280*/  ULDC UR6, c[0x0][0x28c] ;  /* 0x0000a30000067ab9 */ /* 0x000fe20000000800 */
[----:B------:R-:W-:Y:S01]  /*1290*/  IADD3 R3, R9, 0x19, RZ ;  /* 0x0000001909037810 */ /* 0x000fe20007ffe0ff */
[----:B------:R-:W-:Y:S02]  /*12a0*/  WARPGROUP.DEPBAR.LE gsb0, 0x0 ;  /* 0x00008000000079c5 */ /* 0x000fe40000010000 */
[----:B------:R-:W-:-:S06]  /*12b0*/  WARPGROUP.ARRIVE ;  /* 0x00000000000079c5 */ /* 0x000fcc0000000000 */
[----:B------:R-:W-:Y:S03]  /*12c0*/  QGMMA.64x128x32.F32.E4M3.E4M3 R24, gdesc[UR28], R24, gsb0 ;  /* 0x01e000001c1879f3 */ /* 0x000fe60008000818 */
[----:B------:R-:W-:Y:S02]  /*12d0*/  WARPGROUP.DEPBAR.LE gsb0, 0x0 ;  /* 0x00008000000079c5 */ /* 0x000fe40000010000 */
[----:B------:R-:W-:-:S07]  /*12e0*/  WARPGROUP.ARRIVE ;  /* 0x00000000000079c5 */ /* 0x000fce0000000000 */
[----:B------:R-:W-:Y:S03]  /*12f0*/  QGMMA.64x128x32.F32.E4M3.E4M3 R24, gdesc[UR32], R24, gsb0 ;  /* 0x01e00000201879f3 */ /* 0x000fe60008000818 */
[----:B------:R-:W-:Y:S02]  /*1300*/  WARPGROUP.DEPBAR.LE gsb0, 0x0 ;  /* 0x00008000000079c5 */ /* 0x000fe40000010000 */
[----:B------:R-:W-:-:S07]  /*1310*/  WARPGROUP.ARRIVE ;  /* 0x00000000000079c5 */ /* 0x000fce0000000000 */
[----:B------:R-:W-:Y:S03]  /*1320*/  QGMMA.64x128x32.F32.E4M3.E4M3 R24, gdesc[UR40], R24, gsb0 ;  /* 0x01e00000281879f3 */ /* 0x000fe60008000818 */
[----:B------:R-:W-:Y:S02]  /*1330*/  WARPGROUP.DEPBAR.LE gsb0, 0x0 ;  /* 0x00008000000079c5 */ /* 0x000fe40000010000 */
[----:B------:R-:W-:-:S07]  /*1340*/  WARPGROUP.ARRIVE ;  /* 0x00000000000079c5 */ /* 0x000fce0000000000 */
[----:B------:R-:W-:Y:S01]  /*1350*/  QGMMA.64x128x32.F32.E4M3.E4M3 R24, gdesc[UR8], R24, gsb0 ;  /* 0x01e00000081879f3 */ /* 0x000fe20008000818 */
[----:B------:R-:W-:Y:S02]  /*1360*/  ULDC UR10, c[0x0][0x28c] ;  /* 0x0000a300000a7ab9 */ /* 0x000fe40000000800 */
[----:B------:R-:W-:Y:S01]  /*1370*/  ISETP.GE.AND P1, PT, R4, UR10, PT ;  /* 0x0000000a04007c0c */ /* 0x000fe2000bf26270 */
[----:B------:R-:W-:Y:S01]  /*1380*/  VIADD R4, R9, 0x10 ;  /* 0x0000001009047836 */ /* 0x000fe20000000000 */
[----:B------:R-:W-:-:S04]  /*1390*/  ULDC UR10, c[0x0][0x28c] ;  /* 0x0000a300000a7ab9 */ /* 0x000fc80000000800 */
        /* <DEDUP_REMOVED lines=16> */
[----:B------:R-:W-:Y:S02]  /*14a0*/  FSEL R25, R25, -INF , !P6 ;  /* 0xff80000019197808 */ /* 0x000fe40007000000 */
[----:B------:R-:W-:Y:S02]  /*14b0*/  FSEL R27, R27, -INF , !P6 ;  /* 0xff8000001b1b7808 */ /* 0x000fe40007000000 */
[----:B------:R-:W-:Y:S01]  /*14c0*/  ISETP.GE.AND P6, PT, R3, UR6, PT ;  /* 0x0000000603007c0c */ /* 0x000fe2000bfc6270 */
[----:B------:R-:W-:Y:S01]  /*14d0*/  VIADD R3, R9, 0x20 ;  /* 0x0000002009037836 */ /* 0x000fe20000000000 */
[----:B------:R-:W-:Y:S01]  /*14e0*/  ULDC UR6, c[0x0][0x28c] ;  /* 0x0000a30000067ab9 */ /* 0x000fe20000000800 */
[----:B------:R-:W-:-:S02]  /*14f0*/  FSEL R28, R28, -INF , !P1 ;  /* 0xff8000001c1c7808 */ /* 0x000fc40004800000 */
[----:B------:R-:W-:Y:S02]  /*1500*/  FSEL R30, R30, -INF , !P1 ;  /* 0xff8000001e1e7808 */ /* 0x000fe40004800000 */
[----:B------:R-:W-:Y:S01]  /*1510*/  ISETP.GE.AND P1, PT, R3, UR6, PT ;  /* 0x0000000603007c0c */ /* 0x000fe2000bf26270 */
[----:B------:R-:W-:Y:S01]  /*1520*/  VIADD R3, R9, 0x21 ;  /* 0x0000002109037836 */ /* 0x000fe20000000000 */
[----:B------:R-:W-:Y:S01]  /*1530*/  ULDC UR6, c[0x0][0x28c] ;  /* 0x0000a30000067ab9 */ /* 0x000fe20000000800 */
        /* <DEDUP_REMOVED lines=8> */
[----:B------:R-:W-:Y:S01]  /*15c0*/  ULDC UR6, c[0x0][0x28c] ;  /* 0x0000a30000067ab9 */ /* 0x000fe20000000800 */
[----:B------:R-:W-:Y:S02]  /*15d0*/  IADD3 R3, R9, 0x29, RZ ;  /* 0x0000002909037810 */ /* 0x000fe40007ffe0ff */
        /* <DEDUP_REMOVED lines=33> */
[----:B------:R-:W-:Y:S01]  /*17f0*/  ULDC UR6, c[0x0][0x28c] ;  /* 0x0000a30000067ab9 */ /* 0x000fe20000000800 */
[----:B------:R-:W-:Y:S01]  /*1800*/  FSEL R48, R48, -INF , !P5 ;  /* 0xff80000030307808 */ /* 0x000fe20006800000 */
[----:B------:R-:W-:Y:S01]  /*1810*/  VIADD R3, R9, 0x48 ;  /* 0x0000004809037836 */ /* 0x000fe20000000000 */
[----:B------:R-:W-:-:S02]  /*1820*/  FSEL R50, R50, -INF , !P5 ;  /* 0xff80000032327808 */ /* 0x000fc40006800000 */
[----:B------:R-:W-:Y:S01]  /*1830*/  ISETP.GE.AND P5, PT, R9, UR6, PT ;  /* 0x0000000609007c0c */ /* 0x000fe2000bfa6270 */
[----:B------:R-:W-:Y:S01]  /*1840*/  ULDC UR6, c[0x0][0x28c] ;  /* 0x0000a30000067ab9 */ /* 0x000fe20000000800 */
[----:B------:R-:W-:Y:S02]  /*1850*/  FSEL R49, R49, -INF , !P6 ;  /* 0xff80000031317808 */ /* 0x000fe40007000000 */
[----:B------:R-:W-:Y:S02]  /*1860*/  FSEL R24, R24, -INF , !P5 ;  /* 0xff80000018187808 */ /* 0x000fe40006800000 */
[----:B------:R-:W-:Y:S02]  /*1870*/  FSEL R51, R51, -INF , !P6 ;  /* 0xff80000033337808 */ /* 0x000fe40007000000 */
[----:B------:R-:W-:Y:S01]  /*1880*/  ISETP.GE.AND P6, PT, R3, UR6, PT ;  /* 0x0000000603007c0c */ /* 0x000fe2000bfc6270 */
[----:B------:R-:W-:Y:S01]  /*1890*/  ULDC UR6, c[0x0][0x28c] ;  /* 0x0000a30000067ab9 */ /* 0x000fe20000000800 */
[----:B------:R-:W-:-:S02]  /*18a0*/  FMNMX R3, R24, R25, !PT ;  /* 0x0000001918037209 */ /* 0x000fc40007800000 */
[----:B------:R-:W-:Y:S02]  /*18b0*/  FSEL R52, R52, -INF , !P1 ;  /* 0xff80000034347808 */ /* 0x000fe40004800000 */
[----:B------:R-:W-:Y:S02]  /*18c0*/  FSEL R54, R54, -INF , !P1 ;  /* 0xff80000036367808 */ /* 0x000fe40004800000 */
[----:B------:R-:W-:Y:S01]  /*18d0*/  ISETP.GE.AND P1, PT, R4, UR6, PT ;  /* 0x0000000604007c0c */ /* 0x000fe2000bf26270 */
[----:B------:R-:W-:Y:S01]  /*18e0*/  ULDC UR6, c[0x0][0x28c] ;  /* 0x0000a30000067ab9 */ /* 0x000fe20000000800 */
[----:B------:R-:W-:Y:S02]  /*18f0*/  FMNMX R4, R28, R3, !PT ;  /* 0x000000031c047209 */ /* 0x000fe40007800000 */
[----:B------:R-:W-:Y:S02]  /*1900*/  FSEL R53, R53, -INF , !P2 ;  /* 0xff80000035357808 */ /* 0x000fe40005000000 */
[----:B------:R-:W-:-:S02]  /*1910*/  FMNMX R3, R29, R4, !PT ;  /* 0x000000041d037209 */ /* 0x000fc40007800000 */
[----:B------:R-:W-:Y:S02]  /*1920*/  FSEL R55, R55, -INF , !P2 ;  /* 0xff80000037377808 */ /* 0x000fe40005000000 */
[----:B------:R-:W-:Y:S02]  /*1930*/  FMNMX R4, R32, R3, !PT ;  /* 0x0000000320047209 */ /* 0x000fe40007800000 */
[----:B------:R-:W-:Y:S01]  /*1940*/  ISETP.GE.AND P2, PT, R5, UR6, PT ;  /* 0x0000000605007c0c */ /* 0x000fe2000bf46270 */
[----:B------:R-:W-:Y:S01]  /*1950*/  VIADD R5, R9, 0x51 ;  /* 0x0000005109057836 */ /* 0x000fe20000000000 */
[----:B------:R-:W-:Y:S01]  /*1960*/  FMNMX R3, R33, R4, !PT ;  /* 0x0000000421037209 */ /* 0x000fe20007800000 */
[----:B------:R-:W-:Y:S01]  /*1970*/  ULDC UR6, c[0x0][0x28c] ;  /* 0x0000a30000067ab9 */ /* 0x000fe20000000800 */
[----:B------:R-:W-:Y:S02]  /*1980*/  FSEL R56, R56, -INF , !P3 ;  /* 0xff80000038387808 */ /* 0x000fe40005800000 */
[----:B------:R-:W-:-:S02]  /*1990*/  FMNMX R4, R36, R3, !PT ;  /* 0x0000000324047209 */ /* 0x000fc40007800000 */
[----:B------:R-:W-:Y:S02]  /*19a0*/  FSEL R58, R58, -INF , !P3 ;  /* 0xff8000003a3a7808 */ /* 0x000fe40005800000 */
[----:B------:R-:W-:Y:S01]  /*19b0*/  ISETP.GE.AND P3, PT, R5, UR6, PT ;  /* 0x0000000605007c0c */ /* 0x000fe2000bf66270 */
[----:B------:R-:W-:Y:S01]  /*19c0*/  VIADD R5, R9, 0x58 ;  /* 0x0000005809057836 */ /* 0x000fe20000000000 */
[----:B------:R-:W-:Y:S01]  /*19d0*/  FMNMX R3, R37, R4, !PT ;  /* 0x0000000425037209 */ /* 0x000fe20007800000 */
[----:B------:R-:W-:Y:S01]  /*19e0*/  ULDC UR6, c[0x0][0x28c] ;  /* 0x0000a30000067ab9 */ /* 0x000fe20000000800 */
[----:B------:R-:W-:Y:S02]  /*19f0*/  FSEL R57, R57, -INF , !P4 ;  /* 0xff80000039397808 */ /* 0x000fe40006000000 */
[----:B------:R-:W-:Y:S02]  /*1a00*/  FMNMX R4, R40, R3, !PT ;  /* 0x0000000328047209 */ /* 0x000fe40007800000 */
[----:B------:R-:W-:-:S02]  /*1a10*/  FSEL R59, R59, -INF , !P4 ;  /* 0xff8000003b3b7808 */ /* 0x000fc40006000000 */
[----:B------:R-:W-:Y:S01]  /*1a20*/  ISETP.GE.AND P4, PT, R5, UR6, PT ;  /* 0x0000000605007c0c */ /* 0x000fe2000bf86270 */
[----:B------:R-:W-:Y:S01]  /*1a30*/  ULDC UR6, c[0x0][0x28c] ;  /* 0x0000a30000067ab9 */ /* 0x000fe20000000800 */
[----:B------:R-:W-:Y:S02]  /*1a40*/  IADD3 R5, R9, 0x59, RZ ;  /* 0x0000005909057810 */ /* 0x000fe40007ffe0ff */
[----:B------:R-:W-:Y:S02]  /*1a50*/  FMNMX R3, R41, R4, !PT ;  /* 0x0000000429037209 */ /* 0x000fe40007800000 */
[----:B------:R-:W-:Y:S02]  /*1a60*/  FSEL R60, R60, -INF , !P6 ;  /* 0xff8000003c3c7808 */ /* 0x000fe40007000000 */
[----:B------:R-:W-:Y:S02]  /*1a70*/  FSEL R62, R62, -INF , !P6 ;  /* 0xff8000003e3e7808 */ /* 0x000fe40007000000 */
[----:B------:R-:W-:Y:S01]  /*1a80*/  ISETP.GE.AND P6, PT, R5, UR6, PT ;  /* 0x0000000605007c0c */ /* 0x000fe2000bfc6270 */
[----:B------:R-:W-:Y:S01]  /*1a90*/  VIADD R5, R9, 0x60 ;  /* 0x0000006009057836 */ /* 0x000fe20000000000 */
[----:B------:R-:W-:Y:S01]  /*1aa0*/  FMNMX R4, R44, R3, !PT ;  /* 0x000000032c047209 */ /* 0x000fe20007800000 */
[----:B------:R-:W-:Y:S01]  /*1ab0*/  ULDC UR6, c[0x0][0x28c] ;  /* 0x0000a30000067ab9 */ /* 0x000fe20000000800 */
[----:B------:R-:W-:-:S02]  /*1ac0*/  FSEL R61, R61, -INF , !P1 ;  /* 0xff8000003d3d7808 */ /* 0x000fc40004800000 */
[----:B------:R-:W-:Y:S02]  /*1ad0*/  FSEL R63, R63, -INF , !P1 ;  /* 0xff8000003f3f7808 */ /* 0x000fe40004800000 */
[----:B------:R-:W-:Y:S02]  /*1ae0*/  FMNMX R3, R45, R4, !PT ;  /* 0x000000042d037209 */ /* 0x000fe40007800000 */
[----:B------:R-:W-:Y:S01]  /*1af0*/  ISETP.GE.AND P1, PT, R5, UR6, PT ;  /* 0x0000000605007c0c */ /* 0x000fe2000bf26270 */
[----:B------:R-:W-:Y:S01]  /*1b00*/  VIADD R5, R9, 0x61 ;  /* 0x0000006109057836 */ /* 0x000fe20000000000 */
[----:B------:R-:W-:Y:S01]  /*1b10*/  FMNMX R4, R48, R3, !PT ;  /* 0x0000000330047209 */ /* 0x000fe20007800000 */
[----:B------:R-:W-:Y:S01]  /*1b20*/  ULDC UR6, c[0x0][0x28c] ;  /* 0x0000a30000067ab9 */ /* 0x000fe20000000800 */
[----:B------:R-:W-:Y:S02]  /*1b30*/  FSEL R26, R26, -INF , !P5 ;  /* 0xff8000001a1a7808 */ /* 0x000fe40006800000 */
[----:B------:R-:W-:Y:S01]  /*1b40*/  ISETP.GE.AND P5, PT, R5, UR6, PT ;  /* 0x0000000605007c0c */ /* 0x000fe2000bfa6270 */
[----:B------:R-:W-:Y:S01]  /*1b50*/  ULDC UR6, c[0x0][0x28c] ;  /* 0x0000a30000067ab9 */ /* 0x000fe20000000800 */
[----:B------:R-:W-:-:S02]  /*1b60*/  FMNMX R5, R49, R4, !PT ;  /* 0x0000000431057209 */ /* 0x000fc40007800000 */
[----:B------:R-:W-:Y:S02]  /*1b70*/  FMNMX R3, R26, R27, !PT ;  /* 0x0000001b1a037209 */ /* 0x000fe40007800000 */
[----:B------:R-:W-:Y:S02]  /*1b80*/  FSEL R64, R64, -INF , !P2 ;  /* 0xff80000040407808 */ /* 0x000fe40005000000 */
[----:B------:R-:W-:Y:S02]  /*1b90*/  FSEL R66, R66, -INF , !P2 ;  /* 0xff80000042427808 */ /* 0x000fe40005000000 */
[----:B------:R-:W-:Y:S01]  /*1ba0*/  ISETP.GE.AND P2, PT, R6, UR6, PT ;  /* 0x0000000606007c0c */ /* 0x000fe2000bf46270 */
[----:B------:R-:W-:Y:S01]  /*1bb0*/  ULDC UR6, c[0x0][0x28c] ;  /* 0x0000a30000067ab9 */ /* 0x000fe20000000800 */
[----:B------:R-:W-:Y:S02]  /*1bc0*/  FMNMX R6, R52, R5, !PT ;  /* 0x0000000534067209 */ /* 0x000fe40007800000 */
[----:B------:R-:W-:-:S02]  /*1bd0*/  FMNMX R4, R30, R3, !PT ;  /* 0x000000031e047209 */ /* 0x000fc40007800000 */
[----:B------:R-:W-:Y:S02]  /*1be0*/  FMNMX R5, R53, R6, !PT ;  /* 0x0000000635057209 */ /* 0x000fe40007800000 */
[----:B------:R-:W-:Y:S02]  /*1bf0*/  FMNMX R3, R31, R4, !PT ;  /* 0x000000041f037209 */ /* 0x000fe40007800000 */
[----:B------:R-:W-:Y:S02]  /*1c00*/  FMNMX R6, R56, R5, !PT ;  /* 0x0000000538067209 */ /* 0x000fe40007800000 */
[----:B------:R-:W-:Y:S02]  /*1c10*/  FMNMX R4, R34, R3, !PT ;  /* 0x0000000322047209 */ /* 0x000fe40007800000 */
[----:B------:R-:W-:Y:S02]  /*1c20*/  FMNMX R5, R57, R6, !PT ;  /* 0x0000000639057209 */ /* 0x000fe40007800000 */
[----:B------:R-:W-:-:S02]  /*1c30*/  FMNMX R3, R35, R4, !PT ;  /* 0x0000000423037209 */ /* 0x000fc40007800000 */
[----:B------:R-:W-:Y:S02]  /*1c40*/  FMNMX R6, R60, R5, !PT ;  /* 0x000000053c067209 */ /* 0x000fe40007800000 */
[----:B------:R-:W-:Y:S02]  /*1c50*/  FMNMX R4, R38, R3, !PT ;  /* 0x0000000326047209 */ /* 0x000fe40007800000 */
[----:B------:R-:W-:Y:S02]  /*1c60*/  FMNMX R5, R61, R6, !PT ;  /* 0x000000063d057209 */ /* 0x000fe40007800000 */
[----:B------:R-:W-:Y:S02]  /*1c70*/  FMNMX R3, R39, R4, !PT ;  /* 0x0000000427037209 */ /* 0x000fe40007800000 */
[----:B------:R-:W-:Y:S02]  /*1c80*/  FSEL R65, R65, -INF , !P3 ;  /* 0xff80000041417808 */ /* 0x000fe40005800000 */
[----:B------:R-:W-:-:S02]  /*1c90*/  FMNMX R6, R64, R5, !PT ;  /* 0x0000000540067209 */ /* 0x000fc40007800000 */
[----:B------:R-:W-:Y:S02]  /*1ca0*/  FMNMX R4, R42, R3, !PT ;  /* 0x000000032a047209 */ /* 0x000fe40007800000 */
[----:B------:R-:W-:Y:S02]  /*1cb0*/  FSEL R68, R68, -INF , !P4 ;  /* 0xff80000044447808 */ /* 0x000fe40006000000 */
[----:B------:R-:W-:Y:S02]  /*1cc0*/  FMNMX R5, R65, R6, !PT ;  /* 0x0000000641057209 */ /* 0x000fe40007800000 */
[----:B------:R-:W-:Y:S02]  /*1cd0*/  FMNMX R3, R43, R4, !PT ;  /* 0x000000042b037209 */ /* 0x000fe40007800000 */
[----:B------:R-:W-:Y:S02]  /*1ce0*/  FSEL R69, R69, -INF , !P6 ;  /* 0xff80000045457808 */ /* 0x000fe40007000000 */
[----:B------:R-:W-:-:S02]  /*1cf0*/  FMNMX R6, R68, R5, !PT ;  /* 0x0000000544067209 */ /* 0x000fc40007800000 */
[----:B------:R-:W-:Y:S02]  /*1d00*/  FMNMX R4, R46, R3, !PT ;  /* 0x000000032e047209 */ /* 0x000fe40007800000 */
[----:B------:R-:W-:Y:S02]  /*1d10*/  FSEL R72, R72, -INF , !P1 ;  /* 0xff80000048487808 */ /* 0x000fe40004800000 */
[----:B------:R-:W-:Y:S02]  /*1d20*/  FMNMX R5, R69, R6, !PT ;  /* 0x0000000645057209 */ /* 0x000fe40007800000 */
[----:B------:R-:W-:Y:S02]  /*1d30*/  FSEL R67, R67, -INF , !P3 ;  /* 0xff80000043437808 */ /* 0x000fe40005800000 */
[----:B------:R-:W-:Y:S02]  /*1d40*/  FMNMX R3, R47, R4, !PT ;  /* 0x000000042f037209 */ /* 0x000fe40007800000 */
[----:B------:R-:W-:Y:S01]  /*1d50*/  ISETP.GE.AND P3, PT, R7, UR6, PT ;  /* 0x0000000607007c0c */ /* 0x000fe2000bf66270 */
[----:B------:R-:W-:Y:S01]  /*1d60*/  VIADD R7, R9, 0x70 ;  /* 0x0000007009077836 */ /* 0x000fe20000000000 */
[----:B------:R-:W-:Y:S01]  /*1d70*/  FSEL R73, R73, -INF , !P5 ;  /* 0xff80000049497808 */ /* 0x000fe20006800000 */
[----:B------:R-:W-:Y:S01]  /*1d80*/  ULDC UR6, c[0x0][0x28c] ;  /* 0x0000a30000067ab9 */ /* 0x000fe20000000800 */
[----:B------:R-:W-:-:S02]  /*1d90*/  FMNMX R6, R72, R5, !PT ;  /* 0x0000000548067209 */ /* 0x000fc40007800000 */
[----:B------:R-:W-:Y:S02]  /*1da0*/  FMNMX R4, R50, R3, !PT ;  /* 0x0000000332047209 */ /* 0x000fe40007800000 */
[----:B------:R-:W-:Y:S02]  /*1db0*/  FSEL R70, R70, -INF , !P4 ;  /* 0xff80000046467808 */ /* 0x000fe40006000000 */
[----:B------:R-:W-:Y:S01]  /*1dc0*/  ISETP.GE.AND P4, PT, R7, UR6, PT ;  /* 0x0000000607007c0c */ /* 0x000fe2000bf86270 */
[----:B------:R-:W-:Y:S01]  /*1dd0*/  VIADD R7, R9, 0x71 ;  /* 0x0000007109077836 */ /* 0x000fe20000000000 */
[----:B------:R-:W-:Y:S01]  /*1de0*/  FSEL R76, R76, -INF , !P2 ;  /* 0xff8000004c4c7808 */ /* 0x000fe20005000000 */
[----:B------:R-:W-:Y:S01]  /*1df0*/  ULDC UR6, c[0x0][0x28c] ;  /* 0x0000a30000067ab9 */ /* 0x000fe20000000800 */
[----:B------:R-:W-:Y:S02]  /*1e00*/  FMNMX R5, R73, R6, !PT ;  /* 0x0000000649057209 */ /* 0x000fe40007800000 */
[----:B------:R-:W-:-:S02]  /*1e10*/  FMNMX R3, R51, R4, !PT ;  /* 0x0000000433037209 */ /* 0x000fc40007800000 */
        /* <DEDUP_REMOVED lines=12> */
[----:B------:R-:W-:Y:S01]  /*1ee0*/  ULDC UR6, c[0x0][0x604] ;  /* 0x0001810000067ab9 */ /* 0x000fe20000000800 */
[----:B------:R-:W-:Y:S02]  /*1ef0*/  IADD3 R4, R9, 0x79, RZ ;  /* 0x0000007909047810 */ /* 0x000fe40007ffe0ff */
[----:B------:R-:W-:Y:S02]  /*1f00*/  FSEL R81, R81, -INF , !P6 ;  /* 0xff80000051517808 */ /* 0x000fe40007000000 */
[----:B------:R-:W-:-:S02]  /*1f10*/  FMNMX R8, R80, R5, !PT ;  /* 0x0000000550087209 */ /* 0x000fc40007800000 */
[----:B------:R-:W-:Y:S02]  /*1f20*/  FMNMX R6, R58, R3, !PT ;  /* 0x000000033a067209 */ /* 0x000fe40007800000 */
[----:B------:R-:W-:Y:S02]  /*1f30*/  FSEL R75, R75, -INF , !P5 ;  /* 0xff8000004b4b7808 */ /* 0x000fe40006800000 */
[----:B--2---:R-:W-:Y:S02]  /*1f40*/  ISETP.GE.AND P5, PT, R4, R11, PT ;  /* 0x0000000b0400720c */ /* 0x004fe40003fa6270 */
[----:B------:R-:W-:Y:S02]  /*1f50*/  FSEL R84, R84, -INF , !P1 ;  /* 0xff80000054547808 */ /* 0x000fe40004800000 */
[----:B------:R-:W-:Y:S02]  /*1f60*/  FMNMX R5, R81, R8, !PT ;  /* 0x0000000851057209 */ /* 0x000fe40007800000 */
[----:B------:R-:W-:-:S02]  /*1f70*/  FMNMX R3, R59, R6, !PT ;  /* 0x000000063b037209 */ /* 0x000fc40007800000 */
[----:B------:R-:W-:Y:S02]  /*1f80*/  FSEL R85, R85, -INF , !P5 ;  /* 0xff80000055557808 */ /* 0x000fe40006800000 */
[----:B------:R-:W-:Y:S02]  /*1f90*/  FMNMX R6, R84, R5, !PT ;  /* 0x0000000554067209 */ /* 0x000fe40007800000 */
[----:B------:R-:W-:Y:S02]  /*1fa0*/  FMNMX R4, R62, R3, !PT ;  /* 0x000000033e047209 */ /* 0x000fe40007800000 */
[----:B------:R-:W-:Y:S02]  /*1fb0*/  FMNMX R6, R85, R6, !PT ;  /* 0x0000000655067209 */ /* 0x000fe40007800000 */
[----:B------:R-:W-:Y:S02]  /*1fc0*/  FMNMX R3, R63, R4, !PT ;  /* 0x000000043f037209 */ /* 0x000fe40007800000 */
[----:B------:R-:W-:Y:S01]  /*1fd0*/  FSEL R78, R78, -INF , !P2 ;  /* 0xff8000004e4e7808 */ /* 0x000fe20005000000 */
[----:B------:R-:W2:Y:S01]  /*1fe0*/  SHFL.BFLY PT, R5, R6, 0x1, 0x1f ;  /* 0x0c201f0006057f89 */ /* 0x000ea200000e0000 */
[----:B------:R-:W-:-:S02]  /*1ff0*/  FMNMX R4, R66, R3, !PT ;  /* 0x0000000342047209 */ /* 0x000fc40007800000 */
[----:B------:R-:W-:Y:S02]  /*2000*/  FSEL R79, R79, -INF , !P3 ;  /* 0xff8000004f4f7808 */ /* 0x000fe40005800000 */
[----:B------:R-:W-:Y:S02]  /*2010*/  FMNMX R3, R67, R4, !PT ;  /* 0x0000000443037209 */ /* 0x000fe40007800000 */
[----:B------:R-:W-:Y:S02]  /*2020*/  FSEL R82, R82, -INF , !P4 ;  /* 0xff80000052527808 */ /* 0x000fe40006000000 */
[----:B------:R-:W-:Y:S02]  /*2030*/  FMNMX R4, R70, R3, !PT ;  /* 0x0000000346047209 */ /* 0x000fe40007800000 */
[----:B------:R-:W-:Y:S02]  /*2040*/  FSEL R83, R83, -INF , !P6 ;  /* 0xff80000053537808 */ /* 0x000fe40007000000 */
[----:B------:R-:W-:-:S02]  /*2050*/  FMNMX R3, R71, R4, !PT ;  /* 0x0000000447037209 */ /* 0x000fc40007800000 */
[----:B------:R-:W-:Y:S02]  /*2060*/  FSEL R86, R86, -INF , !P1 ;  /* 0xff80000056567808 */ /* 0x000fe40004800000 */
[----:B------:R-:W-:Y:S02]  /*2070*/  FMNMX R4, R74, R3, !PT ;  /* 0x000000034a047209 */ /* 0x000fe40007800000 */
[----:B------:R-:W-:Y:S02]  /*2080*/  FSEL R87, R87, -INF , !P5 ;  /* 0xff80000057577808 */ /* 0x000fe40006800000 */
[----:B------:R-:W-:Y:S02]  /*2090*/  FMNMX R3, R75, R4, !PT ;  /* 0x000000044b037209 */ /* 0x000fe40007800000 */
[----:B--2---:R-:W-:Y:S02]  /*20a0*/  FMNMX R5, R6, R5, !PT ;  /* 0x0000000506057209 */ /* 0x004fe40007800000 */
[----:B------:R-:W-:-:S03]  /*20b0*/  FMNMX R4, R78, R3, !PT ;  /* 0x000000034e047209 */ /* 0x000fc60007800000 */
[----:B------:R-:W2:Y:S01]  /*20c0*/  SHFL.BFLY PT, R14, R5, 0x2, 0x1f ;  /* 0x0c401f00050e7f89 */ /* 0x000ea200000e0000 */
[----:B------:R-:W-:-:S04]  /*20d0*/  FMNMX R3, R79, R4, !PT ;  /* 0x000000044f037209 */ /* 0x000fc80007800000 */
[----:B------:R-:W-:-:S04]  /*20e0*/  FMNMX R4, R82, R3, !PT ;  /* 0x0000000352047209 */ /* 0x000fc80007800000 */
[----:B------:R-:W-:-:S04]  /*20f0*/  FMNMX R3, R83, R4, !PT ;  /* 0x0000000453037209 */ /* 0x000fc80007800000 */
[----:B------:R-:W-:-:S04]  /*2100*/  FMNMX R4, R86, R3, !PT ;  /* 0x0000000356047209 */ /* 0x000fc80007800000 */
[----:B------:R-:W-:-:S05]  /*2110*/  FMNMX R4, R87, R4, !PT ;  /* 0x0000000457047209 */ /* 0x000fca0007800000 */
[----:B------:R-:W3:Y:S01]  /*2120*/  SHFL.BFLY PT, R3, R4, 0x1, 0x1f ;  /* 0x0c201f0004037f89 */ /* 0x000ee200000e0000 */
[----:B--2---:R-:W-:-:S04]  /*2130*/  FMNMX R14, R5, R14, !PT ;  /* 0x0000000e050e7209 */ /* 0x004fc80007800000 */
[----:B------:R-:W-:-:S04]  /*2140*/  FSETP.NEU.AND P1, PT, R14, -INF , PT ;  /* 0xff8000000e00780b */ /* 0x000fc80003f2d000 */
[----:B------:R-:W-:-:S05]  /*2150*/  FSEL R5, R14, RZ, P1 ;  /* 0x000000ff0e057208 */ /* 0x000fca0000800000 */
[----:B------:R-:W-:Y:S01]  /*2160*/  FMUL R5, R5, UR6 ;  /* 0x0000000605057c20 */ /* 0x000fe20008400000 */
[----:B------:R-:W-:-:S03]  /*2170*/  ULDC UR6, c[0x0][0x604] ;  /* 0x0001810000067ab9 */ /* 0x000fc60000000800 */
[--C-:B------:R-:W-:Y:S01]  /*2180*/  FFMA R24, R24, UR6, -R5.reuse ;  /* 0x0000000618187c23 */ /* 0x100fe20008000805 */
[----:B------:R-:W-:Y:S02]  /*2190*/  ULDC UR6, c[0x0][0x604] ;  /* 0x0001810000067ab9 */ /* 0x000fe40000000800 */
[--C-:B------:R-:W-:Y:S01]  /*21a0*/  FFMA R25, R25, UR6, -R5.reuse ;  /* 0x0000000619197c23 */ /* 0x100fe20008000805 */
[----:B------:R-:W-:Y:S01]  /*21b0*/  ULDC UR6, c[0x0][0x604] ;  /* 0x0001810000067ab9 */ /* 0x000fe20000000800 */
[----:B---3--:R-:W-:Y:S01]  /*21c0*/  FMNMX R3, R4, R3, !PT ;  /* 0x0000000304037209 */ /* 0x008fe20007800000 */
[--C-:B------:R-:W-:Y:S01]  /*21d0*/  FFMA R28, R28, UR6, -R5.reuse ;  /* 0x000000061c1c7c23 */ /* 0x100fe20008000805 */
[----:B------:R-:W-:Y:S01]  /*21e0*/  ULDC UR6, c[0x0][0x604] ;  /* 0x0001810000067ab9 */ /* 0x000fe20000000800 */
[----:B------:R-:W-:Y:S01]  /*21f0*/  FSETP.GEU.AND P3, PT, R24, -126, PT ;  /* 0xc2fc00001800780b */ /* 0x000fe20003f6e000 */
[--C-:B------:R-:W-:Y:S01]  /*2200*/  FFMA R29, R29, UR6, -R5.reuse ;  /* 0x000000061d1d7c23 */ /* 0x100fe20008000805 */
[----:B------:R-:W2:Y:S01]  /*2210*/  SHFL.BFLY PT, R12, R3, 0x2, 0x1f ;  /* 0x0c401f00030c7f89 */ /* 0x000ea200000e0000 */
[----:B------:R-:W-:Y:S01]  /*2220*/  FSETP.GEU.AND P5, PT, R28, -126, PT ;  /* 0xc2fc00001c00780b */ /* 0x000fe20003fae000 */
[----:B------:R-:W-:Y:S01]  /*2230*/  ULDC UR6, c[0x0][0x604] ;  /* 0x0001810000067ab9 */ /* 0x000fe20000000800 */
[----:B------:R-:W-:Y:S01]  /*2240*/  FSETP.GEU.AND P4, PT, R25, -126, PT ;  /* 0xc2fc00001900780b */ /* 0x000fe20003f8e000 */
[----:B------:R-:W-:Y:S01]  /*2250*/  FFMA R32, R32, UR6, -R5 ;  /* 0x0000000620207c23 */ /* 0x000fe20008000805 */
[----:B------:R-:W-:Y:S01]  /*2260*/  FSETP.GEU.AND P6, PT, R29, -126, PT ;  /* 0xc2fc00001d00780b */ /* 0x000fe20003fce000 */
[----:B------:R-:W-:-:S02]  /*2270*/  ULDC UR6, c[0x0][0x604] ;  /* 0x0001810000067ab9 */ /* 0x000fc40000000800 */
[--C-:B------:R-:W-:Y:S01]  /*2280*/  FFMA R33, R33, UR6, -R5.reuse ;  /* 0x0000000621217c23 */ /* 0x100fe20008000805 */
[----:B------:R-:W-:Y:S01]  /*2290*/  FSETP.GEU.AND P1, PT, R32, -126, PT ;  /* 0xc2fc00002000780b */ /* 0x000fe20003f2e000 */
[----:B------:R-:W-:Y:S01]  /*22a0*/  ULDC UR6, c[0x0][0x604] ;  /* 0x0001810000067ab9 */ /* 0x000fe20000000800 */
[----:B------:R-:W-:Y:S01]  /*22b0*/  @!P3 FMUL R24, R24, 0.5 ;  /* 0x3f0000001818b820 */ /* 0x000fe20000400000 */
[--C-:B------:R-:W-:Y:S01]  /*22c0*/  FFMA R36, R36, UR6, -R5.reuse ;  /* 0x0000000624247c23 */ /* 0x100fe20008000805 */
[----:B------:R-:W-:Y:S01]  /*22d0*/  ULDC UR6, c[0x0][0x604] ;  /* 0x0001810000067ab9 */ /* 0x000fe20000000800 */
[----:B------:R-:W-:Y:S01]  /*22e0*/  @!P5 FMUL R28, R28, 0.5 ;  /* 0x3f0000001c1cd820 */ /* 0x000fe20000400000 */
[----:B------:R-:W-:Y:S01]  /*22f0*/  FFMA R37, R37, UR6, -R5 ;  /* 0x0000000625257c23 */ /* 0x000fe20008000805 */
[----:B------:R-:W-:Y:S01]  /*2300*/  @!P4 FMUL R25, R25, 0.5 ;  /* 0x3f0000001919c820 */ /* 0x000fe20000400000 */
[----:B------:R-:W3:Y:S01]  /*2310*/  MUFU.EX2 R24, R24 ;  /* 0x0000001800187308 */ /* 0x000ee20000000800 */
[----:B------:R-:W-:Y:S01]  /*2320*/  @!P6 FMUL R29, R29, 0.5 ;  /* 0x3f0000001d1de820 */ /* 0x000fe20000400000 */
[----:B------:R-:W-:-:S02]  /*2330*/  ULDC UR6, c[0x0][0x604] ;  /* 0x0001810000067ab9 */ /* 0x000fc40000000800 */
[--C-:B------:R-:W-:Y:S01]  /*2340*/  FFMA R40, R40, UR6, -R5.reuse ;  /* 0x0000000628287c23 */ /* 0x100fe20008000805 */
[----:B------:R-:W-:Y:S01]  /*2350*/  ULDC UR6, c[0x0][0x604] ;  /* 0x0001810000067ab9 */ /* 0x000fe20000000800 */
[----:B------:R-:W-:Y:S01]  /*2360*/  @!P1 FMUL R32, R32, 0.5 ;  /* 0x3f00000020209820 */ /* 0x000fe20000400000 */
[----:B--2---:R-:W-:Y:S01]  /*2370*/  FMNMX R12, R3, R12, !PT ;  /* 0x0000000c030c7209 */ /* 0x004fe20007800000 */
[----:B------:R-:W2:Y:S01]  /*2380*/  MUFU.EX2 R28, R28 ;  /* 0x0000001c001c7308 */ /* 0x000ea20000000800 */
[--C-:B------:R-:W-:Y:S01]  /*2390*/  FFMA R41, R41, UR6, -R5.reuse ;  /* 0x0000000629297c23 */ /* 0x100fe20008000805 */
[----:B------:R-:W-:Y:S01]  /*23a0*/  ULDC UR6, c[0x0][0x604] ;  /* 0x0001810000067ab9 */ /* 0x000fe20000000800 */
[----:B------:R-:W-:Y:S01]  /*23b0*/  FSETP.NEU.AND P2, PT, R12, -INF , PT ;  /* 0xff8000000c00780b */ /* 0x000fe20003f4d000 */
[--C-:B------:R-:W-:Y:S01]  /*23c0*/  FFMA R44, R44, UR6, -R5.reuse ;  /* 0x000000062c2c7c23 */ /* 0x100fe20008000805 */
[----:B------:R-:W-:Y:S02]  /*23d0*/  ULDC UR6, c[0x0][0x604] ;  /* 0x0001810000067ab9 */ /* 0x000fe40000000800 */
[----:B------:R-:W-:Y:S01]  /*23e0*/  FSEL R3, R12, RZ, P2 ;  /* 0x000000ff0c037208 */ /* 0x000fe20001000000 */
[----:B------:R-:W4:Y:S01]  /*23f0*/  MUFU.EX2 R4, R25 ;  /* 0x0000001900047308 */ /* 0x000f220000000800 */
[----:B------:R-:W-:Y:S01]  /*2400*/  FSETP.GEU.AND P2, PT, R33, -126, PT ;  /* 0xc2fc00002100780b */ /* 0x000fe20003f4e000 */
[----:B---3--:R-:W-:Y:S01]  /*2410*/  @!P3 FMUL R24, R24, R24 ;  /* 0x000000181818b220 */ /* 0x008fe20000400000 */
[----:B------:R-:W-:Y:S01]  /*2420*/  FSETP.GEU.AND P3, PT, R36, -126, PT ;  /* 0xc2fc00002400780b */ /* 0x000fe20003f6e000 */
[----:B------:R-:W-:Y:S01]  /*2430*/  FFMA R45, R45, UR6, -R5 ;  /* 0x000000062d2d7c23 */ /* 0x000fe20008000805 */
[----:B------:R-:W-:-:S02]  /*2440*/  ULDC UR6, c[0x0][0x604] ;  /* 0x0001810000067ab9 */ /* 0x000fc40000000800 */
[--C-:B------:R-:W-:Y:S01]  /*2450*/  FFMA R48, R48, UR6, -R5.reuse ;  /* 0x0000000630307c23 */ /* 0x100fe20008000805 */
[----:B------:R-:W3:Y:S01]  /*2460*/  MUFU.EX2 R6, R29 ;  /* 0x0000001d00067308 */ /* 0x000ee20000000800 */
[----:B--2---:R-:W-:Y:S01]  /*2470*/  @!P5 FMUL R28, R28, R28 ;  /* 0x0000001c1c1cd220 */ /* 0x004fe20000400000 */
[----:B------:R-:W-:Y:S01]  /*2480*/  FSETP.GEU.AND P5, PT, R40, -126, PT ;  /* 0xc2fc00002800780b */ /* 0x000fe20003fae000 */
[----:B------:R-:W-:Y:S02]  /*2490*/  ULDC UR6, c[0x0][0x604] ;  /* 0x0001810000067ab9 */ /* 0x000fe40000000800 */
[--C-:B------:R-:W-:Y:S01]  /*24a0*/  FFMA R49, R49, UR6, -R5.reuse ;  /* 0x0000000631317c23 */ /* 0x100fe20008000805 */
[----:B------:R-:W-:Y:S01]  /*24b0*/  @!P2 FMUL R33, R33, 0.5 ;  /* 0x3f0000002121a820 */ /* 0x000fe20000400000 */
[----:B------:R-:W-:Y:S01]  /*24c0*/  ULDC UR6, c[0x0][0x604] ;  /* 0x0001810000067ab9 */ /* 0x000fe20000000800 */
[----:B------:R-:W2:Y:S01]  /*24d0*/  MUFU.EX2 R32, R32 ;  /* 0x0000002000207308 */ /* 0x000ea20000000800 */
[----:B----4-:R-:W-:Y:S01]  /*24e0*/  @!P4 FMUL R4, R4, R4 ;  /* 0x000000040404c220 */ /* 0x010fe20000400000 */
[----:B------:R-:W-:Y:S01]  /*24f0*/  FSETP.GEU.AND P4, PT, R37, -126, PT ;  /* 0xc2fc00002500780b */ /* 0x000fe20003f8e000 */
[----:B------:R-:W-:Y:S01]  /*2500*/  @!P3 FMUL R36, R36, 0.5 ;  /* 0x3f0000002424b820 */ /* 0x000fe20000400000 */
[--C-:B------:R-:W-:Y:S01]  /*2510*/  FFMA R52, R52, UR6, -R5.reuse ;  /* 0x0000000634347c23 */ /* 0x100fe20008000805 */
[----:B------:R-:W-:Y:S01]  /*2520*/  ULDC UR6, c[0x0][0x604] ;  /* 0x0001810000067ab9 */ /* 0x000fe20000000800 */
[----:B------:R-:W-:Y:S01]  /*2530*/  F2FP.SATFINITE.E4M3.F32.PACK_AB_MERGE_C R89, R151, R28, RZ ;  /* 0x0000001c9759723e */ /* 0x000fe200048070ff */
[----:B------:R-:W-:Y:S01]  /*2540*/  @!P5 FMUL R40, R40, 0.5 ;  /* 0x3f0000002828d820 */ /* 0x000fe20000400000 */
[----:B------:R-:W4:Y:S01]  /*2550*/  MUFU.EX2 R8, R33 ;  /* 0x0000002100087308 */ /* 0x000f220000000800 */
[----:B---3--:R-:W-:Y:S01]  /*2560*/  @!P6 FMUL R6, R6, R6 ;  /* 0x000000060606e220 */ /* 0x008fe20000400000 */
[----:B------:R-:W-:Y:S01]  /*2570*/  FSETP.GEU.AND P6, PT, R41, -126, PT ;  /* 0xc2fc00002900780b */ /* 0x000fe20003fce000 */
[--C-:B------:R-:W-:Y:S01]  /*2580*/  FFMA R53, R53, UR6, -R5.reuse ;  /* 0x0000000635357c23 */ /* 0x100fe20008000805 */
[----:B------:R-:W-:Y:S01]  /*2590*/  ULDC UR6, c[0x0][0x604] ;  /* 0x0001810000067ab9 */ /* 0x000fe20000000800 */
[----:B------:R-:W-:Y:S01]  /*25a0*/  LOP3.LUT R89, R89, 0xff, RZ, 0xc0, !PT ;  /* 0x000000ff59597812 */ /* 0x000fe200078ec0ff */
[--C-:B------:R-:W-:Y:S01]  /*25b0*/  FFMA R56, R56, UR6, -R5.reuse ;  /* 0x0000000638387c23 */ /* 0x100fe20008000805 */
[----:B------:R-:W-:Y:S01]  /*25c0*/  @!P4 FMUL R37, R37, 0.5 ;  /* 0x3f0000002525c820 */ /* 0x000fe20000400000 */
[----:B------:R-:W3:Y:S01]  /*25d0*/  MUFU.EX2 R36, R36 ;  /* 0x0000002400247308 */ /* 0x000ee20000000800 */
[----:B--2---:R-:W-:Y:S01]  /*25e0*/  @!P1 FMUL R32, R32, R32 ;  /* 0x0000002020209220 */ /* 0x004fe20000400000 */
[----:B------:R-:W-:Y:S01]  /*25f0*/  FSETP.GEU.AND P1, PT, R44, -126, PT ;  /* 0xc2fc00002c00780b */ /* 0x000fe20003f2e000 */
[----:B------:R-:W-:Y:S01]  /*2600*/  ULDC UR6, c[0x0][0x604] ;  /* 0x0001810000067ab9 */ /* 0x000fe20000000800 */
[----:B------:R-:W-:Y:S01]  /*2610*/  F2FP.SATFINITE.E4M3.F32.PACK_AB_MERGE_C R91, R151, R6, RZ ;  /* 0x00000006975b723e */ /* 0x000fe200048070ff */
[--C-:B------:R-:W-:Y:S01]  /*2620*/  FFMA R57, R57, UR6, -R5.reuse ;  /* 0x0000000639397c23 */ /* 0x100fe20008000805 */
[----:B------:R-:W-:Y:S01]  /*2630*/  ULDC UR6, c[0x0][0x604] ;  /* 0x0001810000067ab9 */ /* 0x000fe20000000800 */
[----:B------:R-:W-:Y:S01]  /*2640*/  @!P6 FMUL R41, R41, 0.5 ;  /* 0x3f0000002929e820 */ /* 0x000fe20000400000 */
[----:B------:R-:W2:Y:S01]  /*2650*/  MUFU.EX2 R10, R37 ;  /* 0x00000025000a7308 */ /* 0x000ea20000000800 */
[----:B----4-:R-:W-:Y:S01]  /*2660*/  @!P2 FMUL R8, R8, R8 ;  /* 0x000000080808a220 */ /* 0x010fe20000400000 */
[----:B------:R-:W-:Y:S01]  /*2670*/  FSETP.GEU.AND P2, PT, R45, -126, PT ;  /* 0xc2fc00002d00780b */ /* 0x000fe20003f4e000 */
[----:B------:R-:W-:Y:S01]  /*2680*/  FFMA R60, R60, UR6, -R5 ;  /* 0x000000063c3c7c23 */ /* 0x000fe20008000805 */
[----:B------:R-:W-:-:S02]  /*2690*/  ULDC UR6, c[0x0][0x604] ;  /* 0x0001810000067ab9 */ /* 0x000fc40000000800 */
[--C-:B------:R-:W-:Y:S01]  /*26a0*/  FFMA R61, R61, UR6, -R5.reuse ;  /* 0x000000063d3d7c23 */ /* 0x100fe20008000805 */
[----:B------:R-:W-:Y:S01]  /*26b0*/  @!P1 FMUL R44, R44, 0.5 ;  /* 0x3f0000002c2c9820 */ /* 0x000fe20000400000 */
[----:B------:R-:W4:Y:S01]  /*26c0*/  MUFU.EX2 R40, R40 ;  /* 0x0000002800287308 */ /* 0x000f220000000800 */
[----:B---3--:R-:W-:Y:S01]  /*26d0*/  @!P3 FMUL R36, R36, R36 ;  /* 0x000000242424b220 */ /* 0x008fe20000400000 */
[----:B------:R-:W-:Y:S01]  /*26e0*/  FSETP.GEU.AND P3, PT, R48, -126, PT ;  /* 0xc2fc00003000780b */ /* 0x000fe20003f6e000 */
[----:B------:R-:W-:Y:S01]  /*26f0*/  ULDC UR6, c[0x0][0x604] ;  /* 0x0001810000067ab9 */ /* 0x000fe20000000800 */
[----:B------:R-:W-:Y:S01]  /*2700*/  F2FP.SATFINITE.E4M3.F32.PACK_AB_MERGE_C R95, R151, R8, RZ ;  /* 0x00000008975f723e */ /* 0x000fe200048070ff */
[--C-:B------:R-:W-:Y:S01]  /*2710*/  FFMA R64, R64, UR6, -R5.reuse ;  /* 0x0000000640407c23 */ /* 0x100fe20008000805 */
[----:B------:R-:W-:Y:S01]  /*2720*/  ULDC UR6, c[0x0][0x604] ;  /* 0x0001810000067ab9 */ /* 0x000fe20000000800 */
[----:B------:R-:W-:Y:S01]  /*2730*/  @!P2 FMUL R45, R45, 0.5 ;  /* 0x3f0000002d2da820 */ /* 0x000fe20000400000 */
[----:B------:R-:W3:Y:S01]  /*2740*/  MUFU.EX2 R16, R41 ;  /* 0x0000002900107308 */ /* 0x000ee20000000800 */
[----:B--2---:R-:W-:Y:S01]  /*2750*/  @!P4 FMUL R10, R10, R10 ;  /* 0x0000000a0a0ac220 */ /* 0x004fe20000400000 */
[----:B------:R-:W-:Y:S01]  /*2760*/  FSETP.GEU.AND P4, PT, R49, -126, PT ;  /* 0xc2fc00003100780b */ /* 0x000fe20003f8e000 */
[--C-:B------:R-:W-:Y:S01]  /*2770*/  FFMA R65, R65, UR6, -R5.reuse ;  /* 0x0000000641417c23 */ /* 0x100fe20008000805 */
[----:B------:R-:W-:Y:S01]  /*2780*/  ULDC UR6, c[0x0][0x604] ;  /* 0x0001810000067ab9 */ /* 0x000fe20000000800 */
[----:B------:R-:W-:Y:S01]  /*2790*/  LOP3.LUT R95, R95, 0xffff, RZ, 0xc0, !PT ;  /* 0x0000ffff5f5f7812 */ /* 0x000fe200078ec0ff */
[--C-:B------:R-:W-:Y:S01]  /*27a0*/  FFMA R68, R68, UR6, -R5.reuse ;  /* 0x0000000644447c23 */ /* 0x100fe20008000805 */
[----:B------:R-:W-:Y:S01]  /*27b0*/  @!P3 FMUL R48, R48, 0.5 ;  /* 0x3f0000003030b820 */ /* 0x000fe20000400000 */
[----:B------:R-:W2:Y:S01]  /*27c0*/  MUFU.EX2 R44, R44 ;  /* 0x0000002c002c7308 */ /* 0x000ea20000000800 */
[----:B----4-:R-:W-:Y:S01]  /*27d0*/  @!P5 FMUL R40, R40, R40 ;  /* 0x000000282828d220 */ /* 0x010fe20000400000 */
[----:B------:R-:W-:Y:S01]  /*27e0*/  FSETP.GEU.AND P5, PT, R52, -126, PT ;  /* 0xc2fc00003400780b */ /* 0x000fe20003fae000 */
[----:B------:R-:W-:Y:S01]  /*27f0*/  ULDC UR6, c[0x0][0x604] ;  /* 0x0001810000067ab9 */ /* 0x000fe20000000800 */
[----:B------:R-:W-:Y:S01]  /*2800*/  F2FP.SATFINITE.E4M3.F32.PACK_AB_MERGE_C R99, R151, R10, RZ ;  /* 0x0000000a9763723e */ /* 0x000fe200048070ff */
[--C-:B------:R-:W-:Y:S01]  /*2810*/  FFMA R69, R69, UR6, -R5.reuse ;  /* 0x0000000645457c23 */ /* 0x100fe20008000805 */
[----:B------:R-:W-:Y:S01]  /*2820*/  ULDC UR6, c[0x0][0x604] ;  /* 0x0001810000067ab9 */ /* 0x000fe20000000800 */
        /* <DEDUP_REMOVED lines=37> */
[----:B------:R-:W-:Y:S01]  /*2a80*/  F2FP.SATFINITE.E4M3.F32.PACK_AB_MERGE_C R106, R151, R20, RZ ;  /* 0x00000014976a723e */ /* 0x000fe200048070ff */
[----:B------:R-:W-:Y:S01]  /*2a90*/  FFMA R5, R85, UR6, -R5 ;  /* 0x0000000655057c23 */ /* 0x000fe20008000805 */
[----:B------:R-:W-:Y:S01]  /*2aa0*/  @!P4 FMUL R61, R61, 0.5 ;  /* 0x3f0000003d3dc820 */ /* 0x000fe20000400000 */
[----:B------:R-:W2:Y:S01]  /*2ab0*/  MUFU.EX2 R56, R56 ;  /* 0x0000003800387308 */ /* 0x000ea20000000800 */
[----:B----4-:R-:W-:Y:S01]  /*2ac0*/  @!P6 FMUL R22, R22, R22 ;  /* 0x000000161616e220 */ /* 0x010fe20000400000 */
[----:B------:R-:W-:Y:S01]  /*2ad0*/  FSETP.GEU.AND P6, PT, R65, -126, PT ;  /* 0xc2fc00004100780b */ /* 0x000fe20003fce000 */
[----:B------:R-:W-:Y:S01]  /*2ae0*/  ULDC UR6, c[0x0][0x604] ;  /* 0x0001810000067ab9 */ /* 0x000fe20000000800 */
[----:B------:R-:W-:Y:S01]  /*2af0*/  F2FP.SATFINITE.E4M3.F32.PACK_AB_MERGE_C R85, R151, R4, RZ ;  /* 0x000000049755723e */ /* 0x000fe200048070ff */
[----:B------:R-:W-:Y:S01]  /*2b00*/  FMUL R3, R3, UR6 ;  /* 0x0000000603037c20 */ /* 0x000fe20008400000 */
[----:B------:R-:W-:Y:S01]  /*2b10*/  ULDC UR6, c[0x0][0x604] ;  /* 0x0001810000067ab9 */ /* 0x000fe20000000800 */
[----:B------:R-:W-:Y:S01]  /*2b20*/  @!P3 FMUL R60, R60, 0.5 ;  /* 0x3f0000003c3cb820 */ /* 0x000fe20000400000 */
[----:B------:R-:W4:Y:S01]  /*2b30*/  MUFU.EX2 R57, R57 ;  /* 0x0000003900397308 */ /* 0x000f220000000800 */
[----:B---3--:R-:W-:Y:S01]  /*2b40*/  @!P5 FMUL R52, R52, R52 ;  /* 0x000000343434d220 */ /* 0x008fe20000400000 */
[----:B------:R-:W-:Y:S01]  /*2b50*/  FSETP.GEU.AND P5, PT, R64, -126, PT ;  /* 0xc2fc00004000780b */ /* 0x000fe20003fae000 */
[--C-:B------:R-:W-:Y:S01]  /*2b60*/  FFMA R27, R27, UR6, -R3.reuse ;  /* 0x000000061b1b7c23 */ /* 0x100fe20008000803 */
[--C-:B------:R-:W-:Y:S01]  /*2b70*/  FFMA R26, R26, UR10, -R3.reuse ;  /* 0x0000000a1a1a7c23 */ /* 0x100fe20008000803 */
[----:B------:R-:W-:Y:S01]  /*2b80*/  ULDC UR6, c[0x0][0x604] ;  /* 0x0001810000067ab9 */ /* 0x000fe20000000800 */
[----:B------:R-:W-:Y:S01]  /*2b90*/  ULDC UR10, c[0x0][0x604] ;  /* 0x00018100000a7ab9 */ /* 0x000fe20000000800 */
[----:B------:R-:W-:Y:S01]  /*2ba0*/  @!P6 FMUL R65, R65, 0.5 ;  /* 0x3f0000004141e820 */ /* 0x000fe20000400000 */
[----:B------:R-:W3:Y:S01]  /*2bb0*/  MUFU.EX2 R61, R61 ;  /* 0x0000003d003d7308 */ /* 0x000ee20000000800 */
[----:B--2---:R-:W-:Y:S01]  /*2bc0*/  @!P1 FMUL R56, R56, R56 ;  /* 0x0000003838389220 */ /* 0x004fe20000400000 */
[----:B------:R-:W-:Y:S01]  /*2bd0*/  FSETP.GEU.AND P1, PT, R68, -126, PT ;  /* 0xc2fc00004400780b */ /* 0x000fe20003f2e000 */
[--C-:B------:R-:W-:Y:S01]  /*2be0*/  FFMA R7, R30, UR6, -R3.reuse ;  /* 0x000000061e077c23 */ /* 0x100fe20008000803 */
[----:B------:R-:W-:Y:S01]  /*2bf0*/  ULDC UR6, c[0x0][0x604] ;  /* 0x0001810000067ab9 */ /* 0x000fe20000000800 */
[--C-:B------:R-:W-:Y:S01]  /*2c00*/  FFMA R75, R75, UR10, -R3.reuse ;  /* 0x0000000a4b4b7c23 */ /* 0x100fe20008000803 */
[--C-:B------:R-:W-:Y:S01]  /*2c10*/  FFMA R31, R31, UR6, -R3.reuse ;  /* 0x000000061f1f7c23 */ /* 0x100fe20008000803 */
[----:B------:R-:W-:Y:S01]  /*2c20*/  @!P5 FMUL R64, R64, 0.5 ;  /* 0x3f0000004040d820 */ /* 0x000fe20000400000 */
[----:B------:R-:W2:Y:S01]  /*2c30*/  MUFU.EX2 R65, R65 ;  /* 0x0000004100417308 */ /* 0x000ea20000000800 */
[----:B----4-:R-:W-:Y:S01]  /*2c40*/  @!P2 FMUL R57, R57, R57 ;  /* 0x000000393939a220 */ /* 0x010fe20000400000 */
[----:B------:R-:W-:Y:S01]  /*2c50*/  FSETP.GEU.AND P2, PT, R69, -126, PT ;  /* 0xc2fc00004500780b */ /* 0x000fe20003f4e000 */
[----:B------:R-:W-:Y:S01]  /*2c60*/  ULDC UR6, c[0x0][0x604] ;  /* 0x0001810000067ab9 */ /* 0x000fe20000000800 */
[----:B------:R-:W-:Y:S01]  /*2c70*/  ULDC UR10, c[0x0][0x604] ;  /* 0x00018100000a7ab9 */ /* 0x000fe20000000800 */
[----:B------:R-:W-:Y:S01]  /*2c80*/  F2FP.SATFINITE.E4M3.F32.PACK_AB_MERGE_C R108, R151, R22, RZ ;  /* 0x00000016976c723e */ /* 0x000fe200048070ff */
[----:B------:R-:W-:Y:S01]  /*2c90*/  FFMA R86, R86, UR10, -R3 ;  /* 0x0000000a56567c23 */ /* 0x000fe20008000803 */
[----:B------:R-:W-:Y:S01]  /*2ca0*/  @!P1 FMUL R68, R68, 0.5 ;  /* 0x3f00000044449820 */ /* 0x000fe20000400000 */
[----:B------:R-:W4:Y:S01]  /*2cb0*/  MUFU.EX2 R60, R60 ;  /* 0x0000003c003c7308 */ /* 0x000f220000000800 */
[----:B---3--:R-:W-:Y:S01]  /*2cc0*/  @!P4 FMUL R61, R61, R61 ;  /* 0x0000003d3d3dc220 */ /* 0x008fe20000400000 */
[----:B------:R-:W-:-:S05]  /*2cd0*/  FSETP.GEU.AND P4, PT, R73, -126, PT ;  /* 0xc2fc00004900780b */ /* 0x000fca0003f8e000 */
[----:B------:R-:W-:Y:S01]  /*2ce0*/  @!P2 FMUL R69, R69, 0.5 ;  /* 0x3f0000004545a820 */ /* 0x000fe20000400000 */
[----:B------:R-:W3:Y:S01]  /*2cf0*/  MUFU.EX2 R64, R64 ;  /* 0x0000004000407308 */ /* 0x000ee20000000800 */
[----:B--2---:R-:W-:Y:S01]  /*2d00*/  @!P6 FMUL R65, R65, R65 ;  /* 0x000000414141e220 */ /* 0x004fe20000400000 */
[----:B------:R-:W-:-:S05]  /*2d10*/  FSETP.GEU.AND P6, PT, R77, -126, PT ;  /* 0xc2fc00004d00780b */ /* 0x000fca0003fce000 */
[----:B------:R-:W-:Y:S01]  /*2d20*/  @!P4 FMUL R73, R73, 0.5 ;  /* 0x3f0000004949c820 */ /* 0x000fe20000400000 */
[----:B------:R-:W2:Y:S01]  /*2d30*/  MUFU.EX2 R68, R68 ;  /* 0x0000004400447308 */ /* 0x000ea20000000800 */
[----:B----4-:R-:W-:Y:S01]  /*2d40*/  @!P3 FMUL R60, R60, R60 ;  /* 0x0000003c3c3cb220 */ /* 0x010fe20000400000 */
[----:B------:R-:W-:-:S05]  /*2d50*/  FSETP.GEU.AND P3, PT, R72, -126, PT ;  /* 0xc2fc00004800780b */ /* 0x000fca0003f6e000 */
[----:B------:R-:W-:Y:S01]  /*2d60*/  @!P6 FMUL R77, R77, 0.5 ;  /* 0x3f0000004d4de820 */ /* 0x000fe20000400000 */
[----:B------:R-:W4:Y:S01]  /*2d70*/  MUFU.EX2 R69, R69 ;  /* 0x0000004500457308 */ /* 0x000f220000000800 */
[----:B---3--:R-:W-:Y:S01]  /*2d80*/  @!P5 FMUL R64, R64, R64 ;  /* 0x000000404040d220 */ /* 0x008fe20000400000 */
[----:B------:R-:W-:-:S03]  /*2d90*/  FSETP.GEU.AND P5, PT, R76, -126, PT ;  /* 0xc2fc00004c00780b */ /* 0x000fc60003fae000 */
[----:B------:R-:W-:Y:S01]  /*2da0*/  FADD R29, R32, R64 ;  /* 0x00000040201d7221 */ /* 0x000fe20000000000 */
[----:B------:R-:W-:Y:S01]  /*2db0*/  F2FP.SATFINITE.E4M3.F32.PACK_AB_MERGE_C R64, R151, R64, RZ ;  /* 0x000000409740723e */ /* 0x000fe200048070ff */
[----:B------:R-:W-:Y:S01]  /*2dc0*/  @!P3 FMUL R72, R72, 0.5 ;  /* 0x3f0000004848b820 */ /* 0x000fe20000400000 */
[----:B------:R-:W3:Y:S01]  /*2dd0*/  MUFU.EX2 R73, R73 ;  /* 0x0000004900497308 */ /* 0x000ee20000000800 */
[----:B--2---:R-:W-:Y:S01]  /*2de0*/  @!P1 FMUL R68, R68, R68 ;  /* 0x0000004444449220 */ /* 0x004fe20000400000 */
[----:B------:R-:W-:Y:S02]  /*2df0*/  FSETP.GEU.AND P1, PT, R80, -126, PT ;  /* 0xc2fc00005000780b */ /* 0x000fe40003f2e000 */
[----:B------:R-:W-:-:S03]  /*2e00*/  LOP3.LUT R64, R64, 0xff, RZ, 0xc0, !PT ;  /* 0x000000ff40407812 */ /* 0x000fc600078ec0ff */
        /* <DEDUP_REMOVED lines=14> */
[----:B------:R-:W-:Y:S01]  /*2ef0*/  LOP3.LUT R73, R73, 0xffff, RZ, 0xc0, !PT ;  /* 0x0000ffff49497812 */ /* 0x000fe200078ec0ff */
[----:B------:R-:W-:Y:S01]  /*2f00*/  FADD R37, R18, R77 ;  /* 0x0000004d12257221 */ /* 0x000fe20000000000 */
[----:B------:R-:W-:Y:S01]  /*2f10*/  F2FP.SATFINITE.E4M3.F32.PACK_AB_MERGE_C R77, R151, R77, RZ ;  /* 0x0000004d974d723e */ /* 0x000fe200048070ff */
[----:B------:R-:W-:Y:S01]  /*2f20*/  @!P4 FMUL R5, R5, 0.5 ;  /* 0x3f0000000505c820 */ /* 0x000fe20000400000 */
[----:B------:R-:W2:Y:S01]  /*2f30*/  MUFU.EX2 R80, R80 ;  /* 0x0000005000507308 */ /* 0x000ea20000000800 */
[----:B----4-:R-:W-:Y:S01]  /*2f40*/  @!P3 FMUL R72, R72, R72 ;  /* 0x000000484848b220 */ /* 0x010fe20000400000 */
[----:B------:R-:W-:-:S02]  /*2f50*/  FSETP.GEU.AND P3, PT, R84, -126, PT ;  /* 0xc2fc00005400780b */ /* 0x000fc40003f6e000 */
[----:B------:R-:W-:-:S03]  /*2f60*/  LOP3.LUT R77, R77, 0xffff, RZ, 0xc0, !PT ;  /* 0x0000ffff4d4d7812 */ /* 0x000fc600078ec0ff */
[----:B------:R-:W-:Y:S01]  /*2f70*/  @!P6 FMUL R27, R27, 0.5 ;  /* 0x3f0000001b1be820 */ /* 0x000fe20000400000 */
[----:B------:R-:W4:Y:S01]  /*2f80*/  MUFU.EX2 R81, R81 ;  /* 0x0000005100517308 */ /* 0x000f220000000800 */
[----:B---3--:R-:W-:Y:S01]  /*2f90*/  @!P5 FMUL R76, R76, R76 ;  /* 0x0000004c4c4cd220 */ /* 0x008fe20000400000 */
[----:B------:R-:W-:-:S05]  /*2fa0*/  FSETP.GEU.AND P5, PT, R26, -126, PT ;  /* 0xc2fc00001a00780b */ /* 0x000fca0003fae000 */
[----:B------:R-:W-:Y:S01]  /*2fb0*/  @!P3 FMUL R84, R84, 0.5 ;  /* 0x3f0000005454b820 */ /* 0x000fe20000400000 */
[----:B------:R3:W5:Y:S01]  /*2fc0*/  MUFU.EX2 R23, R5 ;  /* 0x0000000500177308 */ /* 0x0007620000000800 */
[----:B--2---:R-:W-:Y:S01]  /*2fd0*/  @!P1 FMUL R80, R80, R80 ;  /* 0x0000005050509220 */ /* 0x004fe20000400000 */
[----:B------:R-:W-:-:S05]  /*2fe0*/  FSETP.GEU.AND P1, PT, R7, -126, PT ;  /* 0xc2fc00000700780b */ /* 0x000fca0003f2e000 */
[----:B------:R-:W-:Y:S01]  /*2ff0*/  @!P5 FMUL R26, R26, 0.5 ;  /* 0x3f0000001a1ad820 */ /* 0x000fe20000400000 */
[----:B------:R2:W1:Y:S01]  /*3000*/  MUFU.EX2 R30, R27 ;  /* 0x0000001b001e7308 */ /* 0x0004620000000800 */
[--C-:B---3--:R-:W-:Y:S01]  /*3010*/  FFMA R5, R34, UR6, -R3.reuse ;  /* 0x0000000622057c23 */ /* 0x108fe20008000803 */
[----:B------:R-:W-:Y:S01]  /*3020*/  ULDC UR6, c[0x0][0x604] ;  /* 0x0001810000067ab9 */ /* 0x000fe20000000800 */
[----:B----4-:R-:W-:Y:S01]  /*3030*/  @!P2 FMUL R81, R81, R81 ;  /* 0x000000515151a220 */ /* 0x010fe20000400000 */
[--C-:B------:R-:W-:Y:S01]  /*3040*/  FFMA R35, R35, UR6, -R3.reuse ;  /* 0x0000000623237c23 */ /* 0x100fe20008000803 */
[----:B------:R-:W-:Y:S01]  /*3050*/  ULDC UR6, c[0x0][0x604] ;  /* 0x0001810000067ab9 */ /* 0x000fe20000000800 */
[----:B------:R-:W-:Y:S01]  /*3060*/  FSETP.GEU.AND P2, PT, R31, -126, PT ;  /* 0xc2fc00001f00780b */ /* 0x000fe20003f4e000 */
[--C-:B------:R-:W-:Y:S01]  /*3070*/  FFMA R13, R38, UR6, -R3.reuse ;  /* 0x00000006260d7c23 */ /* 0x100fe20008000803 */
[----:B------:R-:W3:Y:S01]  /*3080*/  MUFU.EX2 R84, R84 ;  /* 0x0000005400547308 */ /* 0x000ee20000000800 */
[----:B------:R-:W-:Y:S01]  /*3090*/  ULDC UR6, c[0x0][0x604] ;  /* 0x0001810000067ab9 */ /* 0x000fe20000000800 */
[----:B-----5:R-:W-:Y:S01]  /*30a0*/  @!P4 FMUL R23, R23, R23 ;  /* 0x000000171717c220 */ /* 0x020fe20000400000 */
[----:B------:R-:W-:Y:S01]  /*30b0*/  FFMA R39, R39, UR6, -R3 ;  /* 0x0000000627277c23 */ /* 0x000fe20008000803 */
[----:B------:R-:W-:Y:S01]  /*30c0*/  FSETP.GEU.AND P4, PT, R35, -126, PT ;  /* 0xc2fc00002300780b */ /* 0x000fe20003f8e000 */
[----:B------:R-:W-:Y:S01]  /*30d0*/  @!P1 FMUL R7, R7, 0.5 ;  /* 0x3f00000007079820 */ /* 0x000fe20000400000 */
[----:B------:R-:W-:Y:S01]  /*30e0*/  ULDC UR6, c[0x0][0x604] ;  /* 0x0001810000067ab9 */ /* 0x000fe20000000800 */
[----:B--2---:R-:W-:Y:S01]  /*30f0*/  FADD R27, R24, R56 ;  /* 0x00000038181b7221 */ /* 0x004fe20000000000 */
[----:B------:R-:W2:Y:S01]  /*3100*/  MUFU.EX2 R26, R26 ;  /* 0x0000001a001a7308 */ /* 0x000ea20000000800 */
[----:B-1----:R-:W-:Y:S01]  /*3110*/  @!P6 FMUL R30, R30, R30 ;  /* 0x0000001e1e1ee220 */ /* 0x002fe20000400000 */
[----:B------:R-:W-:Y:S01]  /*3120*/  FSETP.GEU.AND P6, PT, R39, -126, PT ;  /* 0xc2fc00002700780b */ /* 0x000fe20003fce000 */
[----:B------:R-:W-:Y:S01]  /*3130*/  @!P2 FMUL R31, R31, 0.5 ;  /* 0x3f0000001f1fa820 */ /* 0x000fe20000400000 */
[----:B------:R-:W-:Y:S01]  /*3140*/  FADD R41, R22, R23 ;  /* 0x0000001716297221 */ /* 0x000fe20000000000 */
[----:B------:R-:W-:-:S03]  /*3150*/  F2FP.SATFINITE.E4M3.F32.PACK_AB_MERGE_C R56, R151, R56, RZ ;  /* 0x000000389738723e */ /* 0x000fc600048070ff */
[----:B------:R1:W4:Y:S01]  /*3160*/  MUFU.EX2 R34, R7 ;  /* 0x0000000700227308 */ /* 0x0003220000000800 */
[----:B---3--:R-:W-:Y:S01]  /*3170*/  @!P3 FMUL R84, R84, R84 ;  /* 0x000000545454b220 */ /* 0x008fe20000400000 */
[----:B------:R-:W-:Y:S01]  /*3180*/  FSETP.GEU.AND P3, PT, R5, -126, PT ;  /* 0xc2fc00000500780b */ /* 0x000fe20003f6e000 */
[----:B------:R-:W-:Y:S01]  /*3190*/  @!P4 FMUL R35, R35, 0.5 ;  /* 0x3f0000002323c820 */ /* 0x000fe20000400000 */
[----:B------:R-:W-:-:S03]  /*31a0*/  LOP3.LUT R56, R56, 0xff, RZ, 0xc0, !PT ;  /* 0x000000ff38387812 */ /* 0x000fc600078ec0ff */
[----:B------:R-:W-:Y:S01]  /*31b0*/  @!P6 FMUL R39, R39, 0.5 ;  /* 0x3f0000002727e820 */ /* 0x000fe20000400000 */
[----:B------:R3:W5:Y:S01]  /*31c0*/  MUFU.EX2 R88, R31 ;  /* 0x0000001f00587308 */ /* 0x0007620000000800 */
[----:B--2---:R-:W-:Y:S01]  /*31d0*/  @!P5 FMUL R26, R26, R26 ;  /* 0x0000001a1a1ad220 */ /* 0x004fe20000400000 */
[----:B------:R-:W-:Y:S01]  /*31e0*/  FSETP.GEU.AND P5, PT, R13, -126, PT ;  /* 0xc2fc00000d00780b */ /* 0x000fe20003fae000 */
[--C-:B-1----:R-:W-:Y:S01]  /*31f0*/  FFMA R7, R42, UR6, -R3.reuse ;  /* 0x000000062a077c23 */ /* 0x102fe20008000803 */
[----:B------:R-:W-:Y:S02]  /*3200*/  ULDC UR6, c[0x0][0x604] ;  /* 0x0001810000067ab9 */ /* 0x000fe40000000800 */
[----:B------:R-:W-:Y:S01]  /*3210*/  FFMA R43, R43, UR6, -R3 ;  /* 0x000000062b2b7c23 */ /* 0x000fe20008000803 */
[----:B------:R-:W-:Y:S01]  /*3220*/  @!P3 FMUL R5, R5, 0.5 ;  /* 0x3f0000000505b820 */ /* 0x000fe20000400000 */
[----:B------:R1:W2:Y:S01]  /*3230*/  MUFU.EX2 R90, R35 ;  /* 0x00000023005a7308 */ /* 0x0002a20000000800 */
[----:B------:R-:W-:Y:S01]  /*3240*/  ULDC UR6, c[0x0][0x604] ;  /* 0x0001810000067ab9 */ /* 0x000fe20000000800 */
[----:B----4-:R-:W-:Y:S01]  /*3250*/  @!P1 FMUL R34, R34, R34 ;  /* 0x0000002222229220 */ /* 0x010fe20000400000 */
[----:B------:R-:W-:Y:S01]  /*3260*/  FSETP.GEU.AND P1, PT, R7, -126, PT ;  /* 0xc2fc00000700780b */ /* 0x000fe20003f2e000 */
[----:B---3--:R-:W-:Y:S01]  /*3270*/  FADD R31, R36, R68 ;  /* 0x00000044241f7221 */ /* 0x008fe20000000000 */
[----:B------:R-:W-:-:S02]  /*3280*/  F2FP.SATFINITE.E4M3.F32.PACK_AB_MERGE_C R68, R151, R68, RZ ;  /* 0x000000449744723e */ /* 0x000fc400048070ff */
[----:B------:R-:W-:Y:S01]  /*3290*/  @!P5 FMUL R13, R13, 0.5 ;  /* 0x3f0000000d0dd820 */ /* 0x000fe20000400000 */
[----:B------:R3:W4:Y:S01]  /*32a0*/  MUFU.EX2 R92, R39 ;  /* 0x00000027005c7308 */ /* 0x0007220000000800 */
[----:B-----5:R-:W-:Y:S01]  /*32b0*/  @!P2 FMUL R88, R88, R88 ;  /* 0x000000585858a220 */ /* 0x020fe20000400000 */
[----:B------:R-:W-:Y:S01]  /*32c0*/  FSETP.GEU.AND P2, PT, R43, -126, PT ;  /* 0xc2fc00002b00780b */ /* 0x000fe20003f4e000 */
[----:B-1----:R-:W-:Y:S01]  /*32d0*/  FADD R35, R44, R76 ;  /* 0x0000004c2c237221 */ /* 0x002fe20000000000 */
[C---:B------:R-:W-:Y:S02]  /*32e0*/  F2FP.SATFINITE.E4M3.F32.PACK_AB_MERGE_C R93, R151.reuse, R34, RZ ;  /* 0x00000022975d723e */ /* 0x040fe400048070ff */
[----:B------:R-:W-:Y:S02]  /*32f0*/  F2FP.SATFINITE.E4M3.F32.PACK_AB_MERGE_C R76, R151, R76, RZ ;  /* 0x0000004c974c723e */ /* 0x000fe400048070ff */
[----:B------:R1:W5:Y:S01]  /*3300*/  MUFU.EX2 R38, R5 ;  /* 0x0000000500267308 */ /* 0x0003620000000800 */
[----:B--2---:R-:W-:Y:S01]  /*3310*/  @!P4 FMUL R90, R90, R90 ;  /* 0x0000005a5a5ac220 */ /* 0x004fe20000400000 */
[----:B------:R-:W-:Y:S01]  /*3320*/  @!P1 FMUL R7, R7, 0.5 ;  /* 0x3f00000007079820 */ /* 0x000fe20000400000 */
[----:B---3--:R-:W-:Y:S01]  /*3330*/  FADD R39, R20, R81 ;  /* 0x0000005114277221 */ /* 0x008fe20000000000 */
[----:B------:R-:W-:Y:S01]  /*3340*/  F2FP.SATFINITE.E4M3.F32.PACK_AB_MERGE_C R81, R151, R81, RZ ;  /* 0x000000519751723e */ /* 0x000fe200048070ff */
[----:B------:R-:W-:Y:S01]  /*3350*/  IMAD.U32 R93, R93, 0x10000, RZ ;  /* 0x000100005d5d7824 */ /* 0x000fe200078e00ff */
[----:B------:R-:W-:Y:S01]  /*3360*/  LOP3.LUT R76, R76, 0xff, RZ, 0xc0, !PT ;  /* 0x000000ff4c4c7812 */ /* 0x000fe200078ec0ff */
[----:B------:R-:W-:Y:S01]  /*3370*/  @!P2 FMUL R43, R43, 0.5 ;  /* 0x3f0000002b2ba820 */ /* 0x000fe20000400000 */
[----:B------:R2:W3:Y:S01]  /*3380*/  MUFU.EX2 R42, R13 ;  /* 0x0000000d002a7308 */ /* 0x0004e20000000800 */
[--C-:B-1----:R-:W-:Y:S01]  /*3390*/  FFMA R5, R46, UR6, -R3.reuse ;  /* 0x000000062e057c23 */ /* 0x102fe20008000803 */
[----:B------:R-:W-:Y:S01]  /*33a0*/  ULDC UR6, c[0x0][0x604] ;  /* 0x0001810000067ab9 */ /* 0x000fe20000000800 */
[----:B----4-:R-:W-:Y:S01]  /*33b0*/  @!P6 FMUL R92, R92, R92 ;  /* 0x0000005c5c5ce220 */ /* 0x010fe20000400000 */
[----:B------:R-:W-:Y:S01]  /*33c0*/  FFMA R47, R47, UR6, -R3 ;  /* 0x000000062f2f7c23 */ /* 0x000fe20008000803 */
[----:B------:R-:W-:Y:S01]  /*33d0*/  ULDC UR6, c[0x0][0x604] ;  /* 0x0001810000067ab9 */ /* 0x000fe20000000800 */
[----:B------:R-:W-:-:S02]  /*33e0*/  LOP3.LUT R81, R81, 0xffff, RZ, 0xc0, !PT ;  /* 0x0000ffff51517812 */ /* 0x000fc400078ec0ff */
[----:B------:R1:W4:Y:S01]  /*33f0*/  MUFU.EX2 R46, R7 ;  /* 0x00000007002e7308 */ /* 0x0003220000000800 */
[--C-:B--2---:R-:W-:Y:S01]  /*3400*/  FFMA R13, R50, UR6, -R3.reuse ;  /* 0x00000006320d7c23 */ /* 0x104fe20008000803 */
[----:B------:R-:W-:Y:S01]  /*3410*/  ULDC UR6, c[0x0][0x604] ;  /* 0x0001810000067ab9 */ /* 0x000fe20000000800 */
[----:B------:R-:W-:Y:S01]  /*3420*/  FSETP.GEU.AND P4, PT, R47, -126, PT ;  /* 0xc2fc00002f00780b */ /* 0x000fe20003f8e000 */
[--C-:B------:R-:W-:Y:S01]  /*3430*/  FFMA R51, R51, UR6, -R3.reuse ;  /* 0x0000000633337c23 */ /* 0x100fe20008000803 */
[----:B-----5:R-:W-:Y:S01]  /*3440*/  @!P3 FMUL R38, R38, R38 ;  /* 0x000000262626b220 */ /* 0x020fe20000400000 */
[----:B------:R-:W-:Y:S01]  /*3450*/  FSETP.GEU.AND P3, PT, R5, -126, PT ;  /* 0xc2fc00000500780b */ /* 0x000fe20003f6e000 */
[----:B------:R-:W-:Y:S01]  /*3460*/  ULDC UR6, c[0x0][0x604] ;  /* 0x0001810000067ab9 */ /* 0x000fe20000000800 */
[----:B------:R-:W2:Y:S01]  /*3470*/  MUFU.EX2 R94, R43 ;  /* 0x0000002b005e7308 */ /* 0x000ea20000000800 */
[----:B------:R-:W-:Y:S01]  /*3480*/  FSETP.GEU.AND P6, PT, R51, -126, PT ;  /* 0xc2fc00003300780b */ /* 0x000fe20003fce000 */
[----:B---3--:R-:W-:Y:S01]  /*3490*/  @!P5 FMUL R42, R42, R42 ;  /* 0x0000002a2a2ad220 */ /* 0x008fe20000400000 */
[----:B------:R-:W-:Y:S01]  /*34a0*/  FSETP.GEU.AND P5, PT, R13, -126, PT ;  /* 0xc2fc00000d00780b */ /* 0x000fe20003fae000 */
[--C-:B-1----:R-:W-:Y:S01]  /*34b0*/  FFMA R7, R54, UR6, -R3.reuse ;  /* 0x0000000636077c23 */ /* 0x102fe20008000803 */
[----:B------:R-:W-:Y:S01]  /*34c0*/  ULDC UR6, c[0x0][0x604] ;  /* 0x0001810000067ab9 */ /* 0x000fe20000000800 */
[----:B------:R-:W-:Y:S01]  /*34d0*/  F2FP.SATFINITE.E4M3.F32.PACK_AB_MERGE_C R97, R151, R38, RZ ;  /* 0x000000269761723e */ /* 0x000fe200048070ff */
[----:B------:R-:W-:Y:S01]  /*34e0*/  FFMA R55, R55, UR6, -R3 ;  /* 0x0000000637377c23 */ /* 0x000fe20008000803 */
[----:B------:R-:W-:Y:S01]  /*34f0*/  @!P4 FMUL R47, R47, 0.5 ;  /* 0x3f0000002f2fc820 */ /* 0x000fe20000400000 */
[----:B------:R-:W-:Y:S01]  /*3500*/  ULDC UR6, c[0x0][0x604] ;  /* 0x0001810000067ab9 */ /* 0x000fe20000000800 */
[----:B----4-:R-:W-:Y:S01]  /*3510*/  @!P1 FMUL R46, R46, R46 ;  /* 0x0000002e2e2e9220 */ /* 0x010fe20000400000 */
[----:B------:R-:W-:Y:S01]  /*3520*/  @!P3 FMUL R5, R5, 0.5 ;  /* 0x3f0000000505b820 */ /* 0x000fe20000400000 */
[----:B------:R-:W1:Y:S01]  /*3530*/  MUFU.EX2 R96, R47 ;  /* 0x0000002f00607308 */ /* 0x000e620000000800 */
[----:B------:R-:W-:Y:S01]  /*3540*/  FSETP.GEU.AND P1, PT, R7, -126, PT ;  /* 0xc2fc00000700780b */ /* 0x000fe20003f2e000 */
[----:B------:R-:W-:Y:S01]  /*3550*/  @!P6 FMUL R51, R51, 0.5 ;  /* 0x3f0000003333e820 */ /* 0x000fe20000400000 */
[----:B------:R-:W-:Y:S01]  /*3560*/  F2FP.SATFINITE.E4M3.F32.PACK_AB_MERGE_C R101, R151, R42, RZ ;  /* 0x0000002a9765723e */ /* 0x000fe200048070ff */
[----:B------:R-:W-:Y:S01]  /*3570*/  @!P5 FMUL R13, R13, 0.5 ;  /* 0x3f0000000d0dd820 */ /* 0x000fe20000400000 */
[----:B--2---:R-:W-:Y:S01]  /*3580*/  @!P2 FMUL R94, R94, R94 ;  /* 0x0000005e5e5ea220 */ /* 0x004fe20000400000 */
[----:B------:R-:W-:Y:S01]  /*3590*/  FSETP.GEU.AND P2, PT, R55, -126, PT ;  /* 0xc2fc00003700780b */ /* 0x000fe20003f4e000 */
[----:B------:R-:W-:Y:S01]  /*35a0*/  IMAD.U32 R97, R97, 0x10000, RZ ;  /* 0x0001000061617824 */ /* 0x000fe200078e00ff */
[----:B------:R-:W2:Y:S01]  /*35b0*/  MUFU.EX2 R98, R51 ;  /* 0x0000003300627308 */ /* 0x000ea20000000800 */
[----:B------:R-:W-:Y:S01]  /*35c0*/  F2FP.SATFINITE.E4M3.F32.PACK_AB_MERGE_C R103, R151, R46, RZ ;  /* 0x0000002e9767723e */ /* 0x000fe200048070ff */
[----:B------:R-:W-:Y:S01]  /*35d0*/  IMAD.U32 R101, R101, 0x10000, RZ ;  /* 0x0001000065657824 */ /* 0x000fe200078e00ff */
[----:B------:R-:W-:-:S02]  /*35e0*/  LOP3.LUT R68, R68, 0xff, RZ, 0xc0, !PT ;  /* 0x000000ff44447812 */ /* 0x000fc400078ec0ff */
[----:B------:R-:W-:Y:S01]  /*35f0*/  PRMT R76, R77, 0x7604, R76 ;  /* 0x000076044d4c7816 */ /* 0x000fe2000000004c */
[----:B------:R-:W-:Y:S02]  /*3600*/  @!P1 FMUL R7, R7, 0.5 ;  /* 0x3f00000007079820 */ /* 0x000fe40000400000 */
[----:B------:R3:W4:Y:S01]  /*3610*/  MUFU.EX2 R50, R5 ;  /* 0x0000000500327308 */ /* 0x0007220000000800 */
[----:B-1----:R-:W-:Y:S02]  /*3620*/  @!P4 FMUL R96, R96, R96 ;  /* 0x000000606060c220 */ /* 0x002fe40000400000 */
[----:B------:R-:W-:-:S05]  /*3630*/  @!P2 FMUL R55, R55, 0.5 ;  /* 0x3f0000003737a820 */ /* 0x000fca0000400000 */
[----:B------:R-:W1:Y:S01]  /*3640*/  MUFU.EX2 R54, R13 ;  /* 0x0000000d00367308 */ /* 0x000e620000000800 */
[--C-:B---3--:R-:W-:Y:S01]  /*3650*/  FFMA R5, R58, UR6, -R3.reuse ;  /* 0x000000063a057c23 */ /* 0x108fe20008000803 */
[----:B------:R-:W-:Y:S01]  /*3660*/  ULDC UR6, c[0x0][0x604] ;  /* 0x0001810000067ab9 */ /* 0x000fe20000000800 */
[----:B--2---:R-:W-:Y:S01]  /*3670*/  @!P6 FMUL R98, R98, R98 ;  /* 0x000000626262e220 */ /* 0x004fe20000400000 */
[--C-:B------:R-:W-:Y:S01]  /*3680*/  FFMA R59, R59, UR6, -R3.reuse ;  /* 0x000000063b3b7c23 */ /* 0x100fe20008000803 */
[----:B------:R-:W-:Y:S02]  /*3690*/  ULDC UR6, c[0x0][0x604] ;  /* 0x0001810000067ab9 */ /* 0x000fe40000000800 */
[--C-:B------:R-:W-:Y:S01]  /*36a0*/  FFMA R62, R62, UR6, -R3.reuse ;  /* 0x000000063e3e7c23 */ /* 0x100fe20008000803 */
[----:B------:R-:W-:Y:S01]  /*36b0*/  ULDC UR6, c[0x0][0x604] ;  /* 0x0001810000067ab9 */ /* 0x000fe20000000800 */
[----:B------:R-:W-:Y:S01]  /*36c0*/  FSETP.GEU.AND P4, PT, R59, -126, PT ;  /* 0xc2fc00003b00780b */ /* 0x000fe20003f8e000 */
[--C-:B------:R-:W-:Y:S01]  /*36d0*/  FFMA R63, R63, UR6, -R3.reuse ;  /* 0x000000063f3f7c23 */ /* 0x100fe20008000803 */
[----:B----4-:R-:W-:Y:S01]  /*36e0*/  @!P3 FMUL R50, R50, R50 ;  /* 0x000000323232b220 */ /* 0x010fe20000400000 */
[----:B------:R-:W-:Y:S01]  /*36f0*/  FSETP.GEU.AND P3, PT, R5, -126, PT ;  /* 0xc2fc00000500780b */ /* 0x000fe20003f6e000 */
[----:B------:R-:W2:Y:S01]  /*3700*/  MUFU.EX2 R58, R7 ;  /* 0x00000007003a7308 */ /* 0x000ea20000000800 */
[----:B------:R-:W-:Y:S01]  /*3710*/  ULDC UR6, c[0x0][0x604] ;  /* 0x0001810000067ab9 */ /* 0x000fe20000000800 */
[----:B------:R-:W-:Y:S01]  /*3720*/  FSETP.GEU.AND P6, PT, R63, -126, PT ;  /* 0xc2fc00003f00780b */ /* 0x000fe20003fce000 */
[--C-:B------:R-:W-:Y:S01]  /*3730*/  FFMA R66, R66, UR6, -R3.reuse ;  /* 0x0000000642427c23 */ /* 0x100fe20008000803 */
[----:B-1----:R-:W-:Y:S01]  /*3740*/  @!P5 FMUL R54, R54, R54 ;  /* 0x000000363636d220 */ /* 0x002fe20000400000 */
[----:B------:R-:W-:Y:S01]  /*3750*/  FSETP.GEU.AND P5, PT, R62, -126, PT ;  /* 0xc2fc00003e00780b */ /* 0x000fe20003fae000 */
[----:B------:R-:W-:Y:S01]  /*3760*/  ULDC UR6, c[0x0][0x604] ;  /* 0x0001810000067ab9 */ /* 0x000fe20000000800 */
[----:B------:R-:W-:Y:S01]  /*3770*/  F2FP.SATFINITE.E4M3.F32.PACK_AB_MERGE_C R105, R151, R50, RZ ;  /* 0x000000329769723e */ /* 0x000fe200048070ff */
[----:B------:R-:W1:Y:S01]  /*3780*/  MUFU.EX2 R100, R55 ;  /* 0x0000003700647308 */ /* 0x000e620000000800 */
[----:B------:R-:W-:Y:S01]  /*3790*/  @!P4 FMUL R59, R59, 0.5 ;  /* 0x3f0000003b3bc820 */ /* 0x000fe20000400000 */
[--C-:B------:R-:W-:Y:S01]  /*37a0*/  FFMA R67, R67, UR6, -R3.reuse ;  /* 0x0000000643437c23 */ /* 0x100fe20008000803 */
[----:B------:R-:W-:Y:S01]  /*37b0*/  ULDC UR6, c[0x0][0x604] ;  /* 0x0001810000067ab9 */ /* 0x000fe20000000800 */
[----:B------:R-:W-:Y:S01]  /*37c0*/  @!P3 FMUL R5, R5, 0.5 ;  /* 0x3f0000000505b820 */ /* 0x000fe20000400000 */
[--C-:B------:R-:W-:Y:S01]  /*37d0*/  FFMA R70, R70, UR6, -R3.reuse ;  /* 0x0000000646467c23 */ /* 0x100fe20008000803 */
[----:B------:R-:W-:Y:S01]  /*37e0*/  ULDC UR6, c[0x0][0x604] ;  /* 0x0001810000067ab9 */ /* 0x000fe20000000800 */
[----:B------:R-:W-:Y:S01]  /*37f0*/  @!P6 FMUL R63, R63, 0.5 ;  /* 0x3f0000003f3fe820 */ /* 0x000fe20000400000 */
[----:B------:R-:W3:Y:S01]  /*3800*/  MUFU.EX2 R59, R59 ;  /* 0x0000003b003b7308 */ /* 0x000ee20000000800 */
[----:B--2---:R-:W-:Y:S01]  /*3810*/  @!P1 FMUL R58, R58, R58 ;  /* 0x0000003a3a3a9220 */ /* 0x004fe20000400000 */
[----:B------:R-:W-:Y:S01]  /*3820*/  @!P5 FMUL R62, R62, 0.5 ;  /* 0x3f0000003e3ed820 */ /* 0x000fe20000400000 */
[----:B------:R-:W-:Y:S01]  /*3830*/  FSETP.GEU.AND P1, PT, R66, -126, PT ;  /* 0xc2fc00004200780b */ /* 0x000fe20003f2e000 */
[----:B------:R-:W-:Y:S01]  /*3840*/  FFMA R71, R71, UR6, -R3 ;  /* 0x0000000647477c23 */ /* 0x000fe20008000803 */
[----:B------:R-:W-:Y:S01]  /*3850*/  ULDC UR6, c[0x0][0x604] ;  /* 0x0001810000067ab9 */ /* 0x000fe20000000800 */
[----:B------:R-:W-:-:S02]  /*3860*/  IMAD.U32 R7, RZ, RZ, UR7 ;  /* 0x00000007ff077e24 */ /* 0x000fc4000f8e00ff */
[--C-:B------:R-:W-:Y:S01]  /*3870*/  FFMA R74, R74, UR6, -R3.reuse ;  /* 0x000000064a4a7c23 */ /* 0x100fe20008000803 */
[----:B------:R-:W2:Y:S01]  /*3880*/  MUFU.EX2 R63, R63 ;  /* 0x0000003f003f7308 */ /* 0x000ea20000000800 */
[----:B-1----:R-:W-:Y:S01]  /*3890*/  @!P2 FMUL R100, R100, R100 ;  /* 0x000000646464a220 */ /* 0x002fe20000400000 */
[----:B------:R-:W-:Y:S01]  /*38a0*/  FSETP.GEU.AND P2, PT, R67, -126, PT ;  /* 0xc2fc00004300780b */ /* 0x000fe20003f4e000 */
[----:B------:R-:W-:Y:S01]  /*38b0*/  ULDC UR6, c[0x0][0x604] ;  /* 0x0001810000067ab9 */ /* 0x000fe20000000800 */
[----:B------:R1:W-:Y:S01]  /*38c0*/  SYNCS.ARRIVE.TRANS64.A1T0 RZ, [R7+UR5], RZ ;  /* 0x000000ff07ff79a7 */ /* 0x0003e20008100005 */
[--C-:B------:R-:W-:Y:S01]  /*38d0*/  FFMA R78, R78, UR6, -R3.reuse ;  /* 0x000000064e4e7c23 */ /* 0x100fe20008000803 */
[----:B------:R-:W-:Y:S01]  /*38e0*/  ULDC UR6, c[0x0][0x604] ;  /* 0x0001810000067ab9 */ /* 0x000fe20000000800 */
[----:B------:R-:W-:Y:S01]  /*38f0*/  F2FP.SATFINITE.E4M3.F32.PACK_AB_MERGE_C R107, R151, R54, RZ ;  /* 0x00000036976b723e */ /* 0x000fe200048070ff */
[----:B------:R4:W5:Y:S01]  /*3900*/  MUFU.EX2 R15, R5 ;  /* 0x00000005000f7308 */ /* 0x0009620000000800 */
[----:B---3--:R-:W-:Y:S01]  /*3910*/  @!P4 FMUL R59, R59, R59 ;  /* 0x0000003b3b3bc220 */ /* 0x008fe20000400000 */
[----:B------:R-:W-:Y:S01]  /*3920*/  FSETP.GEU.AND P4, PT, R71, -126, PT ;  /* 0xc2fc00004700780b */ /* 0x000fe20003f8e000 */
[----:B------:R-:W-:Y:S01]  /*3930*/  @!P1 FMUL R66, R66, 0.5 ;  /* 0x3f00000042429820 */ /* 0x000fe20000400000 */
[----:B------:R-:W-:Y:S01]  /*3940*/  FFMA R79, R79, UR6, -R3 ;  /* 0x000000064f4f7c23 */ /* 0x000fe20008000803 */
[----:B------:R-:W-:Y:S01]  /*3950*/  ULDC UR6, c[0x0][0x604] ;  /* 0x0001810000067ab9 */ /* 0x000fe20000000800 */
[----:B------:R-:W-:Y:S01]  /*3960*/  FADD R45, R30, R59 ;  /* 0x0000003b1e2d7221 */ /* 0x000fe20000000000 */
[----:B------:R-:W-:Y:S01]  /*3970*/  @!P2 FMUL R67, R67, 0.5 ;  /* 0x3f0000004343a820 */ /* 0x000fe20000400000 */
[----:B------:R-:W3:Y:S01]  /*3980*/  MUFU.EX2 R62, R62 ;  /* 0x0000003e003e7308 */ /* 0x000ee20000000800 */
[----:B--2---:R-:W-:Y:S01]  /*3990*/  @!P6 FMUL R63, R63, R63 ;  /* 0x0000003f3f3fe220 */ /* 0x004fe20000400000 */
[----:B------:R-:W-:Y:S01]  /*39a0*/  FSETP.GEU.AND P6, PT, R75, -126, PT ;  /* 0xc2fc00004b00780b */ /* 0x000fe20003fce000 */
[--C-:B------:R-:W-:Y:S01]  /*39b0*/  FFMA R82, R82, UR6, -R3.reuse ;  /* 0x0000000652527c23 */ /* 0x100fe20008000803 */
[----:B------:R-:W-:Y:S01]  /*39c0*/  ULDC UR6, c[0x0][0x604] ;  /* 0x0001810000067ab9 */ /* 0x000fe20000000800 */
[----:B----4-:R-:W-:Y:S01]  /*39d0*/  LOP3.LUT R5, R0, 0x3, RZ, 0xc0, !PT ;  /* 0x0000000300057812 */ /* 0x010fe200078ec0ff */
[----:B------:R-:W-:Y:S01]  /*39e0*/  FFMA R83, R83, UR6, -R3 ;  /* 0x0000000653537c23 */ /* 0x000fe20008000803 */
[----:B------:R-:W-:Y:S01]  /*39f0*/  @!P4 FMUL R71, R71, 0.5 ;  /* 0x3f0000004747c820 */ /* 0x000fe20000400000 */
[----:B------:R-:W2:Y:S01]  /*3a00*/  MUFU.EX2 R66, R66 ;  /* 0x0000004200427308 */ /* 0x000ea20000000800 */
[----:B-----5:R-:W-:Y:S01]  /*3a10*/  @!P3 FMUL R15, R15, R15 ;  /* 0x0000000f0f0fb220 */ /* 0x020fe20000400000 */
[----:B------:R-:W-:Y:S01]  /*3a20*/  FSETP.GEU.AND P3, PT, R70, -126, PT ;  /* 0xc2fc00004600780b */ /* 0x000fe20003f6e000 */
[----:B------:R-:W-:Y:S01]  /*3a30*/  ULDC UR6, c[0x0][0x604] ;  /* 0x0001810000067ab9 */ /* 0x000fe20000000800 */
[----:B------:R-:W-:-:S02]  /*3a40*/  VIADD R5, R5, 0xffffffff ;  /* 0xffffffff05057836 */ /* 0x000fc40000000000 */
[----:B------:R-:W-:Y:S01]  /*3a50*/  FFMA R3, R87, UR6, -R3 ;  /* 0x0000000657037c23 */ /* 0x000fe20008000803 */
[----:B------:R-:W-:Y:S01]  /*3a60*/  FADD R43, R26, R15 ;  /* 0x0000000f1a2b7221 */ /* 0x000fe20000000000 */
[----:B------:R-:W-:Y:S01]  /*3a70*/  @!P6 FMUL R75, R75, 0.5 ;  /* 0x3f0000004b4be820 */ /* 0x000fe20000400000 */
[----:B------:R-:W4:Y:S01]  /*3a80*/  MUFU.EX2 R67, R67 ;  /* 0x0000004300437308 */ /* 0x000f220000000800 */
[----:B---3--:R-:W-:Y:S01]  /*3a90*/  @!P5 FMUL R62, R62, R62 ;  /* 0x0000003e3e3ed220 */ /* 0x008fe20000400000 */
[----:B------:R-:W-:Y:S01]  /*3aa0*/  FSETP.GEU.AND P5, PT, R74, -126, PT ;  /* 0xc2fc00004a00780b */ /* 0x000fe20003fae000 */
[----:B------:R-:W-:Y:S01]  /*3ab0*/  FADD R49, R88, R63 ;  /* 0x0000003f58317221 */ /* 0x000fe20000000000 */
[C---:B------:R-:W-:Y:S01]  /*3ac0*/  F2FP.SATFINITE.E4M3.F32.PACK_AB_MERGE_C R87, R151.reuse, R26, RZ ;  /* 0x0000001a9757723e */ /* 0x040fe200048070ff */
[----:B------:R-:W-:Y:S01]  /*3ad0*/  FADD R26, R28, R60 ;  /* 0x0000003c1c1a7221 */ /* 0x000fe20000000000 */
[----:B------:R-:W-:Y:S01]  /*3ae0*/  FADD R28, R6, R61 ;  /* 0x0000003d061c7221 */ /* 0x000fe20000000000 */
[----:B------:R-:W-:Y:S01]  /*3af0*/  @!P3 FMUL R70, R70, 0.5 ;  /* 0x3f0000004646b820 */ /* 0x000fe20000400000 */
[----:B------:R-:W3:Y:S01]  /*3b00*/  MUFU.EX2 R71, R71 ;  /* 0x0000004700477308 */ /* 0x000ee20000000800 */
[----:B--2---:R-:W-:Y:S01]  /*3b10*/  @!P1 FMUL R66, R66, R66 ;  /* 0x0000004242429220 */ /* 0x004fe20000400000 */
[----:B------:R-:W-:Y:S01]  /*3b20*/  FSETP.GEU.AND P1, PT, R78, -126, PT ;  /* 0xc2fc00004e00780b */ /* 0x000fe20003f2e000 */
[----:B------:R-:W-:Y:S01]  /*3b30*/  FADD R47, R34, R62 ;  /* 0x0000003e222f7221 */ /* 0x000fe20000000000 */
[----:B------:R-:W-:Y:S01]  /*3b40*/  F2FP.SATFINITE.E4M3.F32.PACK_AB_MERGE_C R6, R151, R90, RZ ;  /* 0x0000005a9706723e */ /* 0x000fe200048070ff */
[----:B------:R-:W-:Y:S01]  /*3b50*/  FADD R51, R38, R66 ;  /* 0x0000004226337221 */ /* 0x000fe20000000000 */
[----:B------:R-:W-:Y:S01]  /*3b60*/  FADD R34, R40, R72 ;  /* 0x0000004828227221 */ /* 0x000fe20000000000 */
[----:B------:R-:W-:Y:S01]  /*3b70*/  @!P5 FMUL R74, R74, 0.5 ;  /* 0x3f0000004a4ad820 */ /* 0x000fe20000400000 */
[----:B------:R-:W2:Y:S01]  /*3b80*/  MUFU.EX2 R75, R75 ;  /* 0x0000004b004b7308 */ /* 0x000ea20000000800 */
[----:B----4-:R-:W-:Y:S01]  /*3b90*/  @!P2 FMUL R67, R67, R67 ;  /* 0x000000434343a220 */ /* 0x010fe20000400000 */
[----:B------:R-:W-:Y:S01]  /*3ba0*/  FSETP.GEU.AND P2, PT, R79, -126, PT ;  /* 0xc2fc00004f00780b */ /* 0x000fe20003f4e000 */
[----:B------:R-:W-:Y:S01]  /*3bb0*/  FADD R38, R52, R84 ;  /* 0x0000005434267221 */ /* 0x000fe20000000000 */
[----:B------:R-:W-:Y:S01]  /*3bc0*/  FADD R27, R27, R34 ;  /* 0x000000221b1b7221 */ /* 0x000fe20000000000 */
[----:B------:R-:W-:Y:S01]  /*3bd0*/  FADD R53, R90, R67 ;  /* 0x000000435a357221 */ /* 0x000fe20000000000 */
[----:B------:R-:W-:Y:S01]  /*3be0*/  F2FP.SATFINITE.E4M3.F32.PACK_AB_MERGE_C R90, R151, R36, RZ ;  /* 0x00000024975a723e */ /* 0x000fe200048070ff */
[----:B------:R-:W-:Y:S01]  /*3bf0*/  @!P1 FMUL R78, R78, 0.5 ;  /* 0x3f0000004e4e9820 */ /* 0x000fe20000400000 */
[----:B------:R-:W4:Y:S01]  /*3c00*/  MUFU.EX2 R70, R70 ;  /* 0x0000004600467308 */ /* 0x000f220000000800 */
[----:B---3--:R-:W-:Y:S01]  /*3c10*/  @!P4 FMUL R71, R71, R71 ;  /* 0x000000474747c220 */ /* 0x008fe20000400000 */
[----:B------:R-:W-:Y:S01]  /*3c20*/  FSETP.GEU.AND P4, PT, R83, -126, PT ;  /* 0xc2fc00005300780b */ /* 0x000fe20003f8e000 */
[----:B------:R-:W-:Y:S01]  /*3c30*/  FADD R36, R48, R80 ;  /* 0x0000005030247221 */ /* 0x000fe20000000000 */
[----:B------:R-:W-:Y:S01]  /*3c40*/  FADD R26, R26, R35 ;  /* 0x000000231a1a7221 */ /* 0x000fe20000000000 */
[----:B------:R-:W-:Y:S01]  /*3c50*/  FADD R31, R31, R38 ;  /* 0x000000261f1f7221 */ /* 0x000fe20000000000 */
[----:B-1----:R-:W-:Y:S01]  /*3c60*/  F2FP.SATFINITE.E4M3.F32.PACK_AB_MERGE_C R7, R151, R96, RZ ;  /* 0x000000609707723e */ /* 0x002fe200048070ff */
[----:B------:R-:W-:Y:S01]  /*3c70*/  @!P2 FMUL R79, R79, 0.5 ;  /* 0x3f0000004f4fa820 */ /* 0x000fe20000400000 */
[----:B------:R-:W1:Y:S01]  /*3c80*/  MUFU.EX2 R74, R74 ;  /* 0x0000004a004a7308 */ /* 0x000e620000000800 */
[----:B--2---:R-:W-:Y:S01]  /*3c90*/  @!P6 FMUL R75, R75, R75 ;  /* 0x0000004b4b4be220 */ /* 0x004fe20000400000 */
[----:B------:R-:W-:Y:S01]  /*3ca0*/  FSETP.GEU.AND P6, PT, R3, -126, PT ;  /* 0xc2fc00000300780b */ /* 0x000fe20003fce000 */
[----:B------:R-:W-:Y:S01]  /*3cb0*/  FADD R36, R29, R36 ;  /* 0x000000241d247221 */ /* 0x000fe20000000000 */
[----:B------:R-:W-:Y:S01]  /*3cc0*/  FADD R31, R26, R31 ;  /* 0x0000001f1a1f7221 */ /* 0x000fe20000000000 */
[----:B------:R-:W-:Y:S01]  /*3cd0*/  LOP3.LUT R29, R102, 0xffff, RZ, 0xc0, !PT ;  /* 0x0000ffff661d7812 */ /* 0x000fe200078ec0ff */
[----:B------:R-:W-:-:S02]  /*3ce0*/  IMAD.U32 R34, R105, 0x10000, RZ ;  /* 0x0001000069227824 */ /* 0x000fc400078e00ff */
[----:B------:R-:W-:Y:S01]  /*3cf0*/  @!P4 FMUL R83, R83, 0.5 ;  /* 0x3f0000005353c820 */ /* 0x000fe20000400000 */
[----:B------:R-:W2:Y:S01]  /*3d00*/  MUFU.EX2 R78, R78 ;  /* 0x0000004e004e7308 */ /* 0x000ea20000000800 */
[----:B----4-:R-:W-:Y:S01]  /*3d10*/  @!P3 FMUL R70, R70, R70 ;  /* 0x000000464646b220 */ /* 0x010fe20000400000 */
[----:B------:R-:W-:Y:S01]  /*3d20*/  FSETP.GEU.AND P3, PT, R82, -126, PT ;  /* 0xc2fc00005200780b */ /* 0x000fe20003f6e000 */
[----:B------:R-:W-:Y:S01]  /*3d30*/  FADD R36, R27, R36 ;  /* 0x000000241b247221 */ /* 0x000fe20000000000 */
[----:B------:R-:W-:Y:S01]  /*3d40*/  LOP3.LUT R35, R106, 0xffff, RZ, 0xc0, !PT ;  /* 0x0000ffff6a237812 */ /* 0x000fe200078ec0ff */
[----:B------:R-:W-:Y:S01]  /*3d50*/  FADD R55, R42, R70 ;  /* 0x000000462a377221 */ /* 0x000fe20000000000 */
[----:B------:R-:W-:Y:S01]  /*3d60*/  FADD R42, R92, R71 ;  /* 0x000000475c2a7221 */ /* 0x000fe20000000000 */
[----:B------:R-:W-:Y:S01]  /*3d70*/  @!P6 FMUL R3, R3, 0.5 ;  /* 0x3f0000000303e820 */ /* 0x000fe20000400000 */
[----:B------:R-:W3:Y:S01]  /*3d80*/  MUFU.EX2 R19, R79 ;  /* 0x0000004f00137308 */ /* 0x000ee20000000800 */
[----:B-1----:R-:W-:Y:S01]  /*3d90*/  @!P5 FMUL R74, R74, R74 ;  /* 0x0000004a4a4ad220 */ /* 0x002fe20000400000 */
[----:B------:R-:W-:Y:S01]  /*3da0*/  FSETP.GEU.AND P5, PT, R86, -126, PT ;  /* 0xc2fc00005600780b */ /* 0x000fe20003fae000 */
[----:B------:R-:W-:Y:S01]  /*3db0*/  FADD R31, R36, R31 ;  /* 0x0000001f241f7221 */ /* 0x000fe20000000000 */
[----:B------:R-:W-:Y:S01]  /*3dc0*/  IMAD.U32 R36, R107, 0x10000, RZ ;  /* 0x000100006b247824 */ /* 0x000fe200078e00ff */
[----:B------:R-:W-:-:S02]  /*3dd0*/  F2FP.SATFINITE.E4M3.F32.PACK_AB_MERGE_C R17, R151, R100, RZ ;  /* 0x000000649711723e */ /* 0x000fc400048070ff */
[----:B------:R-:W-:Y:S01]  /*3de0*/  @!P3 FMUL R82, R82, 0.5 ;  /* 0x3f0000005252b820 */ /* 0x000fe20000400000 */
[----:B------:R1:W-:Y:S01]  /*3df0*/  MUFU.EX2 R21, R83 ;  /* 0x0000005300157308 */ /* 0x0003e20000000800 */
[----:B--2---:R-:W-:Y:S01]  /*3e00*/  @!P1 FMUL R78, R78, R78 ;  /* 0x0000004e4e4e9220 */ /* 0x004fe20000400000 */
[----:B------:R-:W-:Y:S02]  /*3e10*/  ISETP.GT.U32.AND P1, PT, R5, 0x1, PT ;  /* 0x000000010500780c */ /* 0x000fe40003f24070 */
[C---:B------:R-:W-:Y:S02]  /*3e20*/  F2FP.SATFINITE.E4M3.F32.PACK_AB_MERGE_C R5, R151.reuse, R94, RZ ;  /* 0x0000005e9705723e */ /* 0x040fe400048070ff */
[C---:B------:R-:W-:Y:S01]  /*3e30*/  F2FP.SATFINITE.E4M3.F32.PACK_AB_MERGE_C R66, R151.reuse, R66, RZ ;  /* 0x000000429742723e */ /* 0x040fe200048070ff */
[----:B------:R-:W-:Y:S01]  /*3e40*/  @!P5 FMUL R86, R86, 0.5 ;  /* 0x3f0000005656d820 */ /* 0x000fe20000400000 */
[----:B------:R2:W4:Y:S01]  /*3e50*/  MUFU.EX2 R25, R3 ;  /* 0x0000000300197308 */ /* 0x0005220000000800 */
[C---:B-1----:R-:W-:Y:S01]  /*3e60*/  F2FP.SATFINITE.E4M3.F32.PACK_AB_MERGE_C R83, R151.reuse, R24, RZ ;  /* 0x000000189753723e */ /* 0x042fe200048070ff */
[----:B------:R-:W-:Y:S01]  /*3e70*/  FADD R24, R4, R57 ;  /* 0x0000003904187221 */ /* 0x000fe20000000000 */
[----:B------:R-:W-:Y:S01]  /*3e80*/  F2FP.SATFINITE.E4M3.F32.PACK_AB_MERGE_C R4, R151, R88, RZ ;  /* 0x000000589704723e */ /* 0x000fe200048070ff */
[----:B---3--:R-:W-:Y:S01]  /*3e90*/  @!P2 FMUL R19, R19, R19 ;  /* 0x000000131313a220 */ /* 0x008fe20000400000 */
[C---:B------:R-:W-:Y:S01]  /*3ea0*/  F2FP.SATFINITE.E4M3.F32.PACK_AB_MERGE_C R88, R151.reuse, R32, RZ ;  /* 0x000000209758723e */ /* 0x040fe200048070ff */
[----:B------:R-:W-:Y:S01]  /*3eb0*/  FADD R32, R10, R69 ;  /* 0x000000450a207221 */ /* 0x000fe20000000000 */
[C---:B------:R-:W-:Y:S01]  /*3ec0*/  F2FP.SATFINITE.E4M3.F32.PACK_AB_MERGE_C R10, R151.reuse, R92, RZ ;  /* 0x0000005c970a723e */ /* 0x040fe200048070ff */
[----:B------:R-:W1:Y:S01]  /*3ed0*/  MUFU.EX2 R82, R82 ;  /* 0x0000005200527308 */ /* 0x000e620000000800 */
[C---:B------:R-:W-:Y:S01]  /*3ee0*/  F2FP.SATFINITE.E4M3.F32.PACK_AB_MERGE_C R92, R151.reuse, R40, RZ ;  /* 0x00000028975c723e */ /* 0x040fe200048070ff */
[----:B------:R-:W-:Y:S01]  /*3ef0*/  FADD R40, R46, R74 ;  /* 0x0000004a2e287221 */ /* 0x000fe20000000000 */
[----:B------:R-:W-:Y:S01]  /*3f00*/  FADD R46, R94, R75 ;  /* 0x0000004b5e2e7221 */ /* 0x000fe20000000000 */
[C---:B------:R-:W-:Y:S01]  /*3f10*/  F2FP.SATFINITE.E4M3.F32.PACK_AB_MERGE_C R94, R151.reuse, R44, RZ ;  /* 0x0000002c975e723e */ /* 0x040fe200048070ff */
[----:B------:R-:W-:Y:S01]  /*3f20*/  FADD R44, R50, R78 ;  /* 0x0000004e322c7221 */ /* 0x000fe20000000000 */
[C---:B--2---:R-:W-:Y:S01]  /*3f30*/  F2FP.SATFINITE.E4M3.F32.PACK_AB_MERGE_C R3, R151.reuse, R30, RZ ;  /* 0x0000001e9703723e */ /* 0x044fe200048070ff */
[----:B------:R-:W-:Y:S01]  /*3f40*/  FADD R50, R96, R19 ;  /* 0x0000001360327221 */ /* 0x000fe20000000000 */
[----:B------:R-:W2:Y:S01]  /*3f50*/  MUFU.EX2 R86, R86 ;  /* 0x0000005600567308 */ /* 0x000ea20000000800 */
[----:B------:R-:W-:Y:S01]  /*3f60*/  FADD R30, R8, R65 ;  /* 0x00000041081e7221 */ /* 0x000fe20000000000 */
[C---:B------:R-:W-:Y:S01]  /*3f70*/  F2FP.SATFINITE.E4M3.F32.PACK_AB_MERGE_C R96, R151.reuse, R48, RZ ;  /* 0x000000309760723e */ /* 0x040fe200048070ff */
[----:B------:R-:W-:Y:S01]  /*3f80*/  FADD R32, R32, R41 ;  /* 0x0000002920207221 */ /* 0x000fe20000000000 */
[----:B------:R-:W-:Y:S01]  /*3f90*/  F2FP.SATFINITE.E4M3.F32.PACK_AB_MERGE_C R8, R151, R59, RZ ;  /* 0x0000003b9708723e */ /* 0x000fe200048070ff */
[----:B----4-:R-:W-:Y:S01]  /*3fa0*/  @!P6 FMUL R25, R25, R25 ;  /* 0x000000191919e220 */ /* 0x010fe20000400000 */
[C---:B------:R-:W-:Y:S01]  /*3fb0*/  F2FP.SATFINITE.E4M3.F32.PACK_AB_MERGE_C R59, R151.reuse, R23, RZ ;  /* 0x00000017973b723e */ /* 0x040fe200048070ff */
[----:B------:R-:W-:Y:S01]  /*3fc0*/  FADD R23, R28, R37 ;  /* 0x000000251c177221 */ /* 0x000fe20000000000 */
[----:B------:R-:W-:Y:S01]  /*3fd0*/  LOP3.LUT R92, R92, 0xff, RZ, 0xc0, !PT ;  /* 0x000000ff5c5c7812 */ /* 0x000fe200078ec0ff */
[----:B-1----:R-:W-:Y:S01]  /*3fe0*/  @!P3 FMUL R82, R82, R82 ;  /* 0x000000525252b220 */ /* 0x002fe20000400000 */
[----:B------:R-:W-:Y:S01]  /*3ff0*/  LOP3.LUT R96, R96, 0xff, RZ, 0xc0, !PT ;  /* 0x000000ff60607812 */ /* 0x000fe200078ec0ff */
[----:B------:R-:W-:Y:S01]  /*4000*/  FADD R22, R24, R33 ;  /* 0x0000002118167221 */ /* 0x000fe20000000000 */
[----:B------:R-:W-:Y:S01]  /*4010*/  F2FP.SATFINITE.E4M3.F32.PACK_AB_MERGE_C R57, R151, R57, RZ ;  /* 0x000000399739723e */ /* 0x000fe200048070ff */
[----:B------:R-:W-:Y:S01]  /*4020*/  FADD R23, R23, R32 ;  /* 0x0000002017177221 */ /* 0x000fe20000000000 */
[----:B------:R-:W-:Y:S01]  /*4030*/  F2FP.SATFINITE.E4M3.F32.PACK_AB_MERGE_C R65, R151, R65, RZ ;  /* 0x000000419741723e */ /* 0x000fe200048070ff */
[----:B------:R-:W-:Y:S01]  /*4040*/  @!P4 FMUL R21, R21, R21 ;  /* 0x000000151515c220 */ /* 0x000fe20000400000 */
[----:B------:R-:W-:Y:S01]  /*4050*/  FADD R79, R100, R25 ;  /* 0x00000019644f7221 */ /* 0x000fe20000000000 */
[----:B------:R-:W-:Y:S01]  /*4060*/  LOP3.LUT R94, R94, 0xff, RZ, 0xc0, !PT ;  /* 0x000000ff5e5e7812 */ /* 0x000fe200078ec0ff */
[----:B--2---:R-:W-:Y:S01]  /*4070*/  @!P5 FMUL R86, R86, R86 ;  /* 0x000000565656d220 */ /* 0x004fe20000400000 */
[----:B------:R-:W-:Y:S01]  /*4080*/  LOP3.LUT R33, R104, 0xffff, RZ, 0xc0, !PT ;  /* 0x0000ffff68217812 */ /* 0x000fe200078ec0ff */
[----:B------:R-:W-:Y:S01]  /*4090*/  FADD R48, R54, R82 ;  /* 0x0000005236307221 */ /* 0x000fe20000000000 */
[----:B------:R-:W-:Y:S01]  /*40a0*/  PRMT R29, R29, 0x7604, R92 ;  /* 0x000076041d1d7816 */ /* 0x000fe2000000005c */
[----:B------:R-:W-:Y:S01]  /*40b0*/  FADD R54, R98, R21 ;  /* 0x0000001562367221 */ /* 0x000fe20000000000 */
[----:B------:R-:W-:Y:S01]  /*40c0*/  PRMT R35, R35, 0x7604, R96 ;  /* 0x0000760423237816 */ /* 0x000fe20000000060 */
[----:B------:R-:W-:Y:S01]  /*40d0*/  FADD R39, R30, R39 ;  /* 0x000000271e277221 */ /* 0x000fe20000000000 */
[----:B------:R-:W-:Y:S01]  /*40e0*/  SHF.L.U32 R32, R103, 0x10, RZ ;  /* 0x0000001067207819 */ /* 0x000fe200000006ff */
[----:B------:R-:W-:Y:S01]  /*40f0*/  FADD R24, R43, R40 ;  /* 0x000000282b187221 */ /* 0x000fe20000000000 */
[----:B------:R-:W-:Y:S01]  /*4100*/  F2FP.SATFINITE.E4M3.F32.PACK_AB_MERGE_C R100, R151, R15, RZ ;  /* 0x0000000f9764723e */ /* 0x000fe200048070ff */
[----:B------:R-:W-:Y:S01]  /*4110*/  FADD R22, R22, R39 ;  /* 0x0000002716167221 */ /* 0x000fe20000000000 */
[----:B------:R-:W-:Y:S01]  /*4120*/  LOP3.LUT R57, R57, 0xffff, RZ, 0xc0, !PT ;  /* 0x0000ffff39397812 */ /* 0x000fe200078ec0ff */
[----:B------:R-:W-:Y:S01]  /*4130*/  FADD R51, R51, R48 ;  /* 0x0000003033337221 */ /* 0x000fe20000000000 */
[----:B------:R-:W-:Y:S01]  /*4140*/  F2FP.SATFINITE.E4M3.F32.PACK_AB_MERGE_C R60, R151, R60, RZ ;  /* 0x0000003c973c723e */ /* 0x000fe200048070ff */
[----:B------:R-:W-:Y:S01]  /*4150*/  FADD R54, R53, R54 ;  /* 0x0000003635367221 */ /* 0x000fe20000000000 */
[----:B------:R-:W-:Y:S01]  /*4160*/  F2FP.SATFINITE.E4M3.F32.PACK_AB_MERGE_C R61, R151, R61, RZ ;  /* 0x0000003d973d723e */ /* 0x000fe200048070ff */
[----:B------:R-:W-:Y:S01]  /*4170*/  FADD R44, R47, R44 ;  /* 0x0000002c2f2c7221 */ /* 0x000fe20000000000 */
[----:B------:R-:W-:Y:S01]  /*4180*/  F2FP.SATFINITE.E4M3.F32.PACK_AB_MERGE_C R72, R151, R72, RZ ;  /* 0x000000489748723e */ /* 0x000fe200048070ff */
[----:B------:R-:W-:Y:S01]  /*4190*/  FADD R49, R49, R50 ;  /* 0x0000003231317221 */ /* 0x000fe20000000000 */
[----:B------:R-:W-:Y:S01]  /*41a0*/  LOP3.LUT R65, R65, 0xffff, RZ, 0xc0, !PT ;  /* 0x0000ffff41417812 */ /* 0x000fe200078ec0ff */
[----:B------:R-:W-:Y:S01]  /*41b0*/  FADD R42, R42, R79 ;  /* 0x0000004f2a2a7221 */ /* 0x000fe20000000000 */
[C---:B------:R-:W-:Y:S01]  /*41c0*/  F2FP.SATFINITE.E4M3.F32.PACK_AB_MERGE_C R13, R151.reuse, R98, RZ ;  /* 0x00000062970d723e */ /* 0x040fe200048070ff */
[----:B------:R-:W-:Y:S01]  /*41d0*/  FADD R24, R24, R51 ;  /* 0x0000003318187221 */ /* 0x000fe20000000000 */
[----:B------:R-:W-:Y:S01]  /*41e0*/  F2FP.SATFINITE.E4M3.F32.PACK_AB_MERGE_C R62, R151, R62, RZ ;  /* 0x0000003e973e723e */ /* 0x000fe200048070ff */
[----:B------:R-:W-:Y:S01]  /*41f0*/  FADD R26, R49, R42 ;  /* 0x0000002a311a7221 */ /* 0x000fe20000000000 */
[----:B------:R-:W-:Y:S01]  /*4200*/  F2FP.SATFINITE.E4M3.F32.PACK_AB_MERGE_C R80, R151, R80, RZ ;  /* 0x000000509750723e */ /* 0x000fe200048070ff */
[----:B------:R-:W-:Y:S01]  /*4210*/  FADD R22, R22, R23 ;  /* 0x0000001716167221 */ /* 0x000fe20000000000 */
[----:B------:R-:W-:-:S02]  /*4220*/  PRMT R33, R33, 0x7604, R94 ;  /* 0x0000760421217816 */ /* 0x000fc4000000005e */
[----:B------:R-:W-:Y:S02]  /*4230*/  LOP3.LUT R32, R29, 0xff0000, R32, 0xf8, !PT ;  /* 0x00ff00001d207812 */ /* 0x000fe400078ef820 */
[----:B------:R-:W-:Y:S01]  /*4240*/  LOP3.LUT R36, R35, 0xff0000, R36, 0xf8, !PT ;  /* 0x00ff000023247812 */ /* 0x000fe200078ef824 */
[----:B------:R-:W-:Y:S01]  /*4250*/  IMAD.U32 R35, R66, 0x10000, RZ ;  /* 0x0001000042237824 */ /* 0x000fe200078e00ff */
[----:B------:R-:W-:Y:S01]  /*4260*/  F2FP.SATFINITE.E4M3.F32.PACK_AB_MERGE_C R98, R151, R52, RZ ;  /* 0x000000349762723e */ /* 0x000fe200048070ff */
[----:B------:R-:W-:Y:S01]  /*4270*/  FADD R52, R58, R86 ;  /* 0x000000563a347221 */ /* 0x000fe20000000000 */
[----:B------:R-:W-:Y:S02]  /*4280*/  PRMT R56, R57, 0x7604, R56 ;  /* 0x0000760439387816 */ /* 0x000fe40000000038 */
[----:B------:R-:W-:Y:S01]  /*4290*/  SHF.L.U32 R29, R100, 0x10, RZ ;  /* 0x00000010641d7819 */ /* 0x000fe200000006ff */
[----:B------:R-:W-:Y:S01]  /*42a0*/  FADD R55, R55, R52 ;  /* 0x0000003437377221 */ /* 0x000fe20000000000 */
[----:B------:R-:W-:-:S02]  /*42b0*/  F2FP.SATFINITE.E4M3.F32.PACK_AB_MERGE_C R74, R151, R74, RZ ;  /* 0x0000004a974a723e */ /* 0x000fc400048070ff */
[----:B------:R-:W-:Y:S01]  /*42c0*/  F2FP.SATFINITE.E4M3.F32.PACK_AB_MERGE_C R82, R151, R82, RZ ;  /* 0x000000529752723e */ /* 0x000fe200048070ff */
[----:B------:R-:W-:Y:S01]  /*42d0*/  FADD R27, R44, R55 ;  /* 0x000000372c1b7221 */ /* 0x000fe20000000000 */
[----:B------:R-:W-:Y:S02]  /*42e0*/  LOP3.LUT R60, R60, 0xff, RZ, 0xc0, !PT ;  /* 0x000000ff3c3c7812 */ /* 0x000fe400078ec0ff */
[----:B------:R-:W-:Y:S01]  /*42f0*/  LOP3.LUT R61, R61, 0xffff, RZ, 0xc0, !PT ;  /* 0x0000ffff3d3d7812 */ /* 0x000fe200078ec0ff */
[----:B------:R-:W-:Y:S01]  /*4300*/  FADD R24, R24, R27 ;  /* 0x0000001b18187221 */ /* 0x000fe20000000000 */
[----:B------:R-:W-:Y:S02]  /*4310*/  PRMT R64, R65, 0x7604, R64 ;  /* 0x0000760441407816 */ /* 0x000fe40000000040 */
[----:B------:R-:W-:Y:S02]  /*4320*/  LOP3.LUT R72, R72, 0xff, RZ, 0xc0, !PT ;  /* 0x000000ff48487812 */ /* 0x000fe400078ec0ff */
[----:B------:R-:W-:-:S02]  /*4330*/  F2FP.SATFINITE.E4M3.F32.PACK_AB_MERGE_C R58, R151, R58, RZ ;  /* 0x0000003a973a723e */ /* 0x000fc400048070ff */
[----:B------:R-:W-:Y:S02]  /*4340*/  F2FP.SATFINITE.E4M3.F32.PACK_AB_MERGE_C R15, R151, R63, RZ ;  /* 0x0000003f970f723e */ /* 0x000fe400048070ff */
[----:B------:R-:W-:Y:S01]  /*4350*/  LOP3.LUT R80, R80, 0xff, RZ, 0xc0, !PT ;  /* 0x000000ff50507812 */ /* 0x000fe200078ec0ff */
[----:B------:R-:W-:Y:S01]  /*4360*/  IMAD.U32 R58, R58, 0x10000, RZ ;  /* 0x000100003a3a7824 */ /* 0x000fe200078e00ff */
[----:B------:R-:W-:Y:S01]  /*4370*/  LOP3.LUT R34, R33, 0xff0000, R34, 0xf8, !PT ;  /* 0x00ff000021227812 */ /* 0x000fe200078ef822 */
[----:B------:R-:W-:Y:S01]  /*4380*/  IMAD.U32 R33, R62, 0x10000, RZ ;  /* 0x000100003e217824 */ /* 0x000fe200078e00ff */
[----:B------:R-:W-:Y:S02]  /*4390*/  LOP3.LUT R7, R7, 0xffff, RZ, 0xc0, !PT ;  /* 0x0000ffff07077812 */ /* 0x000fe400078ec0ff */
[----:B------:R-:W-:Y:S02]  /*43a0*/  LOP3.LUT R98, R98, 0xff, RZ, 0xc0, !PT ;  /* 0x000000ff62627812 */ /* 0x000fe400078ec0ff */
[----:B------:R-:W-:Y:S01]  /*43b0*/  LOP3.LUT R37, R108, 0xffff, RZ, 0xc0, !PT ;  /* 0x0000ffff6c257812 */ /* 0x000fe200078ec0ff */
[----:B------:R-:W-:Y:S01]  /*43c0*/  IMAD.SHL.U32 R7, R7, 0x1000000, RZ ;  /* 0x0100000007077824 */ /* 0x000fe200078e00ff */
[----:B------:R-:W-:-:S02]  /*43d0*/  LOP3.LUT R56, R56, 0xff0000, R29, 0xf8, !PT ;  /* 0x00ff000038387812 */ /* 0x000fc400078ef81d */
[----:B------:R-:W-:Y:S02]  /*43e0*/  F2FP.SATFINITE.E4M3.F32.PACK_AB_MERGE_C R78, R151, R78, RZ ;  /* 0x0000004e974e723e */ /* 0x000fe400048070ff */
[----:B------:R-:W-:Y:S02]  /*43f0*/  LOP3.LUT R30, R91, 0xffff, RZ, 0xc0, !PT ;  /* 0x0000ffff5b1e7812 */ /* 0x000fe400078ec0ff */
[----:B------:R-:W-:Y:S02]  /*4400*/  LOP3.LUT R90, R90, 0xff, RZ, 0xc0, !PT ;  /* 0x000000ff5a5a7812 */ /* 0x000fe400078ec0ff */
[----:B------:R-:W-:Y:S02]  /*4410*/  PRMT R60, R61, 0x7604, R60 ;  /* 0x000076043d3c7816 */ /* 0x000fe4000000003c */
[----:B------:R-:W-:Y:S02]  /*4420*/  PRMT R72, R73, 0x7604, R72 ;  /* 0x0000760449487816 */ /* 0x000fe40000000048 */
[----:B------:R-:W-:Y:S01]  /*4430*/  LOP3.LUT R64, R64, 0xff0000, R35, 0xf8, !PT ;  /* 0x00ff000040407812 */ /* 0x000fe200078ef823 */
[----:B------:R-:W-:Y:S01]  /*4440*/  IMAD.U32 R35, R82, 0x10000, RZ ;  /* 0x0001000052237824 */ /* 0x000fe200078e00ff */
[----:B------:R-:W-:-:S02]  /*4450*/  SHF.L.U32 R29, R74, 0x10, RZ ;  /* 0x000000104a1d7819 */ /* 0x000fc400000006ff */
[----:B------:R-:W-:Y:S02]  /*4460*/  LOP3.LUT R4, R4, 0xffff, RZ, 0xc0, !PT ;  /* 0x0000ffff04047812 */ /* 0x000fe400078ec0ff */
[C---:B------:R-:W-:Y:S02]  /*4470*/  F2FP.SATFINITE.E4M3.F32.PACK_AB_MERGE_C R69, R151.reuse, R69, RZ ;  /* 0x000000459745723e */ /* 0x040fe400048070ff */
[----:B------:R-:W-:Y:S02]  /*4480*/  F2FP.SATFINITE.E4M3.F32.PACK_AB_MERGE_C R84, R151, R84, RZ ;  /* 0x000000549754723e */ /* 0x000fe400048070ff */
[----:B------:R-:W-:Y:S02]  /*4490*/  LOP3.LUT R13, R13, 0xffff, RZ, 0xc0, !PT ;  /* 0x0000ffff0d0d7812 */ /* 0x000fe400078ec0ff */
[----:B------:R-:W-:Y:S02]  /*44a0*/  LOP3.LUT R17, R17, 0xffff, RZ, 0xc0, !PT ;  /* 0x0000ffff11117812 */ /* 0x000fe400078ec0ff */
[----:B------:R-:W-:Y:S01]  /*44b0*/  F2FP.SATFINITE.E4M3.F32.PACK_AB_MERGE_C R18, R151, R67, RZ ;  /* 0x000000439712723e */ /* 0x000fe200048070ff */
[----:B------:R-:W-:Y:S01]  /*44c0*/  IMAD.SHL.U32 R13, R13, 0x1000000, RZ ;  /* 0x010000000d0d7824 */ /* 0x000fe200078e00ff */
[----:B------:R-:W-:-:S02]  /*44d0*/  F2FP.SATFINITE.E4M3.F32.PACK_AB_MERGE_C R70, R151, R70, RZ ;  /* 0x000000469746723e */ /* 0x000fc400048070ff */
[C---:B------:R-:W-:Y:S02]  /*44e0*/  F2FP.SATFINITE.E4M3.F32.PACK_AB_MERGE_C R20, R151.reuse, R71, RZ ;  /* 0x000000479714723e */ /* 0x040fe400048070ff */
[C---:B------:R-:W-:Y:S01]  /*44f0*/  F2FP.SATFINITE.E4M3.F32.PACK_AB_MERGE_C R16, R151.reuse, R75, RZ ;  /* 0x0000004b9710723e */ /* 0x040fe200048070ff */
[----:B------:R-:W-:Y:S01]  /*4500*/  IMAD.U32 R39, R70, 0x10000, RZ ;  /* 0x0001000046277824 */ /* 0x000fe200078e00ff */
[C---:B------:R-:W-:Y:S02]  /*4510*/  F2FP.SATFINITE.E4M3.F32.PACK_AB_MERGE_C R19, R151.reuse, R19, RZ ;  /* 0x000000139713723e */ /* 0x040fe400048070ff */
[C---:B------:R-:W-:Y:S02]  /*4520*/  F2FP.SATFINITE.E4M3.F32.PACK_AB_MERGE_C R21, R151.reuse, R21, RZ ;  /* 0x000000159715723e */ /* 0x040fe400048070ff */
[----:B------:R-:W-:Y:S02]  /*4530*/  F2FP.SATFINITE.E4M3.F32.PACK_AB_MERGE_C R86, R151, R86, RZ ;  /* 0x000000569756723e */ /* 0x000fe400048070ff */
[----:B------:R-:W-:-:S02]  /*4540*/  PRMT R80, R81, 0x7604, R80 ;  /* 0x0000760451507816 */ /* 0x000fc40000000050 */
[----:B------:R-:W-:Y:S01]  /*4550*/  LOP3.LUT R10, R10, 0xffff, RZ, 0xc0, !PT ;  /* 0x0000ffff0a0a7812 */ /* 0x000fe200078ec0ff */
[----:B------:R-:W-:Y:S01]  /*4560*/  IMAD.U32 R86, R86, 0x10000, RZ ;  /* 0x0001000056567824 */ /* 0x000fe200078e00ff */
[----:B------:R-:W-:Y:S02]  /*4570*/  LOP3.LUT R15, R15, 0xffff, RZ, 0xc0, !PT ;  /* 0x0000ffff0f0f7812 */ /* 0x000fe400078ec0ff */
[----:B------:R-:W-:Y:S01]  /*4580*/  F2FP.SATFINITE.E4M3.F32.PACK_AB_MERGE_C R151, R151, R25, RZ ;  /* 0x000000199797723e */ /* 0x000fe200048070ff */
[----:B------:R-:W-:Y:S01]  /*4590*/  FADD R25, R45, R46 ;  /* 0x0000002e2d197221 */ /* 0x000fe20000000000 */
[----:B------:R-:W-:Y:S01]  /*45a0*/  LOP3.LUT R83, R83, 0xff, RZ, 0xc0, !PT ;  /* 0x000000ff53537812 */ /* 0x000fe200078ec0ff */
[----:B------:R-:W-:Y:S01]  /*45b0*/  IMAD.SHL.U32 R15, R15, 0x1000000, RZ ;  /* 0x010000000f0f7824 */ /* 0x000fe200078e00ff */
[----:B------:R-:W-:Y:S01]  /*45c0*/  LOP3.LUT R28, R85, 0xffff, RZ, 0xc0, !PT ;  /* 0x0000ffff551c7812 */ /* 0x000fe200078ec0ff */
[----:B------:R-:W-:Y:S01]  /*45d0*/  FADD R25, R25, R54 ;  /* 0x0000003619197221 */ /* 0x000fe20000000000 */
[----:B------:R-:W-:-:S02]  /*45e0*/  PRMT R37, R37, 0x7604, R98 ;  /* 0x0000760425257816 */ /* 0x000fc40000000062 */
[----:B------:R-:W-:Y:S01]  /*45f0*/  PRMT R30, R30, 0x7604, R89 ;  /* 0x000076041e1e7816 */ /* 0x000fe20000000059 */
[----:B------:R-:W-:Y:S01]  /*4600*/  FADD R25, R25, R26 ;  /* 0x0000001a19197221 */ /* 0x000fe20000000000 */
[----:B------:R-:W-:Y:S02]  /*4610*/  PRMT R90, R99, 0x7604, R90 ;  /* 0x00007604635a7816 */ /* 0x000fe4000000005a */
[----:B------:R-:W-:Y:S01]  /*4620*/  LOP3.LUT R60, R60, 0xff0000, R33, 0xf8, !PT ;  /* 0x00ff00003c3c7812 */ /* 0x000fe200078ef821 */
[----:B------:R-:W-:Y:S01]  /*4630*/  IMAD.U32 R33, R78, 0x10000, RZ ;  /* 0x000100004e217824 */ /* 0x000fe200078e00ff */
[----:B------:R-:W-:Y:S01]  /*4640*/  LOP3.LUT R72, R72, 0xff0000, R29, 0xf8, !PT ;  /* 0x00ff000048487812 */ /* 0x000fe200078ef81d */
[----:B------:R-:W-:Y:S01]  /*4650*/  IMAD.SHL.U32 R29, R4, 0x1000000, RZ ;  /* 0x01000000041d7824 */ /* 0x000fe200078e00ff */
[----:B------:R-:W-:Y:S01]  /*4660*/  LOP3.LUT R88, R88, 0xff, RZ, 0xc0, !PT ;  /* 0x000000ff58587812 */ /* 0x000fe200078ec0ff */
[----:B------:R-:W-:Y:S01]  /*4670*/  IMAD.SHL.U32 R4, R17, 0x1000000, RZ ;  /* 0x0100000011047824 */ /* 0x000fe200078e00ff */
[----:B------:R-:W-:-:S02]  /*4680*/  LOP3.LUT R69, R69, 0xffff, RZ, 0xc0, !PT ;  /* 0x0000ffff45457812 */ /* 0x000fc400078ec0ff */
[----:B------:R-:W-:Y:S02]  /*4690*/  LOP3.LUT R84, R84, 0xff, RZ, 0xc0, !PT ;  /* 0x000000ff54547812 */ /* 0x000fe400078ec0ff */
[----:B------:R-:W-:Y:S02]  /*46a0*/  LOP3.LUT R59, R59, 0xffff, RZ, 0xc0, !PT ;  /* 0x0000ffff3b3b7812 */ /* 0x000fe400078ec0ff */
[----:B------:R-:W-:Y:S02]  /*46b0*/  LOP3.LUT R8, R8, 0xffff, RZ, 0xc0, !PT ;  /* 0x0000ffff08087812 */ /* 0x000fe400078ec0ff */
[----:B------:R-:W-:Y:S01]  /*46c0*/  LOP3.LUT R80, R80, 0xff0000, R35, 0xf8, !PT ;  /* 0x00ff000050507812 */ /* 0x000fe200078ef823 */
[----:B------:R-:W-:Y:S01]  /*46d0*/  IMAD.SHL.U32 R35, R10, 0x1000000, RZ ;  /* 0x010000000a237824 */ /* 0x000fe200078e00ff */
[----:B------:R-:W-:Y:S02]  /*46e0*/  LOP3.LUT R6, R6, 0xffff, RZ, 0xc0, !PT ;  /* 0x0000ffff06067812 */ /* 0x000fe400078ec0ff */
[----:B------:R-:W-:-:S02]  /*46f0*/  LOP3.LUT R19, R19, 0xffff, RZ, 0xc0, !PT ;  /* 0x0000ffff13137812 */ /* 0x000fc400078ec0ff */
[----:B------:R-:W-:Y:S02]  /*4700*/  PRMT R28, R28, 0x7604, R83 ;  /* 0x000076041c1c7816 */ /* 0x000fe40000000053 */
[----:B------:R-:W-:Y:S01]  /*4710*/  SHF.L.U32 R87, R87, 0x10, RZ ;  /* 0x0000001057577819 */ /* 0x000fe200000006ff */
[----:B------:R-:W-:Y:S01]  /*4720*/  IMAD.SHL.U32 R19, R19, 0x1000000, RZ ;  /* 0x0100000013137824 */ /* 0x000fe200078e00ff */
[----:B------:R-:W-:Y:S02]  /*4730*/  LOP3.LUT R37, R37, 0xff0000, R58, 0xf8, !PT ;  /* 0x00ff000025257812 */ /* 0x000fe400078ef83a */
[----:B------:R-:W-:Y:S02]  /*4740*/  LOP3.LUT R3, R3, 0xffff, RZ, 0xc0, !PT ;  /* 0x0000ffff03037812 */ /* 0x000fe400078ec0ff */
[----:B------:R-:W-:Y:S02]  /*4750*/  LOP3.LUT R5, R5, 0xffff, RZ, 0xc0, !PT ;  /* 0x0000ffff05057812 */ /* 0x000fe400078ec0ff */
[----:B------:R-:W-:-:S02]  /*4760*/  LOP3.LUT R18, R18, 0xffff, RZ, 0xc0, !PT ;  /* 0x0000ffff12127812 */ /* 0x000fc400078ec0ff */
[----:B------:R-:W-:Y:S02]  /*4770*/  LOP3.LUT R20, R20, 0xffff, RZ, 0xc0, !PT ;  /* 0x0000ffff14147812 */ /* 0x000fe400078ec0ff */
[----:B------:R-:W-:Y:S01]  /*4780*/  LOP3.LUT R21, R21, 0xffff, RZ, 0xc0, !PT ;  /* 0x0000ffff15157812 */ /* 0x000fe200078ec0ff */
[----:B------:R-:W-:Y:S01]  /*4790*/  IMAD.SHL.U32 R17, R18, 0x1000000, RZ ;  /* 0x0100000012117824 */ /* 0x000fe200078e00ff */
[----:B------:R-:W-:Y:S01]  /*47a0*/  LOP3.LUT R151, R151, 0xffff, RZ, 0xc0, !PT ;  /* 0x0000ffff97977812 */ /* 0x000fe200078ec0ff */
[----:B------:R-:W-:Y:S01]  /*47b0*/  IMAD.SHL.U32 R20, R20, 0x1000000, RZ ;  /* 0x0100000014147824 */ /* 0x000fe200078e00ff */
[----:B------:R-:W-:Y:S01]  /*47c0*/  LOP3.LUT R30, R30, 0xff0000, R93, 0xf8, !PT ;  /* 0x00ff00001e1e7812 */ /* 0x000fe200078ef85d */
[----:B------:R-:W-:Y:S01]  /*47d0*/  IMAD.SHL.U32 R21, R21, 0x1000000, RZ ;  /* 0x0100000015157824 */ /* 0x000fe200078e00ff */
[----:B------:R-:W-:Y:S02]  /*47e0*/  LOP3.LUT R90, R90, 0xff0000, R101, 0xf8, !PT ;  /* 0x00ff00005a5a7812 */ /* 0x000fe400078ef865 */
[----:B------:R-:W-:-:S02]  /*47f0*/  LOP3.LUT R34, R34, R7, RZ, 0xfc, !PT ;  /* 0x0000000722227212 */ /* 0x000fc400078efcff */
[----:B------:R-:W-:Y:S02]  /*4800*/  PRMT R88, R95, 0x7604, R88 ;  /* 0x000076045f587816 */ /* 0x000fe40000000058 */
[----:B------:R-:W-:Y:S02]  /*4810*/  PRMT R68, R69, 0x7604, R68 ;  /* 0x0000760445447816 */ /* 0x000fe40000000044 */
[----:B------:R-:W-:Y:S02]  /*4820*/  PRMT R59, R59, 0x7604, R84 ;  /* 0x000076043b3b7816 */ /* 0x000fe40000000054 */
[----:B------:R-:W-:Y:S02]  /*4830*/  SHF.L.U32 R7, R8, 0x18, RZ ;  /* 0x0000001808077819 */ /* 0x000fe400000006ff */
[----:B------:R-:W-:Y:S02]  /*4840*/  LOP3.LUT R16, R16, 0xffff, RZ, 0xc0, !PT ;  /* 0x0000ffff10107812 */ /* 0x000fe400078ec0ff */
[----:B------:R-:W-:Y:S01]  /*4850*/  LOP3.LUT R76, R76, 0xff0000, R33, 0xf8, !PT ;  /* 0x00ff00004c4c7812 */ /* 0x000fe200078ef821 */
[----:B------:R-:W-:Y:S01]  /*4860*/  IMAD.SHL.U32 R33, R6, 0x1000000, RZ ;  /* 0x0100000006217824 */ /* 0x000fe200078e00ff */
[----:B------:R-:W-:Y:S01]  /*4870*/  SHF.L.U32 R10, R0, 0x2, RZ ;  /* 0x00000002000a7819 */ /* 0x000fe200000006ff */
[----:B------:R-:W-:Y:S01]  /*4880*/  IMAD.SHL.U32 R6, R151, 0x1000000, RZ ;  /* 0x0100000097067824 */ /* 0x000fe200078e00ff */
[----:B------:R-:W-:-:S02]  /*4890*/  LOP3.LUT R28, R28, 0xff0000, R87, 0xf8, !PT ;  /* 0x00ff00001c1c7812 */ /* 0x000fc400078ef857 */
[----:B------:R-:W-:Y:S02]  /*48a0*/  SHF.L.U32 R3, R3, 0x18, RZ ;  /* 0x0000001803037819 */ /* 0x000fe400000006ff */
[----:B------:R-:W-:Y:S02]  /*48b0*/  SHF.L.U32 R5, R5, 0x18, RZ ;  /* 0x0000001805057819 */ /* 0x000fe400000006ff */
[----:B------:R-:W-:Y:S02]  /*48c0*/  LOP3.LUT R13, R36, R13, RZ, 0xfc, !PT ;  /* 0x0000000d240d7212 */ /* 0x000fe400078efcff */
[----:B------:R-:W-:Y:S02]  /*48d0*/  LOP3.LUT R4, R37, R4, RZ, 0xfc, !PT ;  /* 0x0000000425047212 */ /* 0x000fe400078efcff */
[----:B------:R-:W-:Y:S01]  /*48e0*/  LOP3.LUT R30, R30, R29, RZ, 0xfc, !PT ;  /* 0x0000001d1e1e7212 */ /* 0x000fe200078efcff */
[----:B------:R-:W-:Y:S01]  /*48f0*/  IMAD.MOV.U32 R29, RZ, RZ, 0x3021 ;  /* 0x00003021ff1d7424 */ /* 0x000fe200078e00ff */
[----:B------:R-:W-:Y:S01]  /*4900*/  LOP3.LUT R90, R90, R35, RZ, 0xfc, !PT ;  /* 0x000000235a5a7212 */ /* 0x000fe200078efcff */
[----:B------:R-:W-:Y:S01]  /*4910*/  IMAD.MOV.U32 R35, RZ, RZ, 0x2130 ;  /* 0x00002130ff237424 */ /* 0x000fe200078e00ff */
[----:B------:R-:W-:-:S02]  /*4920*/  LOP3.LUT R60, R60, R15, RZ, 0xfc, !PT ;  /* 0x0000000f3c3c7212 */ /* 0x000fc400078efcff */
[----:B------:R-:W-:Y:S02]  /*4930*/  LOP3.LUT R88, R88, 0xff0000, R97, 0xf8, !PT ;  /* 0x00ff000058587812 */ /* 0x000fe400078ef861 */
[----:B------:R-:W-:Y:S02]  /*4940*/  LOP3.LUT R39, R68, 0xff0000, R39, 0xf8, !PT ;  /* 0x00ff000044277812 */ /* 0x000fe400078ef827 */
[----:B------:R-:W-:Y:S02]  /*4950*/  LOP3.LUT R59, R59, 0xff0000, R86, 0xf8, !PT ;  /* 0x00ff00003b3b7812 */ /* 0x000fe400078ef856 */
[----:B------:R-:W-:Y:S02]  /*4960*/  LOP3.LUT R7, R56, R7, RZ, 0xfc, !PT ;  /* 0x0000000738077212 */ /* 0x000fe400078efcff */
[----:B------:R-:W-:Y:S02]  /*4970*/  SHF.L.U32 R15, R16, 0x18, RZ ;  /* 0x00000018100f7819 */ /* 0x000fe400000006ff */
[----:B------:R-:W-:-:S02]  /*4980*/  LOP3.LUT R10, R10, 0xc, RZ, 0xc0, !PT ;  /* 0x0000000c0a0a7812 */ /* 0x000fc400078ec0ff */
[----:B------:R-:W-:Y:S02]  /*4990*/  LOP3.LUT R3, R28, R3, RZ, 0xfc, !PT ;  /* 0x000000031c037212 */ /* 0x000fe400078efcff */
[----:B------:R-:W-:Y:S02]  /*49a0*/  LOP3.LUT R5, R32, R5, RZ, 0xfc, !PT ;  /* 0x0000000520057212 */ /* 0x000fe400078efcff */
[----:B------:R-:W-:Y:S02]  /*49b0*/  SEL R0, R4, R13, P1 ;  /* 0x0000000d04007207 */ /* 0x000fe40000800000 */
[----:B------:R-:W-:Y:S02]  /*49c0*/  LOP3.LUT R76, R76, R19, RZ, 0xfc, !PT ;  /* 0x000000134c4c7212 */ /* 0x000fe400078efcff */
[----:B------:R-:W-:Y:S02]  /*49d0*/  SEL R13, R13, R4, P1 ;  /* 0x000000040d0d7207 */ /* 0x000fe40000800000 */
[----:B------:R-:W-:-:S02]  /*49e0*/  LOP3.LUT R33, R88, R33, RZ, 0xfc, !PT ;  /* 0x0000002158217212 */ /* 0x000fc400078efcff */
[----:B------:R-:W-:Y:S02]  /*49f0*/  LOP3.LUT R17, R64, R17, RZ, 0xfc, !PT ;  /* 0x0000001140117212 */ /* 0x000fe400078efcff */
[----:B------:R-:W-:Y:S02]  /*4a00*/  LOP3.LUT R20, R39, R20, RZ, 0xfc, !PT ;  /* 0x0000001427147212 */ /* 0x000fe400078efcff */
[----:B------:R-:W-:Y:S02]  /*4a10*/  LOP3.LUT R15, R72, R15, RZ, 0xfc, !PT ;  /* 0x0000000f480f7212 */ /* 0x000fe400078efcff */
[----:B------:R-:W-:Y:S02]  /*4a20*/  LOP3.LUT R21, R80, R21, RZ, 0xfc, !PT ;  /* 0x0000001550157212 */ /* 0x000fe400078efcff */
[----:B------:R-:W-:Y:S02]  /*4a30*/  LOP3.LUT R6, R59, R6, RZ, 0xfc, !PT ;  /* 0x000000063b067212 */ /* 0x000fe400078efcff */
[----:B------:R-:W-:-:S02]  /*4a40*/  SEL R4, R60, R7, P1 ;  /* 0x000000073c047207 */ /* 0x000fc40000800000 */
[----:B------:R-:W-:Y:S02]  /*4a50*/  SEL R19, R7, R60, P1 ;  /* 0x0000003c07137207 */ /* 0x000fe40000800000 */
[-C--:B------:R-:W-:Y:S02]  /*4a60*/  SHF.R.U32.HI R7, RZ, R10.reuse, R29 ;  /* 0x0000000aff077219 */ /* 0x080fe4000001161d */
[----:B------:R-:W-:Y:S02]  /*4a70*/  SHF.R.U32.HI R8, RZ, R10, R35 ;  /* 0x0000000aff087219 */ /* 0x000fe40000011623 */
[----:B------:R-:W-:Y:S02]  /*4a80*/  SEL R16, R30, R3, P1 ;  /* 0x000000031e107207 */ /* 0x000fe40000800000 */
[----:B------:R-:W-:Y:S02]  /*4a90*/  SEL R28, R34, R5, P1 ;  /* 0x00000005221c7207 */ /* 0x000fe40000800000 */
[----:B------:R-:W-:-:S02]  /*4aa0*/  SEL R3, R3, R30, P1 ;  /* 0x0000001e03037207 */ /* 0x000fc40000800000 */
[----:B------:R-:W-:Y:S02]  /*4ab0*/  SEL R5, R5, R34, P1 ;  /* 0x0000002205057207 */ /* 0x000fe40000800000 */
[----:B------:R-:W-:Y:S02]  /*4ac0*/  SEL R18, R90, R33, P1 ;  /* 0x000000215a127207 */ /* 0x000fe40000800000 */
[----:B------:R-:W-:Y:S02]  /*4ad0*/  SEL R30, R20, R17, P1 ;  /* 0x00000011141e7207 */ /* 0x000fe40000800000 */
[----:B------:R-:W-:Y:S02]  /*4ae0*/  SEL R32, R76, R15, P1 ;  /* 0x0000000f4c207207 */ /* 0x000fe40000800000 */
[----:B------:R-:W-:Y:S02]  /*4af0*/  SEL R34, R6, R21, P1 ;  /* 0x0000001506227207 */ /* 0x000fe40000800000 */
[----:B------:R-:W-:-:S02]  /*4b00*/  SEL R33, R33, R90, P1 ;  /* 0x0000005a21217207 */ /* 0x000fc40000800000 */
[----:B------:R-:W-:Y:S02]  /*4b10*/  SEL R17, R17, R20, P1 ;  /* 0x0000001411117207 */ /* 0x000fe40000800000 */
[----:B------:R-:W-:Y:S02]  /*4b20*/  LOP3.LUT R7, R7, 0xf, RZ, 0xc0, !PT ;  /* 0x0000000f07077812 */ /* 0x000fe400078ec0ff */
[----:B------:R-:W-:Y:S02]  /*4b30*/  LOP3.LUT R8, R8, 0xf, RZ, 0xc0, !PT ;  /* 0x0000000f08087812 */ /* 0x000fe400078ec0ff */
[----:B------:R-:W-:Y:S01]  /*4b40*/  SEL R15, R15, R76, P1 ;  /* 0x0000004c0f0f7207 */ /* 0x000fe20000800000 */
[----:B------:R-:W-:Y:S01]  /*4b50*/  SHFL.IDX PT, R16, R16, R7, 0x1c1f ;  /* 0x001c1f0710107589 */ /* 0x000fe200000e0000 */
[----:B------:R-:W-:Y:S01]  /*4b60*/  SEL R21, R21, R6, P1 ;  /* 0x0000000615157207 */ /* 0x000fe20000800000 */
[----:B------:R-:W-:Y:S02]  /*4b70*/  IMAD.MOV.U32 R6, RZ, RZ, 0x1054 ;  /* 0x00001054ff067424 */ /* 0x000fe400078e00ff */
[----:B------:R1:W2:Y:S03]  /*4b80*/  SHFL.IDX PT, R153, R3, R8, 0x1c1f ;  /* 0x001c1f0803997589 */ /* 0x0002a600000e0000 */
[----:B------:R-:W-:Y:S01]  /*4b90*/  SEL R6, R6, 0x5410, P1 ;  /* 0x0000541006067807 */ /* 0x000fe20000800000 */
[----:B------:R-:W-:Y:S04]  /*4ba0*/  SHFL.IDX PT, R28, R28, R7, 0x1c1f ;  /* 0x001c1f071c1c7589 */ /* 0x000fe800000e0000 */
[----:B------:R3:W4:Y:S01]  /*4bb0*/  SHFL.IDX PT, R157, R5, R8, 0x1c1f ;  /* 0x001c1f08059d7589 */ /* 0x00072200000e0000 */
[----:B-1----:R-:W-:-:S03]  /*4bc0*/  FADD R3, R24, R25 ;  /* 0x0000001918037221 */ /* 0x002fc60000000000 */
[----:B------:R1:W-:Y:S04]  /*4bd0*/  SHFL.IDX PT, R161, R4, R7, 0x1c1f ;  /* 0x001c1f0704a17589 */ /* 0x0003e800000e0000 */
[----:B------:R-:W5:Y:S01]  /*4be0*/  SHFL.IDX PT, R20, R19, R8, 0x1c1f ;  /* 0x001c1f0813147589 */ /* 0x000f6200000e0000 */
[----:B---3--:R-:W-:-:S03]  /*4bf0*/  MOV R5, 0x3276 ;  /* 0x0000327600057802 */ /* 0x008fc60000000f00 */
[----:B------:R-:W-:Y:S01]  /*4c00*/  SHFL.IDX PT, R18, R18, R7, 0x1c1f ;  /* 0x001c1f0712127589 */ /* 0x000fe200000e0000 */
[----:B------:R-:W-:Y:S01]  /*4c10*/  SEL R5, R5, 0x7632, P1 ;  /* 0x0000763205057807 */ /* 0x000fe20000800000 */
[----:B-1----:R-:W-:Y:S02]  /*4c20*/  FADD R4, R31, R22 ;  /* 0x000000161f047221 */ /* 0x002fe40000000000 */
[----:B------:R-:W1:Y:S01]  /*4c30*/  SHFL.IDX PT, R33, R33, R8, 0x1c1f ;  /* 0x001c1f0821217589 */ /* 0x000e6200000e0000 */
[CCC-:B--2---:R-:W-:Y:S02]  /*4c40*/  PRMT R152, R16.reuse, R6.reuse, R153.reuse ;  /* 0x0000000610987216 */ /* 0x1c4fe40000000099 */
[----:B------:R-:W-:Y:S01]  /*4c50*/  PRMT R153, R16, R5, R153 ;  /* 0x0000000510997216 */ /* 0x000fe20000000099 */
[----:B------:R-:W-:Y:S04]  /*4c60*/  SHFL.IDX PT, R0, R0, R7, 0x1c1f ;  /* 0x001c1f0700007589 */ /* 0x000fe800000e0000 */
[----:B------:R-:W2:Y:S01]  /*4c70*/  SHFL.IDX PT, R13, R13, R8, 0x1c1f ;  /* 0x001c1f080d0d7589 */ /* 0x000ea200000e0000 */
[----:B----4-:R-:W-:-:S02]  /*4c80*/  PRMT R156, R28, R6, R157 ;  /* 0x000000061c9c7216 */ /* 0x010fc4000000009d */
[-C--:B------:R-:W-:Y:S01]  /*4c90*/  PRMT R157, R28, R5.reuse, R157 ;  /* 0x000000051c9d7216 */ /* 0x080fe2000000009d */
[----:B------:R-:W-:Y:S04]  /*4ca0*/  SHFL.IDX PT, R30, R30, R7, 0x1c1f ;  /* 0x001c1f071e1e7589 */ /* 0x000fe800000e0000 */
[----:B------:R-:W3:Y:S01]  /*4cb0*/  SHFL.IDX PT, R17, R17, R8, 0x1c1f ;  /* 0x001c1f0811117589 */ /* 0x000ee200000e0000 */
[CCC-:B-----5:R-:W-:Y:S02]  /*4cc0*/  PRMT R160, R161.reuse, R6.reuse, R20.reuse ;  /* 0x00000006a1a07216 */ /* 0x1e0fe40000000014 */
[----:B------:R-:W-:Y:S01]  /*4cd0*/  PRMT R161, R161, R5, R20 ;  /* 0x00000005a1a17216 */ /* 0x000fe20000000014 */
[----:B------:R-:W-:Y:S04]  /*4ce0*/  SHFL.IDX PT, R32, R32, R7, 0x1c1f ;  /* 0x001c1f0720207589 */ /* 0x000fe800000e0000 */
[----:B------:R-:W4:Y:S01]  /*4cf0*/  SHFL.IDX PT, R15, R15, R8, 0x1c1f ;  /* 0x001c1f080f0f7589 */ /* 0x000f2200000e0000 */
[----:B-1----:R-:W-:-:S02]  /*4d00*/  PRMT R154, R18, R6, R33 ;  /* 0x00000006129a7216 */ /* 0x002fc40000000021 */
[-C--:B------:R-:W-:Y:S01]  /*4d10*/  PRMT R155, R18, R5.reuse, R33 ;  /* 0x00000005129b7216 */ /* 0x080fe20000000021 */
[----:B------:R-:W-:Y:S04]  /*4d20*/  SHFL.IDX PT, R34, R34, R7, 0x1c1f ;  /* 0x001c1f0722227589 */ /* 0x000fe800000e0000 */
[----:B------:R-:W1:Y:S01]  /*4d30*/  SHFL.IDX PT, R21, R21, R8, 0x1c1f ;  /* 0x001c1f0815157589 */ /* 0x000e6200000e0000 */
[CCC-:B--2---:R-:W-:Y:S02]  /*4d40*/  PRMT R158, R0.reuse, R6.reuse, R13.reuse ;  /* 0x00000006009e7216 */ /* 0x1c4fe4000000000d */
[----:B------:R-:W-:Y:S02]  /*4d50*/  PRMT R159, R0, R5, R13 ;  /* 0x00000005009f7216 */ /* 0x000fe4000000000d */
[----:B---3--:R-:W-:-:S02]  /*4d60*/  PRMT R162, R30, R6, R17 ;  /* 0x000000061ea27216 */ /* 0x008fc40000000011 */
[-C--:B------:R-:W-:Y:S02]  /*4d70*/  PRMT R163, R30, R5.reuse, R17 ;  /* 0x000000051ea37216 */ /* 0x080fe40000000011 */
[CCC-:B----4-:R-:W-:Y:S02]  /*4d80*/  PRMT R164, R32.reuse, R6.reuse, R15.reuse ;  /* 0x0000000620a47216 */ /* 0x1d0fe4000000000f */
[-C--:B------:R-:W-:Y:S02]  /*4d90*/  PRMT R165, R32, R5.reuse, R15 ;  /* 0x0000000520a57216 */ /* 0x080fe4000000000f */
[C-C-:B-1----:R-:W-:Y:S02]  /*4da0*/  PRMT R166, R34.reuse, R6, R21.reuse ;  /* 0x0000000622a67216 */ /* 0x142fe40000000015 */
[----:B------:R-:W-:Y:S01]  /*4db0*/  PRMT R167, R34, R5, R21 ;  /* 0x0000000522a77216 */ /* 0x000fe20000000015 */
[----:B------:R-:W-:Y:S06]  /*4dc0*/  @!P0 BRA `(.L_x_19) ;  /* 0x0000000000048947 */ /* 0x000fec0003800000 */
[----:B------:R-:W-:Y:S01]  /*4dd0*/  BPT.TRAP 0x1 ;  /* 0x000000040000795c */ /* 0x000fe20000300000 */
.L_x_19:
[----:B------:R-:W1:Y:S02]  /*4de0*/  SYNCS.PHASECHK.TRANS64.TRYWAIT P2, [UR37+0x30008], R2 ;  /* 0x03000802ff0075a7 */ /* 0x000e640008040165 */
[----:B-1----:R-:W-:Y:S05]  /*4df0*/  @!P2 BRA `(.L_x_20) ;  /* 0x000000c00070a947 */ /* 0x002fea0003800000 */
.L_x_109:
[----:B------:R-:W-:Y:S01]  /*4e00*/  UIADD3 UR6, UR38, 0x800, URZ ;  /* 0x0000080026067890 */ /* 0x000fe2000fffe03f */
[----:B------:R-:W-:Y:S01]  /*4e10*/  WARPGROUP.ARRIVE ;  /* 0x00000000000079c5 */ /* 0x000fe20000000000 */
[----:B------:R-:W-:-:S07]  /*4e20*/  UMOV UR7, 0x40000040 ;  /* 0x4000004000077882 */ /* 0x000fce0000000000 */
[----:B------:R-:W-:Y:S01]  /*4e30*/  QGMMA.64x256x32.F32.E4M3.E4M3 R24, R152, gdesc[UR4], RZ, !UPT, gsb0 ;  /* 0x03e0000498187df3 */ /* 0x000fe2000c0008ff */
[----:B------:R-:W-:Y:S01]  /*4e40*/  UIADD3 UR6, UR38, 0x802, URZ ;  /* 0x0000080226067890 */ /* 0x000fe2000fffe03f */
[----:B------:R-:W-:Y:S01]  /*4e50*/  UMOV UR7, 0x40000040 ;  /* 0x4000004000077882 */ /* 0x000fe20000000000 */
[----:B------:R-:W-:Y:S02]  /*4e60*/  WARPGROUP.DEPBAR.LE gsb0, 0x0 ;  /* 0x00008000000079c5 */ /* 0x000fe40000010000 */
[----:B------:R-:W-:-:S15]  /*4e70*/  WARPGROUP.ARRIVE ;  /* 0x00000000000079c5 */ /* 0x000fde0000000000 */
[----:B------:R-:W-:-:S08]  /*4e80*/  NOP ;  /* 0x0000000000007918 */ /* 0x000fd00000000000 */
[----:B------:R-:W-:Y:S01]  /*4e90*/  QGMMA.64x256x32.F32.E4M3.E4M3 R24, R156, gdesc[UR4], R24, gsb0 ;  /* 0x03e000049c187df3 */ /* 0x000fe20008000818 */
        /* <DEDUP_REMOVED lines=11> */
[----:B------:R-:W-:Y:S03]  /*4f50*/  QGMMA.64x256x32.F32.E4M3.E4M3 R24, R164, gdesc[UR4], R24, gsb0 ;  /* 0x03e00004a4187df3 */ /* 0x000fe60008000818 */
[----:B------:R-:W-:Y:S02]  /*4f60*/  WARPGROUP.DEPBAR.LE gsb0, 0x0 ;  /* 0x00008000000079c5 */ /* 0x000fe40000010000 */
[----:B------:R-:W-:Y:S05]  /*4f70*/  @!P0 BRA `(.L_x_21) ;  /* 0x0000000000048947 */ /* 0x000fea0003800000 */
[----:B------:R-:W-:Y:S01]  /*4f80*/  BPT.TRAP 0x1 ;  /* 0x000000040000795c */ /* 0x000fe20000300000 */
.L_x_21:
[----:B------:R-:W-:Y:S01]  /*4f90*/  UISETP.GT.U32.AND UP0, UPT, UR4, 0x1, UPT ;  /* 0x000000010400788c */ /* 0x000fe2000bf04070 */
[----:B-1----:R-:W-:Y:S01]  /*4fa0*/  IMAD.MOV.U32 R2, RZ, RZ, RZ ;  /* 0x000000ffff027224 */ /* 0x002fe200078e00ff */
[----:B------:R-:W-:-:S04]  /*4fb0*/  UIADD3 UR5, UR37, 0x30028, URZ ;  /* 0x0003002825057890 */ /* 0x000fc8000fffe03f */
[----:B------:R-:W-:Y:S01]  /*4fc0*/  PLOP3.LUT P2, PT, PT, PT, UP0, 0x80, 0x0 ;  /* 0x000000000000781c */ /* 0x000fe20003f4f008 */
[----:B------:R-:W-:-:S09]  /*4fd0*/  UPRMT UR5, URZ, 0x654, UR5 ;  /* 0x000006543f057896 */ /* 0x000fd20008000005 */
[----:B------:R-:W-:Y:S03]  /*4fe0*/  SYNCS.ARRIVE.TRANS64.RED.A1T0 RZ, [UR5], RZ ;  /* 0x000000ffffff79a7 */ /* 0x000fe60008100405 */
[----:B------:R-:W-:Y:S05]  /*4ff0*/  @P2 BRA `(.L_x_22) ;  /* 0x0000000000042947 */ /* 0x000fea0003800000 */
[----:B------:R-:W-:Y:S01]  /*5000*/  BPT.TRAP 0x1 ;  /* 0x000000040000795c */ /* 0x000fe20000300000 */
.L_x_22:
[C---:B------:R-:W-:Y:S01]  /*5010*/  ISETP.GE.AND P3, PT, R11.reuse, 0x101, PT ;  /* 0x000001010b00780c */ /* 0x040fe20003f66270 */
[----:B------:R-:W-:Y:S01]  /*5020*/  VIADD R0, R11, 0x7f ;  /* 0x0000007f0b007836 */ /* 0x000fe20000000000 */
[----:B------:R-:W-:Y:S01]  /*5030*/  UMOV UR46, 0x1 ;  /* 0x00000001002e7882 */ /* 0x000fe20000000000 */
[----:B------:R-:W-:-:S03]  /*5040*/  UMOV UR45, 0x2 ;  /* 0x00000002002d7882 */ /* 0x000fc60000000000 */
[----:B------:R-:W-:-:S04]  /*5050*/  SHF.R.S32.HI R13, RZ, 0x1f, R0 ;  /* 0x0000001fff0d7819 */ /* 0x000fc80000011400 */
[----:B------:R-:W-:Y:S01]  /*5060*/  LEA.HI R13, R13, R0, RZ, 0x7 ;  /* 0x000000000d0d7211 */ /* 0x000fe200078f38ff */
[----:B------:R-:W-:-:S03]  /*5070*/  VIADD R0, R9, 0x80 ;  /* 0x0000008009007836 */ /* 0x000fc60000000000 */
[----:B------:R-:W-:Y:S01]  /*5080*/  LEA.HI.SX32 R9, R13, 0xffffffff, 0x19 ;  /* 0xffffffff0d097811 */ /* 0x000fe200078fcaff */
[----:B------:R-:W-:Y:S06]  /*5090*/  @!P3 BRA `(.L_x_23) ;  /* 0x0000003c0038b947 */ /* 0x000fec0003800000 */
[----:B------:R-:W-:Y:S01]  /*50a0*/  MOV R13, R14 ;  /* 0x0000000e000d7202 */ /* 0x000fe20000000f00 */
[----:B------:R-:W-:Y:S01]  /*50b0*/  IMAD.MOV.U32 R11, RZ, RZ, R12 ;  /* 0x000000ffff0b7224 */ /* 0x000fe200078e000c */
[----:B------:R-:W-:Y:S01]  /*50c0*/  UMOV UR45, 0x2 ;  /* 0x00000002002d7882 */ /* 0x000fe20000000000 */
[----:B------:R-:W-:Y:S01]  /*50d0*/  IMAD.MOV.U32 R2, RZ, RZ, RZ ;  /* 0x000000ffff027224 */ /* 0x000fe200078e00ff */
[----:B------:R-:W-:Y:S01]  /*50e0*/  UMOV UR46, 0x1 ;  /* 0x00000001002e7882 */ /* 0x000fe20000000000 */
[----:B------:R-:W-:-:S05]  /*50f0*/  ULDC UR5, c[0x0][0x604] ;  /* 0x0001810000057ab9 */ /* 0x000fca0000000800 */
.L_x_34:
[----:B------:R-:W-:-:S13]  /*5100*/  PLOP3.LUT P4, PT, PT, PT, UP1, 0x80, 0x0 ;  /* 0x000000000000781c */ /* 0x000fda0003f8f018 */
[----:B-1----:R-:W-:Y:S05]  /*5110*/  @!P4 BRA `(.L_x_24) ;  /* 0x000000000004c947 */ /* 0x002fea0003800000 */
[----:B------:R-:W-:Y:S01]  /*5120*/  BPT.TRAP 0x1 ;  /* 0x000000040000795c */ /* 0x000fe20000300000 */
.L_x_24:
[----:B------:R-:W-:Y:S01]  /*5130*/  ULEA UR4, UR45, UR37, 0x3 ;  /* 0x000000252d047291 */ /* 0x000fe2000f8e183f */
[----:B------:R-:W-:-:S08]  /*5140*/  SHF.L.U32 R7, R2, 0x1f, RZ ;  /* 0x0000001f02077819 */ /* 0x000fd000000006ff */
[----:B------:R-:W1:Y:S02]  /*5150*/  SYNCS.PHASECHK.TRANS64.TRYWAIT P3, [UR4+0x30000], R7 ;  /* 0x03000007ff0075a7 */ /* 0x000e640008060144 */
[----:B-1----:R-:W-:Y:S05]  /*5160*/  @!P3 BRA `(.L_x_25) ;  /* 0x000000bc00acb947 */ /* 0x002fea0003800000 */
.L_x_110:
[----:B------:R-:W-:Y:S01]  /*5170*/  ULEA UR26, UR45, UR38, 0xb ;  /* 0x000000262d1a7291 */ /* 0x000fe2000f8e583f */
[----:B------:R-:W-:Y:S01]  /*5180*/  WARPGROUP.ARRIVE ;  /* 0x00000000000079c5 */ /* 0x000fe20000000000 */
[----:B------:R-:W-:Y:S01]  /*5190*/  UMOV UR27, 0x40000040 ;  /* 0x40000040001b7882 */ /* 0x000fe20000000000 */
[----:B------:R-:W-:Y:S01]  /*51a0*/  UMOV UR31, 0x40000040 ;  /* 0x40000040001f7882 */ /* 0x000fe20000000000 */
[----:B------:R-:W-:Y:S02]  /*51b0*/  UIADD3 UR30, UR26, 0x2, URZ ;  /* 0x000000021a1e7890 */ /* 0x000fe4000fffe03f */
[----:B------:R-:W-:Y:S01]  /*51c0*/  UIADD3 UR34, UR26, 0x4, URZ ;  /* 0x000000041a227890 */ /* 0x000fe2000fffe03f */
[----:B------:R-:W-:Y:S02]  /*51d0*/  UMOV UR35, 0x40000040 ;  /* 0x4000004000237882 */ /* 0x000fe40000000000 */
[----:B------:R-:W-:Y:S01]  /*51e0*/  QGMMA.64x128x32.F32.E4M3.E4M3 R152, gdesc[UR24], RZ, !UPT, gsb0 ;  /* 0x01e00000189879f3 */ /* 0x000fe2000c0008ff */
[----:B------:R-:W-:Y:S01]  /*51f0*/  UIADD3 UR42, UR26, 0x6, URZ ;  /* 0x000000061a2a7890 */ /* 0x000fe2000fffe03f */
[----:B------:R-:W-:Y:S01]  /*5200*/  UMOV UR43, 0x40000040 ;  /* 0x40000040002b7882 */ /* 0x000fe20000000000 */
        /* <DEDUP_REMOVED lines=8> */
[----:B------:R-:W-:-:S04]  /*5290*/  UIADD3 UR45, UR45, 0x1, URZ ;  /* 0x000000012d2d7890 */ /* 0x000fc8000fffe03f */
[----:B------:R-:W-:-:S04]  /*52a0*/  UISETP.NE.AND UP0, UPT, UR45, 0x5, UPT ;  /* 0x000000052d00788c */ /* 0x000fc8000bf05270 */
[----:B------:R-:W-:Y:S02]  /*52b0*/  USEL UR4, URZ, 0x1, UP0 ;  /* 0x000000013f047887 */ /* 0x000fe40008000000 */
[----:B------:R-:W-:-:S04]  /*52c0*/  USEL UR45, UR45, URZ, UP0 ;  /* 0x0000003f2d2d7287 */ /* 0x000fc80008000000 */
[----:B------:R-:W-:Y:S01]  /*52d0*/  LOP3.LUT R2, R2, UR4, RZ, 0x3c, !PT ;  /* 0x0000000402027c12 */ /* 0x000fe2000f8e3cff */
        /* <DEDUP_REMOVED lines=22> */
[----:B------:R-:W-:Y:S05]  /*5440*/  @!P4 BRA `(.L_x_26) ;  /* 0x000000000004c947 */ /* 0x000fea0003800000 */
[----:B------:R-:W-:Y:S01]  /*5450*/  BPT.TRAP 0x1 ;  /* 0x000000040000795c */ /* 0x000fe20000300000 */
.L_x_26:
[----:B-1----:R-:W-:Y:S01]  /*5460*/  FMNMX R8, R152, R13, !PT ;  /* 0x0000000d98087209 */ /* 0x002fe20007800000 */
[----:B------:R-:W-:-:S03]  /*5470*/  ULEA UR4, UR45, UR37, 0x3 ;  /* 0x000000252d047291 */ /* 0x000fc6000f8e183f */
[----:B------:R-:W-:-:S04]  /*5480*/  FMNMX R7, R153, R8, !PT ;  /* 0x0000000899077209 */ /* 0x000fc80007800000 */
        /* <DEDUP_REMOVED lines=29> */
[----:B------:R-:W-:-:S05]  /*5660*/  FMNMX R7, R213, R8, !PT ;  /* 0x00000008d5077209 */ /* 0x000fca0007800000 */
[----:B------:R-:W1:Y:S02]  /*5670*/  SHFL.BFLY PT, R8, R7, 0x1, 0x1f ;  /* 0x0c201f0007087f89 */ /* 0x000e6400000e0000 */
[----:B-1----:R-:W-:-:S05]  /*5680*/  FMNMX R12, R7, R8, !PT ;  /* 0x00000008070c7209 */ /* 0x002fca0007800000 */
[----:B------:R-:W1:Y:S02]  /*5690*/  SHFL.BFLY PT, R15, R12, 0x2, 0x1f ;  /* 0x0c401f000c0f7f89 */ /* 0x000e6400000e0000 */
[----:B-1----:R-:W-:Y:S02]  /*56a0*/  FMNMX R14, R12, R15, !PT ;  /* 0x0000000f0c0e7209 */ /* 0x002fe40007800000 */
[----:B------:R-:W-:Y:S02]  /*56b0*/  FMNMX R12, R154, R11, !PT ;  /* 0x0000000b9a0c7209 */ /* 0x000fe40007800000 */
[C---:B------:R-:W-:Y:S02]  /*56c0*/  FSETP.NEU.AND P3, PT, R14.reuse, -INF , PT ;  /* 0xff8000000e00780b */ /* 0x040fe40003f6d000 */
[----:B------:R-:W-:Y:S02]  /*56d0*/  FMNMX R23, R155, R12, !PT ;  /* 0x0000000c9b177209 */ /* 0x000fe40007800000 */
[----:B------:R-:W-:-:S02]  /*56e0*/  FSEL R8, R14, RZ, P3 ;  /* 0x000000ff0e087208 */ /* 0x000fc40001800000 */
[----:B------:R-:W-:-:S03]  /*56f0*/  FMNMX R12, R158, R23, !PT ;  /* 0x000000179e0c7209 */ /* 0x000fc60007800000 */
[C---:B------:R-:W-:Y:S01]  /*5700*/  FMUL R216, R8.reuse, UR5 ;  /* 0x0000000508d87c20 */ /* 0x040fe20008400000 */
[----:B------:R-:W-:-:S03]  /*5710*/  FADD R8, -R8, R13 ;  /* 0x0000000d08087221 */ /* 0x000fc60000000100 */
[--C-:B------:R-:W-:Y:S01]  /*5720*/  FFMA R152, R152, UR5, -R216.reuse ;  /* 0x0000000598987c23 */ /* 0x100fe200080008d8 */
[----:B------:R-:W-:-:S01]  /*5730*/  FFMA R153, R153, UR5, -R216 ;  /* 0x0000000599997c23 */ /* 0x000fc200080008d8 */
[--C-:B------:R-:W-:Y:S01]  /*5740*/  FFMA R157, R157, UR5, -R216.reuse ;  /* 0x000000059d9d7c23 */ /* 0x100fe200080008d8 */
[----:B------:R-:W-:-:S01]  /*5750*/  FFMA R156, R156, UR5, -R216 ;  /* 0x000000059c9c7c23 */ /* 0x000fc200080008d8 */
[--C-:B------:R-:W-:Y:S01]  /*5760*/  FFMA R18, R160, UR5, -R216.reuse ;  /* 0x00000005a0127c23 */ /* 0x100fe200080008d8 */
[----:B------:R-:W-:Y:S01]  /*5770*/  FSETP.GEU.AND P3, PT, R152, -126, PT ;  /* 0xc2fc00009800780b */ /* 0x000fe20003f6e000 */
[--C-:B------:R-:W-:Y:S01]  /*5780*/  FFMA R19, R161, UR5, -R216.reuse ;  /* 0x00000005a1137c23 */ /* 0x100fe200080008d8 */
[----:B------:R-:W-:Y:S01]  /*5790*/  FSETP.GEU.AND P5, PT, R153, -126, PT ;  /* 0xc2fc00009900780b */ /* 0x000fe20003fae000 */
[--C-:B------:R-:W-:Y:S01]  /*57a0*/  FFMA R21, R165, UR5, -R216.reuse ;  /* 0x00000005a5157c23 */ /* 0x100fe200080008d8 */
[----:B------:R-:W-:Y:S01]  /*57b0*/  FSETP.GEU.AND P4, PT, R157, -126, PT ;  /* 0xc2fc00009d00780b */ /* 0x000fe20003f8e000 */
[--C-:B------:R-:W-:Y:S01]  /*57c0*/  FFMA R20, R164, UR5, -R216.reuse ;  /* 0x00000005a4147c23 */ /* 0x100fe200080008d8 */
[----:B------:R-:W-:Y:S01]  /*57d0*/  FSETP.GEU.AND P6, PT, R156, -126, PT ;  /* 0xc2fc00009c00780b */ /* 0x000fe20003fce000 */
[--C-:B------:R-:W-:Y:S01]  /*57e0*/  FFMA R22, R168, UR5, -R216.reuse ;  /* 0x00000005a8167c23 */ /* 0x100fe200080008d8 */
[----:B------:R-:W-:-:S01]  /*57f0*/  FFMA R23, R169, UR5, -R216 ;  /* 0x00000005a9177c23 */ /* 0x000fc200080008d8 */
[--C-:B------:R-:W-:Y:S01]  /*5800*/  FFMA R160, R180, UR5, -R216.reuse ;  /* 0x00000005b4a07c23 */ /* 0x100fe200080008d8 */
[----:B------:R-:W-:-:S01]  /*5810*/  FFMA R164, R184, UR5, -R216 ;  /* 0x00000005b8a47c23 */ /* 0x000fc200080008d8 */
[--C-:B------:R-:W-:Y:S01]  /*5820*/  FFMA R168, R185, UR5, -R216.reuse ;  /* 0x00000005b9a87c23 */ /* 0x100fe200080008d8 */
[----:B------:R-:W-:-:S01]  /*5830*/  FFMA R180, R197, UR5, -R216 ;  /* 0x00000005c5b47c23 */ /* 0x000fc200080008d8 */
[----:B------:R-:W-:Y:S01]  /*5840*/  @!P3 FMUL R152, R152, 0.5 ;  /* 0x3f0000009898b820 */ /* 0x000fe20000400000 */
[----:B------:R-:W-:-:S01]  /*5850*/  FFMA R200, R200, UR5, -R216 ;  /* 0x00000005c8c87c23 */ /* 0x000fc200080008d8 */
[----:B------:R-:W-:Y:S01]  /*5860*/  @!P5 FMUL R153, R153, 0.5 ;  /* 0x3f0000009999d820 */ /* 0x000fe20000400000 */
[----:B------:R-:W-:-:S01]  /*5870*/  FFMA R184, R201, UR5, -R216 ;  /* 0x00000005c9b87c23 */ /* 0x000fc200080008d8 */
[----:B------:R1:W2:Y:S01]  /*5880*/  MUFU.EX2 R7, R152 ;  /* 0x0000009800077308 */ /* 0x0002a20000000800 */
[----:B------:R-:W-:Y:S01]  /*5890*/  @!P4 FMUL R157, R157, 0.5 ;  /* 0x3f0000009d9dc820 */ /* 0x000fe20000400000 */
[----:B------:R-:W-:Y:S01]  /*58a0*/  @!P6 FMUL R156, R156, 0.5 ;  /* 0x3f0000009c9ce820 */ /* 0x000fe20000400000 */
[----:B------:R-:W-:-:S01]  /*58b0*/  FFMA R204, R204, UR5, -R216 ;  /* 0x00000005cccc7c23 */ /* 0x000fc200080008d8 */
[--C-:B------:R-:W-:Y:S01]  /*58c0*/  FFMA R185, R208, UR5, -R216.reuse ;  /* 0x00000005d0b97c23 */ /* 0x100fe200080008d8 */
[----:B------:R-:W-:-:S01]  /*58d0*/  FFMA R212, R212, UR5, -R216 ;  /* 0x00000005d4d47c23 */ /* 0x000fc200080008d8 */
[--C-:B------:R-:W-:Y:S01]  /*58e0*/  FFMA R209, R209, UR5, -R216.reuse ;  /* 0x00000005d1d17c23 */ /* 0x100fe200080008d8 */
[----:B------:R-:W-:-:S01]  /*58f0*/  FFMA R213, R213, UR5, -R216 ;  /* 0x00000005d5d57c23 */ /* 0x000fc200080008d8 */
[----:B------:R3:W4:Y:S01]  /*5900*/  MUFU.EX2 R15, R153 ;  /* 0x00000099000f7308 */ /* 0x0007220000000800 */
[----:B-1----:R-:W-:-:S01]  /*5910*/  FFMA R152, R172, UR5, -R216 ;  /* 0x00000005ac987c23 */ /* 0x002fc200080008d8 */
[----:B------:R-:W-:Y:S01]  /*5920*/  FFMA R172, R189, UR5, -R216 ;  /* 0x00000005bdac7c23 */ /* 0x000fe200080008d8 */
[----:B------:R-:W-:-:S05]  /*5930*/  FMUL R8, R8, UR5 ;  /* 0x0000000508087c20 */ /* 0x000fca0008400000 */
[----:B------:R-:W1:Y:S01]  /*5940*/  MUFU.EX2 R17, R157 ;  /* 0x0000009d00117308 */ /* 0x000e620000000800 */
[----:B--2---:R-:W-:Y:S01]  /*5950*/  @!P3 FMUL R7, R7, R7 ;  /* 0x000000070707b220 */ /* 0x004fe20000400000 */
[----:B------:R-:W-:Y:S02]  /*5960*/  FSETP.GEU.AND P3, PT, R18, -126, PT ;  /* 0xc2fc00001200780b */ /* 0x000fe40003f6e000 */
[----:B---3--:R-:W-:-:S04]  /*5970*/  FMNMX R153, R159, R12, !PT ;  /* 0x0000000c9f997209 */ /* 0x008fc80007800000 */
[----:B------:R2:W3:Y:S01]  /*5980*/  MUFU.EX2 R16, R156 ;  /* 0x0000009c00107308 */ /* 0x0004e20000000800 */
[----:B----4-:R-:W-:Y:S01]  /*5990*/  @!P5 FMUL R15, R15, R15 ;  /* 0x0000000f0f0fd220 */ /* 0x010fe20000400000 */
[----:B------:R-:W-:Y:S02]  /*59a0*/  FSETP.GEU.AND P5, PT, R19, -126, PT ;  /* 0xc2fc00001300780b */ /* 0x000fe40003fae000 */
[----:B------:R-:W-:-:S03]  /*59b0*/  FMNMX R12, R162, R153, !PT ;  /* 0x00000099a20c7209 */ /* 0x000fc60007800000 */
[----:B------:R-:W-:Y:S01]  /*59c0*/  @!P3 FMUL R18, R18, 0.5 ;  /* 0x3f0000001212b820 */ /* 0x000fe20000400000 */
[----:B------:R-:W-:Y:S01]  /*59d0*/  FMNMX R153, R163, R12, !PT ;  /* 0x0000000ca3997209 */ /* 0x000fe20007800000 */
[----:B-1----:R-:W-:Y:S01]  /*59e0*/  @!P4 FMUL R17, R17, R17 ;  /* 0x000000111111c220 */ /* 0x002fe20000400000 */
[----:B------:R-:W-:Y:S01]  /*59f0*/  FSETP.GEU.AND P4, PT, R21, -126, PT ;  /* 0xc2fc00001500780b */ /* 0x000fe20003f8e000 */
[--C-:B--2---:R-:W-:Y:S01]  /*5a00*/  FFMA R156, R176, UR5, -R216.reuse ;  /* 0x00000005b09c7c23 */ /* 0x104fe200080008d8 */
[----:B------:R-:W-:Y:S01]  /*5a10*/  FMNMX R12, R166, R153, !PT ;  /* 0x00000099a60c7209 */ /* 0x000fe20007800000 */
[----:B------:R-:W1:Y:S01]  /*5a20*/  MUFU.EX2 R18, R18 ;  /* 0x0000001200127308 */ /* 0x000e620000000800 */
[----:B------:R-:W-:-:S01]  /*5a30*/  FFMA R153, R173, UR5, -R216 ;  /* 0x00000005ad997c23 */ /* 0x000fc200080008d8 */
[----:B------:R-:W-:Y:S01]  /*5a40*/  @!P5 FMUL R19, R19, 0.5 ;  /* 0x3f0000001313d820 */ /* 0x000fe20000400000 */
[----:B------:R-:W-:Y:S01]  /*5a50*/  FMNMX R157, R167, R12, !PT ;  /* 0x0000000ca79d7209 */ /* 0x000fe20007800000 */
[----:B---3--:R-:W-:Y:S01]  /*5a60*/  @!P6 FMUL R16, R16, R16 ;  /* 0x000000101010e220 */ /* 0x008fe20000400000 */
[----:B------:R-:W-:Y:S01]  /*5a70*/  FSETP.GEU.AND P6, PT, R20, -126, PT ;  /* 0xc2fc00001400780b */ /* 0x000fe20003fce000 */
[----:B------:R-:W-:Y:S01]  /*5a80*/  FFMA R176, R193, UR5, -R216 ;  /* 0x00000005c1b07c23 */ /* 0x000fe200080008d8 */
[----:B------:R-:W-:Y:S01]  /*5a90*/  FMNMX R12, R170, R157, !PT ;  /* 0x0000009daa0c7209 */ /* 0x000fe20007800000 */
[----:B------:R-:W2:Y:S02]  /*5aa0*/  MUFU.EX2 R19, R19 ;  /* 0x0000001300137308 */ /* 0x000ea40000000800 */
[----:B------:R-:W-:Y:S01]  /*5ab0*/  @!P4 FMUL R21, R21, 0.5 ;  /* 0x3f0000001515c820 */ /* 0x000fe20000400000 */
[----:B------:R-:W-:-:S04]  /*5ac0*/  FMNMX R157, R171, R12, !PT ;  /* 0x0000000cab9d7209 */ /* 0x000fc80007800000 */
[----:B------:R-:W-:Y:S01]  /*5ad0*/  FMNMX R12, R174, R157, !PT ;  /* 0x0000009dae0c7209 */ /* 0x000fe20007800000 */
[----:B------:R-:W3:Y:S01]  /*5ae0*/  MUFU.EX2 R21, R21 ;  /* 0x0000001500157308 */ /* 0x000ee20000000800 */
[----:B-1----:R-:W-:Y:S01]  /*5af0*/  @!P3 FMUL R18, R18, R18 ;  /* 0x000000121212b220 */ /* 0x002fe20000400000 */
[----:B------:R-:W-:Y:S01]  /*5b00*/  @!P6 FMUL R20, R20, 0.5 ;  /* 0x3f0000001414e820 */ /* 0x000fe20000400000 */
[----:B------:R-:W-:Y:S01]  /*5b10*/  FSETP.GEU.AND P3, PT, R22, -126, PT ;  /* 0xc2fc00001600780b */ /* 0x000fe20003f6e000 */
[----:B------:R-:W-:Y:S01]  /*5b20*/  FFMA R157, R177, UR5, -R216 ;  /* 0x00000005b19d7c23 */ /* 0x000fe200080008d8 */
[----:B------:R-:W-:-:S03]  /*5b30*/  FMNMX R161, R175, R12, !PT ;  /* 0x0000000cafa17209 */ /* 0x000fc60007800000 */
[----:B------:R-:W1:Y:S01]  /*5b40*/  MUFU.EX2 R20, R20 ;  /* 0x0000001400147308 */ /* 0x000e620000000800 */
[----:B--2---:R-:W-:Y:S01]  /*5b50*/  @!P5 FMUL R19, R19, R19 ;  /* 0x000000131313d220 */ /* 0x004fe20000400000 */
[----:B------:R-:W-:Y:S02]  /*5b60*/  FSETP.GEU.AND P5, PT, R23, -126, PT ;  /* 0xc2fc00001700780b */ /* 0x000fe40003fae000 */
[----:B------:R-:W-:-:S04]  /*5b70*/  FMNMX R12, R178, R161, !PT ;  /* 0x000000a1b20c7209 */ /* 0x000fc80007800000 */
[----:B------:R-:W-:Y:S01]  /*5b80*/  @!P3 FMUL R22, R22, 0.5 ;  /* 0x3f0000001616b820 */ /* 0x000fe20000400000 */
[----:B---3--:R-:W-:Y:S01]  /*5b90*/  @!P4 FMUL R21, R21, R21 ;  /* 0x000000151515c220 */ /* 0x008fe20000400000 */
[----:B------:R-:W-:Y:S02]  /*5ba0*/  FSETP.GEU.AND P4, PT, R153, -126, PT ;  /* 0xc2fc00009900780b */ /* 0x000fe40003f8e000 */
[----:B------:R-:W-:Y:S02]  /*5bb0*/  FMNMX R161, R179, R12, !PT ;  /* 0x0000000cb3a17209 */ /* 0x000fe40007800000 */
[----:B------:R-:W2:Y:S01]  /*5bc0*/  MUFU.EX2 R22, R22 ;  /* 0x0000001600167308 */ /* 0x000ea20000000800 */
[----:B------:R-:W-:Y:S01]  /*5bd0*/  @!P5 FMUL R23, R23, 0.5 ;  /* 0x3f0000001717d820 */ /* 0x000fe20000400000 */
[----:B------:R-:W-:Y:S01]  /*5be0*/  FMNMX R12, R182, R161, !PT ;  /* 0x000000a1b60c7209 */ /* 0x000fe20007800000 */
[----:B-1----:R-:W-:Y:S01]  /*5bf0*/  @!P6 FMUL R20, R20, R20 ;  /* 0x000000141414e220 */ /* 0x002fe20000400000 */
[----:B------:R-:W-:Y:S01]  /*5c00*/  FSETP.GEU.AND P6, PT, R152, -126, PT ;  /* 0xc2fc00009800780b */ /* 0x000fe20003fce000 */
[----:B------:R-:W-:-:S01]  /*5c10*/  FFMA R161, R181, UR5, -R216 ;  /* 0x00000005b5a17c23 */ /* 0x000fc200080008d8 */
[----:B------:R-:W-:-:S02]  /*5c20*/  FMNMX R165, R183, R12, !PT ;  /* 0x0000000cb7a57209 */ /* 0x000fc40007800000 */
[----:B------:R-:W1:Y:S01]  /*5c30*/  MUFU.EX2 R23, R23 ;  /* 0x0000001700177308 */ /* 0x000e620000000800 */
[----:B------:R-:W-:Y:S01]  /*5c40*/  @!P4 FMUL R153, R153, 0.5 ;  /* 0x3f0000009999c820 */ /* 0x000fe20000400000 */
[----:B------:R-:W-:-:S04]  /*5c50*/  FMNMX R12, R186, R165, !PT ;  /* 0x000000a5ba0c7209 */ /* 0x000fc80007800000 */
[----:B------:R-:W-:Y:S02]  /*5c60*/  FMNMX R165, R187, R12, !PT ;  /* 0x0000000cbba57209 */ /* 0x000fe40007800000 */
[----:B------:R-:W3:Y:S01]  /*5c70*/  MUFU.EX2 R153, R153 ;  /* 0x0000009900997308 */ /* 0x000ee20000000800 */
[----:B------:R-:W-:Y:S01]  /*5c80*/  @!P6 FMUL R152, R152, 0.5 ;  /* 0x3f0000009898e820 */ /* 0x000fe20000400000 */
[----:B--2---:R-:W-:Y:S01]  /*5c90*/  @!P3 FMUL R22, R22, R22 ;  /* 0x000000161616b220 */ /* 0x004fe20000400000 */
[----:B------:R-:W-:Y:S02]  /*5ca0*/  FSETP.GEU.AND P3, PT, R156, -126, PT ;  /* 0xc2fc00009c00780b */ /* 0x000fe40003f6e000 */
[----:B------:R-:W-:-:S03]  /*5cb0*/  FMNMX R12, R190, R165, !PT ;  /* 0x000000a5be0c7209 */ /* 0x000fc60007800000 */
[----:B------:R-:W2:Y:S01]  /*5cc0*/  MUFU.EX2 R152, R152 ;  /* 0x0000009800987308 */ /* 0x000ea20000000800 */
[----:B-1----:R-:W-:Y:S01]  /*5cd0*/  @!P5 FMUL R23, R23, R23 ;  /* 0x000000171717d220 */ /* 0x002fe20000400000 */
[----:B------:R-:W-:Y:S02]  /*5ce0*/  FSETP.GEU.AND P5, PT, R157, -126, PT ;  /* 0xc2fc00009d00780b */ /* 0x000fe40003fae000 */
[----:B------:R-:W-:-:S04]  /*5cf0*/  FMNMX R165, R191, R12, !PT ;  /* 0x0000000cbfa57209 */ /* 0x000fc80007800000 */
[----:B------:R-:W-:Y:S01]  /*5d00*/  @!P3 FMUL R156, R156, 0.5 ;  /* 0x3f0000009c9cb820 */ /* 0x000fe20000400000 */
[----:B---3--:R-:W-:Y:S01]  /*5d10*/  @!P4 FMUL R153, R153, R153 ;  /* 0x000000999999c220 */ /* 0x008fe20000400000 */
[----:B------:R-:W-:Y:S02]  /*5d20*/  FSETP.GEU.AND P4, PT, R161, -126, PT ;  /* 0xc2fc0000a100780b */ /* 0x000fe40003f8e000 */
[----:B------:R-:W-:Y:S01]  /*5d30*/  FMNMX R12, R194, R165, !PT ;  /* 0x000000a5c20c7209 */ /* 0x000fe20007800000 */
[--C-:B------:R-:W-:Y:S01]  /*5d40*/  FFMA R165, R188, UR5, -R216.reuse ;  /* 0x00000005bca57c23 */ /* 0x100fe200080008d8 */
[----:B------:R-:W1:Y:S01]  /*5d50*/  MUFU.EX2 R156, R156 ;  /* 0x0000009c009c7308 */ /* 0x000e620000000800 */
[----:B------:R-:W-:Y:S01]  /*5d60*/  @!P5 FMUL R157, R157, 0.5 ;  /* 0x3f0000009d9dd820 */ /* 0x000fe20000400000 */
[----:B------:R-:W-:Y:S01]  /*5d70*/  FMNMX R169, R195, R12, !PT ;  /* 0x0000000cc3a97209 */ /* 0x000fe20007800000 */
[----:B--2---:R-:W-:Y:S01]  /*5d80*/  @!P6 FMUL R152, R152, R152 ;  /* 0x000000989898e220 */ /* 0x004fe20000400000 */
[----:B------:R-:W-:Y:S01]  /*5d90*/  FSETP.GEU.AND P6, PT, R160, -126, PT ;  /* 0xc2fc0000a000780b */ /* 0x000fe20003fce000 */
[----:B------:R-:W-:-:S01]  /*5da0*/  FFMA R188, R205, UR5, -R216 ;  /* 0x00000005cdbc7c23 */ /* 0x000fc200080008d8 */
[----:B------:R-:W-:-:S02]  /*5db0*/  FMNMX R12, R198, R169, !PT ;  /* 0x000000a9c60c7209 */ /* 0x000fc40007800000 */
[----:B------:R-:W2:Y:S01]  /*5dc0*/  MUFU.EX2 R157, R157 ;  /* 0x0000009d009d7308 */ /* 0x000ea20000000800 */
[----:B------:R-:W-:Y:S01]  /*5dd0*/  @!P4 FMUL R161, R161, 0.5 ;  /* 0x3f000000a1a1c820 */ /* 0x000fe20000400000 */
[----:B------:R-:W-:-:S04]  /*5de0*/  FMNMX R169, R199, R12, !PT ;  /* 0x0000000cc7a97209 */ /* 0x000fc80007800000 */
[----:B------:R-:W-:Y:S02]  /*5df0*/  FMNMX R12, R202, R169, !PT ;  /* 0x000000a9ca0c7209 */ /* 0x000fe40007800000 */
[----:B------:R-:W3:Y:S01]  /*5e00*/  MUFU.EX2 R161, R161 ;  /* 0x000000a100a17308 */ /* 0x000ee20000000800 */
[----:B------:R-:W-:Y:S01]  /*5e10*/  @!P6 FMUL R160, R160, 0.5 ;  /* 0x3f000000a0a0e820 */ /* 0x000fe20000400000 */
[----:B-1----:R-:W-:Y:S01]  /*5e20*/  @!P3 FMUL R156, R156, R156 ;  /* 0x0000009c9c9cb220 */ /* 0x002fe20000400000 */
[----:B------:R-:W-:Y:S02]  /*5e30*/  FSETP.GEU.AND P3, PT, R164, -126, PT ;  /* 0xc2fc0000a400780b */ /* 0x000fe40003f6e000 */
[----:B------:R-:W-:-:S03]  /*5e40*/  FMNMX R169, R203, R12, !PT ;  /* 0x0000000ccba97209 */ /* 0x000fc60007800000 */
[----:B------:R-:W1:Y:S01]  /*5e50*/  MUFU.EX2 R160, R160 ;  /* 0x000000a000a07308 */ /* 0x000e620000000800 */
[----:B--2---:R-:W-:Y:S01]  /*5e60*/  @!P5 FMUL R157, R157, R157 ;  /* 0x0000009d9d9dd220 */ /* 0x004fe20000400000 */
[----:B------:R-:W-:Y:S02]  /*5e70*/  FSETP.GEU.AND P5, PT, R168, -126, PT ;  /* 0xc2fc0000a800780b */ /* 0x000fe40003fae000 */
[----:B------:R-:W-:Y:S01]  /*5e80*/  FMNMX R12, R206, R169, !PT ;  /* 0x000000a9ce0c7209 */ /* 0x000fe20007800000 */
[----:B------:R-:W-:-:S03]  /*5e90*/  FFMA R169, R192, UR5, -R216 ;  /* 0x00000005c0a97c23 */ /* 0x000fc600080008d8 */
        /* <DEDUP_REMOVED lines=18> */
[----:B------:R-:W-:Y:S01]  /*5fc0*/  FSETP.GEU.AND P3, PT, R169, -126, PT ;  /* 0xc2fc0000a900780b */ /* 0x000fe20003f6e000 */
[----:B------:R-:W2:Y:S04]  /*5fd0*/  SHFL.BFLY PT, R177, R12, 0x1, 0x1f ;  /* 0x0c201f000cb17f89 */ /* 0x000ea800000e0000 */
[----:B------:R-:W4:Y:S01]  /*5fe0*/  MUFU.EX2 R165, R165 ;  /* 0x000000a500a57308 */ /* 0x000f220000000800 */
[----:B-1----:R-:W-:Y:S01]  /*5ff0*/  @!P5 FMUL R168, R168, R168 ;  /* 0x000000a8a8a8d220 */ /* 0x002fe20000400000 */
[----:B------:R-:W-:-:S06]  /*6000*/  FSETP.GEU.AND P5, PT, R176, -126, PT ;  /* 0xc2fc0000b000780b */ /* 0x000fcc0003fae000 */
[----:B------:R-:W-:Y:S01]  /*6010*/  @!P3 FMUL R169, R169, 0.5 ;  /* 0x3f000000a9a9b820 */ /* 0x000fe20000400000 */
[----:B---3--:R-:W-:Y:S01]  /*6020*/  @!P4 FMUL R172, R172, R172 ;  /* 0x000000acacacc220 */ /* 0x008fe20000400000 */
[----:B------:R-:W-:-:S04]  /*6030*/  FSETP.GEU.AND P4, PT, R180, -126, PT ;  /* 0xc2fc0000b400780b */ /* 0x000fc80003f8e000 */
[----:B------:R-:W1:Y:S01]  /*6040*/  MUFU.EX2 R169, R169 ;  /* 0x000000a900a97308 */ /* 0x000e620000000800 */
[----:B------:R-:W-:Y:S01]  /*6050*/  @!P5 FMUL R176, R176, 0.5 ;  /* 0x3f000000b0b0d820 */ /* 0x000fe20000400000 */
[----:B----4-:R-:W-:Y:S01]  /*6060*/  @!P6 FMUL R165, R165, R165 ;  /* 0x000000a5a5a5e220 */ /* 0x010fe20000400000 */
[----:B------:R-:W-:Y:S02]  /*6070*/  FSETP.GEU.AND P6, PT, R173, -126, PT ;  /* 0xc2fc0000ad00780b */ /* 0x000fe40003fce000 */
[----:B--2---:R-:W-:-:S03]  /*6080*/  FMNMX R12, R12, R177, !PT ;  /* 0x000000b10c0c7209 */ /* 0x004fc60007800000 */
[----:B------:R-:W2:Y:S01]  /*6090*/  MUFU.EX2 R176, R176 ;  /* 0x000000b000b07308 */ /* 0x000ea20000000800 */
[----:B------:R-:W-:Y:S01]  /*60a0*/  @!P4 FMUL R180, R180, 0.5 ;  /* 0x3f000000b4b4c820 */ /* 0x000fe20000400000 */
[----:B------:R-:W3:Y:S06]  /*60b0*/  SHFL.BFLY PT, R189, R12, 0x2, 0x1f ;  /* 0x0c401f000cbd7f89 */ /* 0x000eec00000e0000 */
[----:B------:R-:W4:Y:S01]  /*60c0*/  MUFU.EX2 R180, R180 ;  /* 0x000000b400b47308 */ /* 0x000f220000000800 */
[----:B------:R-:W-:Y:S01]  /*60d0*/  @!P6 FMUL R173, R173, 0.5 ;  /* 0x3f000000adade820 */ /* 0x000fe20000400000 */
[----:B-1----:R-:W-:Y:S01]  /*60e0*/  @!P3 FMUL R169, R169, R169 ;  /* 0x000000a9a9a9b220 */ /* 0x002fe20000400000 */
[----:B------:R-:W-:-:S05]  /*60f0*/  FSETP.GEU.AND P3, PT, R200, -126, PT ;  /* 0xc2fc0000c800780b */ /* 0x000fca0003f6e000 */
[----:B------:R-:W1:Y:S01]  /*6100*/  MUFU.EX2 R173, R173 ;  /* 0x000000ad00ad7308 */ /* 0x000e620000000800 */
[----:B--2---:R-:W-:Y:S01]  /*6110*/  @!P5 FMUL R176, R176, R176 ;  /* 0x000000b0b0b0d220 */ /* 0x004fe20000400000 */
[----:B------:R-:W-:-:S06]  /*6120*/  FSETP.GEU.AND P5, PT, R184, -126, PT ;  /* 0xc2fc0000b800780b */ /* 0x000fcc0003fae000 */
[----:B------:R-:W-:Y:S01]  /*6130*/  @!P3 FMUL R200, R200, 0.5 ;  /* 0x3f000000c8c8b820 */ /* 0x000fe20000400000 */
[----:B----4-:R-:W-:Y:S01]  /*6140*/  @!P4 FMUL R180, R180, R180 ;  /* 0x000000b4b4b4c220 */ /* 0x010fe20000400000 */
[----:B------:R-:W-:Y:S02]  /*6150*/  FSETP.GEU.AND P4, PT, R188, -126, PT ;  /* 0xc2fc0000bc00780b */ /* 0x000fe40003f8e000 */
[----:B------:R-:W2:Y:S01]  /*6160*/  MUFU.EX2 R177, R200 ;  /* 0x000000c800b17308 */ /* 0x000ea20000000800 */
[----:B---3--:R-:W-:Y:S01]  /*6170*/  FMNMX R12, R12, R189, !PT ;  /* 0x000000bd0c0c7209 */ /* 0x008fe20007800000 */
[----:B------:R-:W-:Y:S01]  /*6180*/  FADD R216, R21, R180 ;  /* 0x000000b415d87221 */ /* 0x000fe20000000000 */
[----:B------:R-:W-:Y:S01]  /*6190*/  @!P5 FMUL R184, R184, 0.5 ;  /* 0x3f000000b8b8d820 */ /* 0x000fe20000400000 */
[----:B------:R-:W-:Y:S01]  /*61a0*/  F2FP.SATFINITE.E4M3.F32.PACK_AB_MERGE_C R21, RZ, R21, RZ ;  /* 0x00000015ff15723e */ /* 0x000fe200048070ff */
[----:B-1----:R-:W-:Y:S01]  /*61b0*/  @!P6 FMUL R173, R173, R173 ;  /* 0x000000adadade220 */ /* 0x002fe20000400000 */
[----:B------:R-:W-:-:S02]  /*61c0*/  FSETP.GEU.AND P6, PT, R204, -126, PT ;  /* 0xc2fc0000cc00780b */ /* 0x000fc40003fce000 */
[----:B------:R-:W-:Y:S01]  /*61d0*/  F2FP.SATFINITE.E4M3.F32.PACK_AB_MERGE_C R180, RZ, R180, RZ ;  /* 0x000000b4ffb4723e */ /* 0x000fe200048070ff */
[----:B------:R-:W1:Y:S02]  /*61e0*/  MUFU.EX2 R184, R184 ;  /* 0x000000b800b87308 */ /* 0x000e640000000800 */
[----:B------:R-:W-:-:S06]  /*61f0*/  @!P4 FMUL R188, R188, 0.5 ;  /* 0x3f000000bcbcc820 */ /* 0x000fcc0000400000 */
[----:B------:R-:W3:Y:S01]  /*6200*/  MUFU.EX2 R188, R188 ;  /* 0x000000bc00bc7308 */ /* 0x000ee20000000800 */
[----:B--2---:R-:W-:Y:S01]  /*6210*/  @!P3 FMUL R177, R177, R177 ;  /* 0x000000b1b1b1b220 */ /* 0x004fe20000400000 */
[----:B------:R-:W-:Y:S01]  /*6220*/  @!P6 FMUL R204, R204, 0.5 ;  /* 0x3f000000cccce820 */ /* 0x000fe20000400000 */
[----:B------:R-:W-:-:S05]  /*6230*/  FSETP.GEU.AND P3, PT, R185, -126, PT ;  /* 0xc2fc0000b900780b */ /* 0x000fca0003f6e000 */
[----:B------:R-:W2:Y:S01]  /*6240*/  MUFU.EX2 R181, R204 ;  /* 0x000000cc00b57308 */ /* 0x000ea20000000800 */
[----:B-1----:R-:W-:Y:S01]  /*6250*/  @!P5 FMUL R184, R184, R184 ;  /* 0x000000b8b8b8d220 */ /* 0x002fe20000400000 */
[----:B------:R-:W-:-:S04]  /*6260*/  FSETP.NEU.AND P5, PT, R12, -INF , PT ;  /* 0xff8000000c00780b */ /* 0x000fc80003fad000 */
[----:B------:R-:W-:Y:S02]  /*6270*/  FSEL R196, R12, RZ, P5 ;  /* 0x000000ff0cc47208 */ /* 0x000fe40002800000 */
[----:B------:R-:W-:Y:S01]  /*6280*/  FSETP.GEU.AND P5, PT, R212, -126, PT ;  /* 0xc2fc0000d400780b */ /* 0x000fe20003fae000 */
[----:B---3--:R-:W-:Y:S01]  /*6290*/  @!P4 FMUL R188, R188, R188 ;  /* 0x000000bcbcbcc220 */ /* 0x008fe20000400000 */
[----:B------:R-:W-:Y:S01]  /*62a0*/  FSETP.GEU.AND P4, PT, R213, -126, PT ;  /* 0xc2fc0000d500780b */ /* 0x000fe20003f8e000 */
[----:B------:R-:W-:Y:S01]  /*62b0*/  @!P3 FMUL R185, R185, 0.5 ;  /* 0x3f000000b9b9b820 */ /* 0x000fe20000400000 */
[C---:B------:R-:W-:Y:S01]  /*62c0*/  FMUL R201, R196.reuse, UR5 ;  /* 0x00000005c4c97c20 */ /* 0x040fe20008400000 */
[----:B------:R-:W-:-:S03]  /*62d0*/  FADD R196, -R196, R11 ;  /* 0x0000000bc4c47221 */ /* 0x000fc60000000100 */
[--C-:B------:R-:W-:Y:S01]  /*62e0*/  FFMA R193, R154, UR5, -R201.reuse ;  /* 0x000000059ac17c23 */ /* 0x100fe200080008c9 */
[----:B--2---:R-:W-:Y:S01]  /*62f0*/  @!P6 FMUL R181, R181, R181 ;  /* 0x000000b5b5b5e220 */ /* 0x004fe20000400000 */
[----:B------:R-:W-:Y:S01]  /*6300*/  FSETP.GEU.AND P6, PT, R209, -126, PT ;  /* 0xc2fc0000d100780b */ /* 0x000fe20003fce000 */
[----:B------:R-:W1:Y:S01]  /*6310*/  MUFU.EX2 R185, R185 ;  /* 0x000000b900b97308 */ /* 0x000e620000000800 */
[----:B------:R-:W-:-:S01]  /*6320*/  FFMA R200, R158, UR5, -R201 ;  /* 0x000000059ec87c23 */ /* 0x000fc200080008c9 */
[----:B------:R-:W-:Y:S01]  /*6330*/  @!P5 FMUL R212, R212, 0.5 ;  /* 0x3f000000d4d4d820 */ /* 0x000fe20000400000 */
[----:B------:R-:W-:-:S01]  /*6340*/  FFMA R197, R155, UR5, -R201 ;  /* 0x000000059bc57c23 */ /* 0x000fc200080008c9 */
[----:B------:R-:W-:Y:S01]  /*6350*/  @!P4 FMUL R213, R213, 0.5 ;  /* 0x3f000000d5d5c820 */ /* 0x000fe20000400000 */
[----:B------:R-:W-:-:S01]  /*6360*/  FFMA R204, R159, UR5, -R201 ;  /* 0x000000059fcc7c23 */ /* 0x000fc200080008c9 */
[--C-:B------:R-:W-:Y:S01]  /*6370*/  FFMA R205, R162, UR5, -R201.reuse ;  /* 0x00000005a2cd7c23 */ /* 0x100fe200080008c9 */
[----:B------:R-:W-:-:S01]  /*6380*/  FFMA R195, R195, UR5, -R201 ;  /* 0x00000005c3c37c23 */ /* 0x000fc200080008c9 */
[----:B------:R2:W3:Y:S01]  /*6390*/  MUFU.EX2 R189, R212 ;  /* 0x000000d400bd7308 */ /* 0x0004e20000000800 */
[----:B------:R-:W-:-:S01]  /*63a0*/  FFMA R208, R202, UR5, -R201 ;  /* 0x00000005cad07c23 */ /* 0x000fc200080008c9 */
[--C-:B------:R-:W-:Y:S01]  /*63b0*/  FFMA R203, R203, UR5, -R201.reuse ;  /* 0x00000005cbcb7c23 */ /* 0x100fe200080008c9 */
[----:B------:R-:W-:-:S01]  /*63c0*/  FFMA R211, R211, UR5, -R201 ;  /* 0x00000005d3d37c23 */ /* 0x000fc200080008c9 */
[----:B------:R-:W-:Y:S01]  /*63d0*/  @!P6 FMUL R209, R209, 0.5 ;  /* 0x3f000000d1d1e820 */ /* 0x000fe20000400000 */
[----:B------:R-:W-:-:S01]  /*63e0*/  FFMA R210, R210, UR5, -R201 ;  /* 0x00000005d2d27c23 */ /* 0x000fc200080008c9 */
[--C-:B------:R-:W-:Y:S01]  /*63f0*/  FFMA R199, R199, UR5, -R201.reuse ;  /* 0x00000005c7c77c23 */ /* 0x100fe200080008c9 */
[----:B------:R-:W-:-:S01]  /*6400*/  FFMA R215, R215, UR5, -R201 ;  /* 0x00000005d7d77c23 */ /* 0x000fc200080008c9 */
[----:B------:R4:W5:Y:S01]  /*6410*/  MUFU.EX2 R192, R209 ;  /* 0x000000d100c07308 */ /* 0x0009620000000800 */
[----:B-1----:R-:W-:Y:S01]  /*6420*/  @!P3 FMUL R185, R185, R185 ;  /* 0x000000b9b9b9b220 */ /* 0x002fe20000400000 */
[----:B------:R-:W-:Y:S01]  /*6430*/  FSETP.GEU.AND P3, PT, R193, -126, PT ;  /* 0xc2fc0000c100780b */ /* 0x000fe20003f6e000 */
[----:B--2---:R-:W-:-:S01]  /*6440*/  FADD R212, R19, R176 ;  /* 0x000000b013d47221 */ /* 0x004fc20000000000 */
[----:B------:R-:W-:Y:S01]  /*6450*/  F2FP.SATFINITE.E4M3.F32.PACK_AB_MERGE_C R19, RZ, R19, RZ ;  /* 0x00000013ff13723e */ /* 0x000fe200048070ff */
[----:B------:R-:W-:-:S01]  /*6460*/  FADD R13, R156, R185 ;  /* 0x000000b99c0d7221 */ /* 0x000fc20000000000 */
[----:B------:R-:W-:Y:S01]  /*6470*/  F2FP.SATFINITE.E4M3.F32.PACK_AB_MERGE_C R156, RZ, R156, RZ ;  /* 0x0000009cff9c723e */ /* 0x000fe200048070ff */
[----:B------:R-:W-:Y:S01]  /*6480*/  FMUL R196, R196, UR5 ;  /* 0x00000005c4c47c20 */ /* 0x000fe20008400000 */
[----:B------:R1:W2:Y:S01]  /*6490*/  MUFU.EX2 R154, R213 ;  /* 0x000000d5009a7308 */ /* 0x0002a20000000800 */
[----:B---3--:R-:W-:Y:S01]  /*64a0*/  @!P5 FMUL R189, R189, R189 ;  /* 0x000000bdbdbdd220 */ /* 0x008fe20000400000 */
[----:B------:R-:W-:-:S02]  /*64b0*/  FSETP.GEU.AND P5, PT, R200, -126, PT ;  /* 0xc2fc0000c800780b */ /* 0x000fc40003fae000 */
[----:B------:R-:W-:Y:S01]  /*64c0*/  LOP3.LUT R19, R19, 0xffff, RZ, 0xc0, !PT ;  /* 0x0000ffff13137812 */ /* 0x000fe200078ec0ff */
[----:B----4-:R-:W-:Y:S01]  /*64d0*/  FADD R209, R160, R189 ;  /* 0x000000bda0d17221 */ /* 0x010fe20000000000 */
[----:B------:R-:W-:Y:S01]  /*64e0*/  F2FP.SATFINITE.E4M3.F32.PACK_AB_MERGE_C R160, RZ, R160, RZ ;  /* 0x000000a0ffa0723e */ /* 0x000fe200048070ff */
[----:B------:R-:W-:Y:S01]  /*64f0*/  @!P3 FMUL R193, R193, 0.5 ;  /* 0x3f000000c1c1b820 */ /* 0x000fe20000400000 */
[----:B------:R-:W-:Y:S01]  /*6500*/  F2FP.SATFINITE.E4M3.F32.PACK_AB_MERGE_C R176, RZ, R176, RZ ;  /* 0x000000b0ffb0723e */ /* 0x000fe200048070ff */
[----:B-----5:R-:W-:Y:S01]  /*6510*/  @!P6 FMUL R192, R192, R192 ;  /* 0x000000c0c0c0e220 */ /* 0x020fe20000400000 */
[----:B------:R-:W-:Y:S01]  /*6520*/  FSETP.GEU.AND P6, PT, R197, -126, PT ;  /* 0xc2fc0000c500780b */ /* 0x000fe20003fce000 */
[----:B------:R3:W4:Y:S01]  /*6530*/  MUFU.EX2 R155, R193 ;  /* 0x000000c1009b7308 */ /* 0x0007220000000800 */
[----:B-1----:R-:W-:-:S01]  /*6540*/  FFMA R213, R207, UR5, -R201 ;  /* 0x00000005cfd57c23 */ /* 0x002fc200080008c9 */
[----:B------:R-:W-:Y:S01]  /*6550*/  FADD R207, R17, R172 ;  /* 0x000000ac11cf7221 */ /* 0x000fe20000000000 */
[----:B------:R-:W-:Y:S01]  /*6560*/  F2FP.SATFINITE.E4M3.F32.PACK_AB_MERGE_C R17, RZ, R17, RZ ;  /* 0x00000011ff11723e */ /* 0x000fe200048070ff */
[----:B------:R-:W-:Y:S01]  /*6570*/  @!P5 FMUL R200, R200, 0.5 ;  /* 0x3f000000c8c8d820 */ /* 0x000fe20000400000 */
[----:B------:R-:W-:Y:S01]  /*6580*/  LOP3.LUT R160, R160, 0xff, RZ, 0xc0, !PT ;  /* 0x000000ffa0a07812 */ /* 0x000fe200078ec0ff */
[----:B--2---:R-:W-:Y:S01]  /*6590*/  @!P4 FMUL R154, R154, R154 ;  /* 0x0000009a9a9ac220 */ /* 0x004fe20000400000 */
[----:B------:R-:W-:Y:S01]  /*65a0*/  FSETP.GEU.AND P4, PT, R204, -126, PT ;  /* 0xc2fc0000cc00780b */ /* 0x000fe20003f8e000 */
[----:B------:R1:W2:Y:S01]  /*65b0*/  MUFU.EX2 R159, R200 ;  /* 0x000000c8009f7308 */ /* 0x0002a20000000800 */
[----:B---3--:R-:W-:-:S01]  /*65c0*/  FFMA R193, R163, UR5, -R201 ;  /* 0x00000005a3c17c23 */ /* 0x008fc200080008c9 */
[----:B------:R-:W-:-:S02]  /*65d0*/  F2FP.SATFINITE.E4M3.F32.PACK_AB_MERGE_C R172, RZ, R172, RZ ;  /* 0x000000acffac723e */ /* 0x000fc400048070ff */
[----:B------:R-:W-:Y:S01]  /*65e0*/  @!P6 FMUL R197, R197, 0.5 ;  /* 0x3f000000c5c5e820 */ /* 0x000fe20000400000 */
[----:B------:R-:W-:Y:S02]  /*65f0*/  LOP3.LUT R176, R176, 0xffff, RZ, 0xc0, !PT ;  /* 0x0000ffffb0b07812 */ /* 0x000fe400078ec0ff */
[----:B------:R-:W-:Y:S01]  /*6600*/  LOP3.LUT R172, R172, 0xffff, RZ, 0xc0, !PT ;  /* 0x0000ffffacac7812 */ /* 0x000fe200078ec0ff */
[----:B------:R3:W5:Y:S01]  /*6610*/  MUFU.EX2 R158, R197 ;  /* 0x000000c5009e7308 */ /* 0x0007620000000800 */
[----:B----4-:R-:W-:Y:S01]  /*6620*/  @!P3 FMUL R155, R155, R155 ;  /* 0x0000009b9b9bb220 */ /* 0x010fe20000400000 */
[----:B------:R-:W-:Y:S01]  /*6630*/  FSETP.GEU.AND P3, PT, R205, -126, PT ;  /* 0xc2fc0000cd00780b */ /* 0x000fe20003f6e000 */
[----:B-1----:R-:W-:-:S01]  /*6640*/  FFMA R200, R167, UR5, -R201 ;  /* 0x00000005a7c87c23 */ /* 0x002fc200080008c9 */
[----:B------:R-:W-:Y:S01]  /*6650*/  @!P4 FMUL R204, R204, 0.5 ;  /* 0x3f000000ccccc820 */ /* 0x000fe20000400000 */
[----:B------:R-:W-:Y:S02]  /*6660*/  F2FP.SATFINITE.E4M3.F32.PACK_AB_MERGE_C R185, RZ, R185, RZ ;  /* 0x000000b9ffb9723e */ /* 0x000fe400048070ff */
[----:B------:R-:W-:Y:S01]  /*6670*/  F2FP.SATFINITE.E4M3.F32.PACK_AB_MERGE_C R189, RZ, R189, RZ ;  /* 0x000000bdffbd723e */ /* 0x000fe200048070ff */
[----:B------:R1:W4:Y:S01]  /*6680*/  MUFU.EX2 R162, R204 ;  /* 0x000000cc00a27308 */ /* 0x0003220000000800 */
[----:B---3--:R-:W-:-:S01]  /*6690*/  FFMA R197, R166, UR5, -R201 ;  /* 0x00000005a6c57c23 */ /* 0x008fc200080008c9 */
[----:B--2---:R-:W-:-:S04]  /*66a0*/  @!P5 FMUL R159, R159, R159 ;  /* 0x0000009f9f9fd220 */ /* 0x004fc80000400000 */
[----:B------:R-:W-:Y:S01]  /*66b0*/  FSETP.GEU.AND P5, PT, R197, -126, PT ;  /* 0xc2fc0000c500780b */ /* 0x000fe20003fae000 */
[----:B------:R-:W-:Y:S01]  /*66c0*/  @!P3 FMUL R205, R205, 0.5 ;  /* 0x3f000000cdcdb820 */ /* 0x000fe20000400000 */
[----:B-----5:R-:W-:Y:S01]  /*66d0*/  @!P6 FMUL R158, R158, R158 ;  /* 0x0000009e9e9ee220 */ /* 0x020fe20000400000 */
[----:B------:R-:W-:Y:S02]  /*66e0*/  FSETP.GEU.AND P6, PT, R193, -126, PT ;  /* 0xc2fc0000c100780b */ /* 0x000fe40003fce000 */
[----:B------:R2:W3:Y:S01]  /*66f0*/  MUFU.EX2 R163, R205 ;  /* 0x000000cd00a37308 */ /* 0x0004e20000000800 */
[----:B-1----:R-:W-:-:S01]  /*6700*/  FFMA R204, R170, UR5, -R201 ;  /* 0x00000005aacc7c23 */ /* 0x002fc200080008c9 */
[----:B----4-:R-:W-:Y:S01]  /*6710*/  @!P4 FMUL R162, R162, R162 ;  /* 0x000000a2a2a2c220 */ /* 0x010fe20000400000 */
[----:B------:R-:W-:-:S05]  /*6720*/  FSETP.GEU.AND P4, PT, R200, -126, PT ;  /* 0xc2fc0000c800780b */ /* 0x000fca0003f8e000 */
[----:B------:R-:W-:Y:S01]  /*6730*/  @!P5 FMUL R197, R197, 0.5 ;  /* 0x3f000000c5c5d820 */ /* 0x000fe20000400000 */
[----:B--2---:R-:W-:-:S02]  /*6740*/  FFMA R205, R171, UR5, -R201 ;  /* 0x00000005abcd7c23 */ /* 0x004fc400080008c9 */
[----:B------:R-:W-:Y:S01]  /*6750*/  @!P6 FMUL R193, R193, 0.5 ;  /* 0x3f000000c1c1e820 */ /* 0x000fe20000400000 */
[----:B------:R1:W2:Y:S01]  /*6760*/  MUFU.EX2 R167, R197 ;  /* 0x000000c500a77308 */ /* 0x0002a20000000800 */
[----:B---3--:R-:W-:Y:S01]  /*6770*/  @!P3 FMUL R163, R163, R163 ;  /* 0x000000a3a3a3b220 */ /* 0x008fe20000400000 */
[----:B------:R-:W-:Y:S02]  /*6780*/  FSETP.GEU.AND P3, PT, R204, -126, PT ;  /* 0xc2fc0000cc00780b */ /* 0x000fe40003f6e000 */
[----:B------:R-:W-:-:S04]  /*6790*/  @!P4 FMUL R200, R200, 0.5 ;  /* 0x3f000000c8c8c820 */ /* 0x000fc80000400000 */
[----:B------:R3:W4:Y:S01]  /*67a0*/  MUFU.EX2 R166, R193 ;  /* 0x000000c100a67308 */ /* 0x0007220000000800 */
[----:B-1----:R-:W-:-:S07]  /*67b0*/  FFMA R197, R175, UR5, -R201 ;  /* 0x00000005afc57c23 */ /* 0x002fce00080008c9 */
[----:B------:R1:W5:Y:S01]  /*67c0*/  MUFU.EX2 R170, R200 ;  /* 0x000000c800aa7308 */ /* 0x0003620000000800 */
[----:B---3--:R-:W-:-:S01]  /*67d0*/  FFMA R193, R174, UR5, -R201 ;  /* 0x00000005aec17c23 */ /* 0x008fc200080008c9 */
[----:B--2---:R-:W-:Y:S01]  /*67e0*/  @!P5 FMUL R167, R167, R167 ;  /* 0x000000a7a7a7d220 */ /* 0x004fe20000400000 */
[----:B------:R-:W-:-:S03]  /*67f0*/  @!P3 FMUL R204, R204, 0.5 ;  /* 0x3f000000ccccb820 */ /* 0x000fc60000400000 */
[----:B------:R-:W-:Y:S02]  /*6800*/  FSETP.GEU.AND P5, PT, R193, -126, PT ;  /* 0xc2fc0000c100780b */ /* 0x000fe40003fae000 */
[----:B------:R2:W3:Y:S01]  /*6810*/  MUFU.EX2 R171, R204 ;  /* 0x000000cc00ab7308 */ /* 0x0004e20000000800 */
[----:B----4-:R-:W-:Y:S01]  /*6820*/  @!P6 FMUL R166, R166, R166 ;  /* 0x000000a6a6a6e220 */ /* 0x010fe20000400000 */
[----:B------:R-:W-:Y:S01]  /*6830*/  FSETP.GEU.AND P6, PT, R205, -126, PT ;  /* 0xc2fc0000cd00780b */ /* 0x000fe20003fce000 */
[----:B-1----:R-:W-:-:S01]  /*6840*/  FFMA R200, R178, UR5, -R201 ;  /* 0x00000005b2c87c23 */ /* 0x002fc200080008c9 */
[----:B-----5:R-:W-:Y:S01]  /*6850*/  @!P4 FMUL R170, R170, R170 ;  /* 0x000000aaaaaac220 */ /* 0x020fe20000400000 */
[----:B------:R-:W-:-:S06]  /*6860*/  FSETP.GEU.AND P4, PT, R197, -126, PT ;  /* 0xc2fc0000c500780b */ /* 0x000fcc0003f8e000 */
[----:B------:R-:W-:Y:S01]  /*6870*/  @!P5 FMUL R193, R193, 0.5 ;  /* 0x3f000000c1c1d820 */ /* 0x000fe20000400000 */
[----:B--2---:R-:W-:-:S03]  /*6880*/  FFMA R204, R179, UR5, -R201 ;  /* 0x00000005b3cc7c23 */ /* 0x004fc600080008c9 */
[----:B------:R-:W-:Y:S01]  /*6890*/  @!P6 FMUL R205, R205, 0.5 ;  /* 0x3f000000cdcde820 */ /* 0x000fe20000400000 */
[----:B------:R1:W2:Y:S01]  /*68a0*/  MUFU.EX2 R175, R193 ;  /* 0x000000c100af7308 */ /* 0x0002a20000000800 */
[----:B---3--:R-:W-:Y:S01]  /*68b0*/  @!P3 FMUL R171, R171, R171 ;  /* 0x000000abababb220 */ /* 0x008fe20000400000 */
[----:B------:R-:W-:Y:S01]  /*68c0*/  FSETP.GEU.AND P3, PT, R200, -126, PT ;  /* 0xc2fc0000c800780b */ /* 0x000fe20003f6e000 */
[----:B------:R-:W-:-:S05]  /*68d0*/  @!P4 FMUL R197, R197, 0.5 ;  /* 0x3f000000c5c5c820 */ /* 0x000fca0000400000 */
[----:B------:R3:W4:Y:S01]  /*68e0*/  MUFU.EX2 R174, R205 ;  /* 0x000000cd00ae7308 */ /* 0x0007220000000800 */
[----:B-1----:R-:W-:-:S06]  /*68f0*/  FFMA R193, R186, UR5, -R201 ;  /* 0x00000005bac17c23 */ /* 0x002fcc00080008c9 */
[----:B------:R-:W-:Y:S01]  /*6900*/  @!P3 FMUL R200, R200, 0.5 ;  /* 0x3f000000c8c8b820 */ /* 0x000fe20000400000 */
[----:B------:R1:W5:Y:S01]  /*6910*/  MUFU.EX2 R178, R197 ;  /* 0x000000c500b27308 */ /* 0x0003620000000800 */
[----:B---3--:R-:W-:-:S01]  /*6920*/  FFMA R205, R182, UR5, -R201 ;  /* 0x00000005b6cd7c23 */ /* 0x008fc200080008c9 */
[----:B--2---:R-:W-:-:S04]  /*6930*/  @!P5 FMUL R175, R175, R175 ;  /* 0x000000afafafd220 */ /* 0x004fc80000400000 */
        /* <DEDUP_REMOVED lines=17> */
[----:B------:R-:W1:Y:S01]  /*6a50*/  MUFU.EX2 R190, R193 ;  /* 0x000000c100be7308 */ /* 0x000e620000000800 */
[----:B---3--:R-:W-:-:S01]  /*6a60*/  FFMA R204, R191, UR5, -R201 ;  /* 0x00000005bfcc7c23 */ /* 0x008fc200080008c9 */
[----:B--2---:R-:W-:-:S04]  /*6a70*/  @!P5 FMUL R186, R186, R186 ;  /* 0x000000bababad220 */ /* 0x004fc80000400000 */
[----:B------:R-:W-:Y:S02]  /*6a80*/  FSETP.GEU.AND P5, PT, R204, -126, PT ;  /* 0xc2fc0000cc00780b */ /* 0x000fe40003fae000 */
[----:B------:R2:W3:Y:S01]  /*6a90*/  MUFU.EX2 R187, R197 ;  /* 0x000000c500bb7308 */ /* 0x0004e20000000800 */
[----:B----4-:R-:W-:Y:S01]  /*6aa0*/  @!P6 FMUL R182, R182, R182 ;  /* 0x000000b6b6b6e220 */ /* 0x010fe20000400000 */
[----:B------:R-:W-:Y:S01]  /*6ab0*/  FSETP.GEU.AND P6, PT, R200, -126, PT ;  /* 0xc2fc0000c800780b */ /* 0x000fe20003fce000 */
[----:B-1----:R-:W-:Y:S01]  /*6ac0*/  @!P4 FMUL R190, R190, R190 ;  /* 0x000000bebebec220 */ /* 0x002fe20000400000 */
[----:B------:R-:W-:-:S07]  /*6ad0*/  FSETP.GEU.AND P4, PT, R205, -126, PT ;  /* 0xc2fc0000cd00780b */ /* 0x000fce0003f8e000 */
[----:B------:R-:W-:Y:S01]  /*6ae0*/  @!P5 FMUL R204, R204, 0.5 ;  /* 0x3f000000ccccd820 */ /* 0x000fe20000400000 */
[----:B--2---:R-:W-:-:S03]  /*6af0*/  FFMA R197, R198, UR5, -R201 ;  /* 0x00000005c6c57c23 */ /* 0x004fc600080008c9 */
[----:B------:R-:W-:Y:S01]  /*6b00*/  @!P6 FMUL R200, R200, 0.5 ;  /* 0x3f000000c8c8e820 */ /* 0x000fe20000400000 */
[----:B------:R-:W1:Y:S01]  /*6b10*/  MUFU.EX2 R191, R204 ;  /* 0x000000cc00bf7308 */ /* 0x000e620000000800 */
[----:B---3--:R-:W-:Y:S01]  /*6b20*/  @!P3 FMUL R187, R187, R187 ;  /* 0x000000bbbbbbb220 */ /* 0x008fe20000400000 */
[----:B------:R-:W-:Y:S01]  /*6b30*/  FSETP.GEU.AND P3, PT, R195, -126, PT ;  /* 0xc2fc0000c300780b */ /* 0x000fe20003f6e000 */
[----:B------:R-:W-:-:S05]  /*6b40*/  @!P4 FMUL R205, R205, 0.5 ;  /* 0x3f000000cdcdc820 */ /* 0x000fca0000400000 */
[----:B------:R-:W2:Y:S07]  /*6b50*/  MUFU.EX2 R194, R200 ;  /* 0x000000c800c27308 */ /* 0x000eae0000000800 */
[----:B------:R-:W-:Y:S01]  /*6b60*/  @!P3 FMUL R195, R195, 0.5 ;  /* 0x3f000000c3c3b820 */ /* 0x000fe20000400000 */
[----:B------:R3:W4:Y:S01]  /*6b70*/  MUFU.EX2 R198, R205 ;  /* 0x000000cd00c67308 */ /* 0x0007220000000800 */
[----:B-1----:R-:W-:Y:S01]  /*6b80*/  @!P5 FMUL R191, R191, R191 ;  /* 0x000000bfbfbfd220 */ /* 0x002fe20000400000 */
[----:B------:R-:W-:-:S06]  /*6b90*/  FSETP.GEU.AND P5, PT, R208, -126, PT ;  /* 0xc2fc0000d000780b */ /* 0x000fcc0003fae000 */
[----:B------:R-:W1:Y:S01]  /*6ba0*/  MUFU.EX2 R193, R195 ;  /* 0x000000c300c17308 */ /* 0x000e620000000800 */
[----:B--2---:R-:W-:Y:S01]  /*6bb0*/  @!P6 FMUL R194, R194, R194 ;  /* 0x000000c2c2c2e220 */ /* 0x004fe20000400000 */
[----:B------:R-:W-:Y:S01]  /*6bc0*/  FSETP.GEU.AND P6, PT, R197, -126, PT ;  /* 0xc2fc0000c500780b */ /* 0x000fe20003fce000 */
[----:B---3--:R-:W-:-:S04]  /*6bd0*/  FFMA R205, R206, UR5, -R201 ;  /* 0x00000005cecd7c23 */ /* 0x008fc800080008c9 */
[----:B------:R-:W-:Y:S01]  /*6be0*/  @!P5 FMUL R208, R208, 0.5 ;  /* 0x3f000000d0d0d820 */ /* 0x000fe20000400000 */
[----:B----4-:R-:W-:Y:S01]  /*6bf0*/  @!P4 FMUL R198, R198, R198 ;  /* 0x000000c6c6c6c220 */ /* 0x010fe20000400000 */
[----:B------:R-:W-:Y:S02]  /*6c00*/  FSETP.GEU.AND P4, PT, R203, -126, PT ;  /* 0xc2fc0000cb00780b */ /* 0x000fe40003f8e000 */
[----:B------:R2:W3:Y:S01]  /*6c10*/  MUFU.EX2 R202, R208 ;  /* 0x000000d000ca7308 */ /* 0x0004e20000000800 */
[----:B------:R-:W-:-:S01]  /*6c20*/  FADD R218, R163, R198 ;  /* 0x000000c6a3da7221 */ /* 0x000fc20000000000 */
[----:B------:R-:W-:Y:S02]  /*6c30*/  F2FP.SATFINITE.E4M3.F32.PACK_AB_MERGE_C R198, RZ, R198, RZ ;  /* 0x000000c6ffc6723e */ /* 0x000fe400048070ff */
[----:B------:R-:W-:Y:S01]  /*6c40*/  @!P6 FMUL R197, R197, 0.5 ;  /* 0x3f000000c5c5e820 */ /* 0x000fe20000400000 */
[----:B------:R-:W-:Y:S01]  /*6c50*/  F2FP.SATFINITE.E4M3.F32.PACK_AB_MERGE_C R163, RZ, R163, RZ ;  /* 0x000000a3ffa3723e */ /* 0x000fe200048070ff */
[----:B-1----:R-:W-:Y:S01]  /*6c60*/  @!P3 FMUL R193, R193, R193 ;  /* 0x000000c1c1c1b220 */ /* 0x002fe20000400000 */
[----:B------:R-:W-:Y:S01]  /*6c70*/  FSETP.GEU.AND P3, PT, R205, -126, PT ;  /* 0xc2fc0000cd00780b */ /* 0x000fe20003f6e000 */
[----:B------:R1:W4:Y:S01]  /*6c80*/  MUFU.EX2 R200, R197 ;  /* 0x000000c500c87308 */ /* 0x0003220000000800 */
[----:B--2---:R-:W-:-:S01]  /*6c90*/  FADD R208, R22, R177 ;  /* 0x000000b116d07221 */ /* 0x004fc20000000000 */
[----:B------:R-:W-:Y:S01]  /*6ca0*/  FADD R220, R166, R193 ;  /* 0x000000c1a6dc7221 */ /* 0x000fe20000000000 */
[----:B------:R-:W-:Y:S01]  /*6cb0*/  F2FP.SATFINITE.E4M3.F32.PACK_AB_MERGE_C R22, RZ, R22, RZ ;  /* 0x00000016ff16723e */ /* 0x000fe200048070ff */
[----:B------:R-:W-:Y:S01]  /*6cc0*/  @!P4 FMUL R203, R203, 0.5 ;  /* 0x3f000000cbcbc820 */ /* 0x000fe20000400000 */
[----:B------:R-:W-:Y:S01]  /*6cd0*/  F2FP.SATFINITE.E4M3.F32.PACK_AB_MERGE_C R177, RZ, R177, RZ ;  /* 0x000000b1ffb1723e */ /* 0x000fe200048070ff */
[----:B------:R-:W-:Y:S01]  /*6ce0*/  IMAD.U32 R198, R198, 0x10000, RZ ;  /* 0x00010000c6c67824 */ /* 0x000fe200078e00ff */
[----:B------:R-:W-:Y:S01]  /*6cf0*/  LOP3.LUT R22, R22, 0xff, RZ, 0xc0, !PT ;  /* 0x000000ff16167812 */ /* 0x000fe200078ec0ff */
[----:B------:R2:W5:Y:S01]  /*6d00*/  MUFU.EX2 R195, R203 ;  /* 0x000000cb00c37308 */ /* 0x0005620000000800 */
[----:B-1----:R-:W-:-:S01]  /*6d10*/  FFMA R197, R214, UR5, -R201 ;  /* 0x00000005d6c57c23 */ /* 0x002fc200080008c9 */
[----:B---3--:R-:W-:Y:S01]  /*6d20*/  @!P5 FMUL R202, R202, R202 ;  /* 0x000000cacacad220 */ /* 0x008fe20000400000 */
[----:B------:R-:W-:Y:S01]  /*6d30*/  FSETP.GEU.AND P5, PT, R211, -126, PT ;  /* 0xc2fc0000d300780b */ /* 0x000fe20003fae000 */
[----:B------:R-:W-:Y:S01]  /*6d40*/  @!P3 FMUL R205, R205, 0.5 ;  /* 0x3f000000cdcdb820 */ /* 0x000fe20000400000 */
[----:B------:R-:W-:-:S01]  /*6d50*/  FADD R214, R152, R181 ;  /* 0x000000b598d67221 */ /* 0x000fc20000000000 */
[----:B------:R-:W-:Y:S01]  /*6d60*/  FADD R222, R171, R202 ;  /* 0x000000caabde7221 */ /* 0x000fe20000000000 */
[----:B------:R-:W-:Y:S01]  /*6d70*/  F2FP.SATFINITE.E4M3.F32.PACK_AB_MERGE_C R152, RZ, R152, RZ ;  /* 0x00000098ff98723e */ /* 0x000fe200048070ff */
[----:B------:R1:W3:Y:S01]  /*6d80*/  MUFU.EX2 R204, R205 ;  /* 0x000000cd00cc7308 */ /* 0x0002e20000000800 */
[----:B----4-:R-:W-:Y:S01]  /*6d90*/  @!P6 FMUL R200, R200, R200 ;  /* 0x000000c8c8c8e220 */ /* 0x010fe20000400000 */
[----:B------:R-:W-:Y:S01]  /*6da0*/  FSETP.GEU.AND P6, PT, R210, -126, PT ;  /* 0xc2fc0000d200780b */ /* 0x000fe20003fce000 */
[----:B--2---:R-:W-:-:S01]  /*6db0*/  FFMA R203, R183, UR5, -R201 ;  /* 0x00000005b7cb7c23 */ /* 0x004fc200080008c9 */
[----:B------:R-:W-:Y:S01]  /*6dc0*/  FADD R201, R7, R164 ;  /* 0x000000a407c97221 */ /* 0x000fe20000000000 */
[----:B------:R-:W-:Y:S01]  /*6dd0*/  F2FP.SATFINITE.E4M3.F32.PACK_AB_MERGE_C R164, RZ, R164, RZ ;  /* 0x000000a4ffa4723e */ /* 0x000fe200048070ff */
[----:B------:R-:W-:Y:S01]  /*6de0*/  IMAD.U32 R163, R163, 0x10000, RZ ;  /* 0x00010000a3a37824 */ /* 0x000fe200078e00ff */
[----:B------:R-:W-:Y:S01]  /*6df0*/  F2FP.SATFINITE.E4M3.F32.PACK_AB_MERGE_C R7, RZ, R7, RZ ;  /* 0x00000007ff07723e */ /* 0x000fe200048070ff */
[----:B------:R-:W-:Y:S01]  /*6e00*/  @!P5 FMUL R211, R211, 0.5 ;  /* 0x3f000000d3d3d820 */ /* 0x000fe20000400000 */
[----:B-----5:R-:W-:Y:S01]  /*6e10*/  @!P4 FMUL R195, R195, R195 ;  /* 0x000000c3c3c3c220 */ /* 0x020fe20000400000 */
[----:B------:R-:W-:Y:S01]  /*6e20*/  FSETP.GEU.AND P4, PT, R197, -126, PT ;  /* 0xc2fc0000c500780b */ /* 0x000fe20003f8e000 */
[----:B------:R-:W-:-:S01]  /*6e30*/  FADD R201, R201, R208 ;  /* 0x000000d0c9c97221 */ /* 0x000fc20000000000 */
[----:B------:R2:W4:Y:S01]  /*6e40*/  MUFU.EX2 R183, R211 ;  /* 0x000000d300b77308 */ /* 0x0005220000000800 */
[----:B------:R-:W-:-:S01]  /*6e50*/  FADD R208, R23, R184 ;  /* 0x000000b817d07221 */ /* 0x000fc20000000000 */
[----:B-1----:R-:W-:Y:S01]  /*6e60*/  FADD R205, R16, R165 ;  /* 0x000000a510cd7221 */ /* 0x002fe20000000000 */
[----:B------:R-:W-:Y:S01]  /*6e70*/  @!P6 FMUL R210, R210, 0.5 ;  /* 0x3f000000d2d2e820 */ /* 0x000fe20000400000 */
[----:B------:R-:W-:Y:S01]  /*6e80*/  F2FP.SATFINITE.E4M3.F32.PACK_AB_MERGE_C R16, RZ, R16, RZ ;  /* 0x00000010ff10723e */ /* 0x000fe200048070ff */
[----:B---3--:R-:W-:Y:S01]  /*6e90*/  @!P3 FMUL R204, R204, R204 ;  /* 0x000000ccccccb220 */ /* 0x008fe20000400000 */
[----:B------:R-:W-:Y:S01]  /*6ea0*/  FSETP.GEU.AND P3, PT, R203, -126, PT ;  /* 0xc2fc0000cb00780b */ /* 0x000fe20003f6e000 */
[----:B------:R-:W-:-:S01]  /*6eb0*/  FADD R205, R205, R214 ;  /* 0x000000d6cdcd7221 */ /* 0x000fc20000000000 */
[----:B------:R1:W3:Y:S01]  /*6ec0*/  MUFU.EX2 R206, R210 ;  /* 0x000000d200ce7308 */ /* 0x0002e20000000800 */
[----:B------:R-:W-:-:S01]  /*6ed0*/  FADD R214, R20, R173 ;  /* 0x000000ad14d67221 */ /* 0x000fc20000000000 */
[----:B------:R-:W-:Y:S01]  /*6ee0*/  F2FP.SATFINITE.E4M3.F32.PACK_AB_MERGE_C R20, RZ, R20, RZ ;  /* 0x00000014ff14723e */ /* 0x000fe200048070ff */
[----:B------:R-:W-:Y:S01]  /*6ef0*/  @!P4 FMUL R197, R197, 0.5 ;  /* 0x3f000000c5c5c820 */ /* 0x000fe20000400000 */
[----:B------:R-:W-:Y:S01]  /*6f00*/  F2FP.SATFINITE.E4M3.F32.PACK_AB_MERGE_C R23, RZ, R23, RZ ;  /* 0x00000017ff17723e */ /* 0x000fe200048070ff */
[----:B------:R-:W-:-:S01]  /*6f10*/  FADD R214, R214, R209 ;  /* 0x000000d1d6d67221 */ /* 0x000fc20000000000 */
[----:B------:R-:W-:Y:S01]  /*6f20*/  FADD R209, R155, R190 ;  /* 0x000000be9bd17221 */ /* 0x000fe20000000000 */
[----:B------:R-:W-:Y:S01]  /*6f30*/  LOP3.LUT R164, R164, 0xff, RZ, 0xc0, !PT ;  /* 0x000000ffa4a47812 */ /* 0x000fe200078ec0ff */
[----:B--2---:R-:W-:Y:S01]  /*6f40*/  FADD R211, R161, R154 ;  /* 0x0000009aa1d37221 */ /* 0x004fe20000000000 */
[----:B------:R-:W2:Y:S01]  /*6f50*/  MUFU.EX2 R197, R197 ;  /* 0x000000c500c57308 */ /* 0x000ea20000000800 */
[----:B----4-:R-:W-:Y:S01]  /*6f60*/  @!P5 FMUL R183, R183, R183 ;  /* 0x000000b7b7b7d220 */ /* 0x010fe20000400000 */
[----:B------:R-:W-:Y:S01]  /*6f70*/  FSETP.GEU.AND P5, PT, R213, -126, PT ;  /* 0xc2fc0000d500780b */ /* 0x000fe20003fae000 */
[----:B------:R-:W-:Y:S01]  /*6f80*/  @!P3 FMUL R203, R203, 0.5 ;  /* 0x3f000000cbcbb820 */ /* 0x000fe20000400000 */
[----:B-1----:R-:W-:Y:S01]  /*6f90*/  FADD R210, R18, R169 ;  /* 0x000000a912d27221 */ /* 0x002fe20000000000 */
[----:B------:R-:W-:-:S01]  /*6fa0*/  FADD R217, R182, R183 ;  /* 0x000000b7b6d97221 */ /* 0x000fc20000000000 */
[----:B------:R-:W-:Y:S01]  /*6fb0*/  FADD R209, R209, R222 ;  /* 0x000000ded1d17221 */ /* 0x000fe20000000000 */
[----:B------:R-:W-:-:S01]  /*6fc0*/  FADD R222, R175, R204 ;  /* 0x000000ccafde7221 */ /* 0x000fc20000000000 */
[----:B---3--:R-:W-:Y:S01]  /*6fd0*/  @!P6 FMUL R206, R206, R206 ;  /* 0x000000cececee220 */ /* 0x008fe20000400000 */
[----:B------:R-:W-:Y:S01]  /*6fe0*/  FSETP.GEU.AND P6, PT, R199, -126, PT ;  /* 0xc2fc0000c700780b */ /* 0x000fe20003fce000 */
[----:B------:R1:W3:Y:S01]  /*6ff0*/  MUFU.EX2 R11, R203 ;  /* 0x000000cb000b7308 */ /* 0x0002e20000000800 */
[----:B------:R-:W-:-:S01]  /*7000*/  FADD R210, R210, R13 ;  /* 0x0000000dd2d27221 */ /* 0x000fc20000000000 */
[----:B------:R-:W-:Y:S01]  /*7010*/  FADD R13, R157, R192 ;  /* 0x000000c09d0d7221 */ /* 0x000fe20000000000 */
[----:B------:R-:W-:-:S01]  /*7020*/  FADD R220, R220, R217 ;  /* 0x000000d9dcdc7221 */ /* 0x000fc20000000000 */
[----:B------:R-:W-:Y:S01]  /*7030*/  F2FP.SATFINITE.E4M3.F32.PACK_AB_MERGE_C R18, RZ, R18, RZ ;  /* 0x00000012ff12723e */ /* 0x000fe200048070ff */
[----:B------:R-:W-:Y:S01]  /*7040*/  @!P5 FMUL R213, R213, 0.5 ;  /* 0x3f000000d5d5d820 */ /* 0x000fe20000400000 */
[----:B------:R-:W-:Y:S01]  /*7050*/  FADD R212, R212, R13 ;  /* 0x0000000dd4d47221 */ /* 0x000fe20000000000 */
[----:B--2---:R-:W-:Y:S01]  /*7060*/  @!P4 FMUL R197, R197, R197 ;  /* 0x000000c5c5c5c220 */ /* 0x004fe20000400000 */
[----:B------:R-:W-:Y:S01]  /*7070*/  FSETP.GEU.AND P4, PT, R215, -126, PT ;  /* 0xc2fc0000d700780b */ /* 0x000fe20003f8e000 */
[----:B-1----:R-:W-:-:S01]  /*7080*/  FADD R203, R15, R168 ;  /* 0x000000a80fcb7221 */ /* 0x002fc20000000000 */
[----:B------:R1:W2:Y:S01]  /*7090*/  MUFU.EX2 R13, R213 ;  /* 0x000000d5000d7308 */ /* 0x0002a20000000800 */
[----:B------:R-:W-:-:S01]  /*70a0*/  FADD R201, R201, R210 ;  /* 0x000000d2c9c97221 */ /* 0x000fc20000000000 */
[----:B------:R-:W-:Y:S01]  /*70b0*/  @!P6 FMUL R199, R199, 0.5 ;  /* 0x3f000000c7c7e820 */ /* 0x000fe20000400000 */
[----:B------:R-:W-:-:S01]  /*70c0*/  FADD R203, R203, R208 ;  /* 0x000000d0cbcb7221 */ /* 0x000fc20000000000 */
[----:B------:R-:W-:Y:S01]  /*70d0*/  FADD R208, R153, R188 ;  /* 0x000000bc99d07221 */ /* 0x000fe20000000000 */
[----:B------:R-:W-:Y:S01]  /*70e0*/  F2FP.SATFINITE.E4M3.F32.PACK_AB_MERGE_C R15, RZ, R15, RZ ;  /* 0x0000000fff0f723e */ /* 0x000fe200048070ff */
[----:B------:R-:W-:Y:S01]  /*70f0*/  FADD R216, R216, R211 ;  /* 0x000000d3d8d87221 */ /* 0x000fe20000000000 */
[----:B---3--:R-:W-:Y:S01]  /*7100*/  @!P3 FMUL R11, R11, R11 ;  /* 0x0000000b0b0bb220 */ /* 0x008fe20000400000 */
[----:B------:R-:W-:Y:S01]  /*7110*/  FADD R207, R207, R208 ;  /* 0x000000d0cfcf7221 */ /* 0x000fe20000000000 */
[----:B------:R-:W3:Y:S01]  /*7120*/  MUFU.EX2 R199, R199 ;  /* 0x000000c700c77308 */ /* 0x000ee20000000800 */
[----:B-1----:R-:W-:-:S01]  /*7130*/  FADD R213, R179, R206 ;  /* 0x000000ceb3d57221 */ /* 0x002fc20000000000 */
[----:B------:R-:W-:Y:S01]  /*7140*/  @!P4 FMUL R215, R215, 0.5 ;  /* 0x3f000000d7d7c820 */ /* 0x000fe20000400000 */
[----:B------:R-:W-:Y:S01]  /*7150*/  LOP3.LUT R18, R18, 0xff, RZ, 0xc0, !PT ;  /* 0x000000ff12127812 */ /* 0x000fe200078ec0ff */
[----:B------:R-:W-:Y:S01]  /*7160*/  FADD R211, R158, R187 ;  /* 0x000000bb9ed37221 */ /* 0x000fe20000000000 */
[----:B------:R-:W-:-:S01]  /*7170*/  FADD R218, R218, R213 ;  /* 0x000000d5dada7221 */ /* 0x000fc20000000000 */
[----:B------:R-:W-:Y:S01]  /*7180*/  FADD R213, R159, R194 ;  /* 0x000000c29fd57221 */ /* 0x000fe20000000000 */
[----:B------:R-:W-:Y:S01]  /*7190*/  LOP3.LUT R23, R23, 0xffff, RZ, 0xc0, !PT ;  /* 0x0000ffff17177812 */ /* 0x000fe200078ec0ff */
[----:B------:R-:W1:Y:S01]  /*71a0*/  MUFU.EX2 R208, R215 ;  /* 0x000000d700d07308 */ /* 0x000e620000000800 */
[----:B--2---:R-:W-:Y:S01]  /*71b0*/  @!P5 FMUL R13, R13, R13 ;  /* 0x0000000d0d0dd220 */ /* 0x004fe20000400000 */
[----:B------:R-:W-:Y:S01]  /*71c0*/  FADD R217, R213, R222 ;  /* 0x000000ded5d97221 */ /* 0x000fe20000000000 */
[----:B------:R-:W-:-:S01]  /*71d0*/  FADD R213, R162, R191 ;  /* 0x000000bfa2d57221 */ /* 0x000fc20000000000 */
[----:B------:R-:W-:Y:S01]  /*71e0*/  F2FP.SATFINITE.E4M3.F32.PACK_AB_MERGE_C R153, RZ, R153, RZ ;  /* 0x00000099ff99723e */ /* 0x000fe200048070ff */
[----:B------:R-:W-:-:S01]  /*71f0*/  FADD R222, R178, R13 ;  /* 0x0000000db2de7221 */ /* 0x000fc20000000000 */
[----:B------:R-:W-:Y:S01]  /*7200*/  F2FP.SATFINITE.E4M3.F32.PACK_AB_MERGE_C R168, RZ, R168, RZ ;  /* 0x000000a8ffa8723e */ /* 0x000fe200048070ff */
[----:B------:R-:W-:-:S01]  /*7210*/  FADD R224, R174, R195 ;  /* 0x000000c3aee07221 */ /* 0x000fc20000000000 */
[----:B------:R-:W-:Y:S01]  /*7220*/  F2FP.SATFINITE.E4M3.F32.PACK_AB_MERGE_C R157, RZ, R157, RZ ;  /* 0x0000009dff9d723e */ /* 0x000fe200048070ff */
[----:B---3--:R-:W-:Y:S01]  /*7230*/  @!P6 FMUL R199, R199, R199 ;  /* 0x000000c7c7c7e220 */ /* 0x008fe20000400000 */
[----:B------:R-:W-:Y:S01]  /*7240*/  FADD R222, R213, R222 ;  /* 0x000000ded5de7221 */ /* 0x000fe20000000000 */
[----:B------:R-:W-:Y:S01]  /*7250*/  F2FP.SATFINITE.E4M3.F32.PACK_AB_MERGE_C R169, RZ, R169, RZ ;  /* 0x000000a9ffa9723e */ /* 0x000fe200048070ff */
[----:B------:R-:W-:Y:S01]  /*7260*/  FADD R211, R211, R224 ;  /* 0x000000e0d3d37221 */ /* 0x000fe20000000000 */
[----:B------:R-:W-:-:S01]  /*7270*/  FADD R210, R170, R199 ;  /* 0x000000c7aad27221 */ /* 0x000fc20000000000 */
[----:B------:R-:W-:Y:S01]  /*7280*/  F2FP.SATFINITE.E4M3.F32.PACK_AB_MERGE_C R155, RZ, R155, RZ ;  /* 0x0000009bff9b723e */ /* 0x000fe200048070ff */
[----:B------:R-:W-:-:S01]  /*7290*/  FADD R224, R186, R197 ;  /* 0x000000c5bae07221 */ /* 0x000fc20000000000 */
[----:B------:R-:W-:Y:S01]  /*72a0*/  LOP3.LUT R7, R7, 0xff, RZ, 0xc0, !PT ;  /* 0x000000ff07077812 */ /* 0x000fe200078ec0ff */
[----:B-1----:R-:W-:Y:S01]  /*72b0*/  @!P4 FMUL R208, R208, R208 ;  /* 0x000000d0d0d0c220 */ /* 0x002fe20000400000 */
[----:B------:R-:W-:Y:S01]  /*72c0*/  F2FP.SATFINITE.E4M3.F32.PACK_AB_MERGE_C R161, RZ, R161, RZ ;  /* 0x000000a1ffa1723e */ /* 0x000fe200048070ff */
[----:B------:R-:W-:-:S01]  /*72d0*/  FADD R215, R167, R200 ;  /* 0x000000c8a7d77221 */ /* 0x000fc20000000000 */
[----:B------:R-:W-:Y:S01]  /*72e0*/  FSETP.GEU.AND P3, PT, R8, -126, PT ;  /* 0xc2fc00000800780b */ /* 0x000fe20003f6e000 */
[----:B------:R-:W-:-:S01]  /*72f0*/  FADD R213, R11, R208 ;  /* 0x000000d00bd57221 */ /* 0x000fc20000000000 */
[----:B------:R-:W-:Y:S01]  /*7300*/  F2FP.SATFINITE.E4M3.F32.PACK_AB_MERGE_C R159, RZ, R159, RZ ;  /* 0x0000009fff9f723e */ /* 0x000fe200048070ff */
[----:B------:R-:W-:-:S01]  /*7310*/  FADD R203, R203, R212 ;  /* 0x000000d4cbcb7221 */ /* 0x000fc20000000000 */
[----:B------:R-:W-:Y:S01]  /*7320*/  F2FP.SATFINITE.E4M3.F32.PACK_AB_MERGE_C R186, RZ, R186, RZ ;  /* 0x000000baffba723e */ /* 0x000fe200048070ff */
[----:B------:R-:W-:-:S01]  /*7330*/  FADD R213, R210, R213 ;  /* 0x000000d5d2d57221 */ /* 0x000fc20000000000 */
[----:B------:R-:W-:Y:S01]  /*7340*/  LOP3.LUT R210, R15, 0xffff, RZ, 0xc0, !PT ;  /* 0x0000ffff0fd27812 */ /* 0x000fe200078ec0ff */
[----:B------:R-:W-:-:S01]  /*7350*/  FADD R214, R205, R214 ;  /* 0x000000d6cdd67221 */ /* 0x000fc20000000000 */
[----:B------:R-:W-:Y:S01]  /*7360*/  LOP3.LUT R15, R16, 0xff, RZ, 0xc0, !PT ;  /* 0x000000ff100f7812 */ /* 0x000fe200078ec0ff */
[----:B------:R-:W-:-:S01]  /*7370*/  FADD R216, R207, R216 ;  /* 0x000000d8cfd87221 */ /* 0x000fc20000000000 */
[----:B------:R-:W-:Y:S01]  /*7380*/  LOP3.LUT R16, R17, 0xffff, RZ, 0xc0, !PT ;  /* 0x0000ffff11107812 */ /* 0x000fe200078ec0ff */
[----:B------:R-:W-:-:S01]  /*7390*/  FADD R201, R201, R214 ;  /* 0x000000d6c9c97221 */ /* 0x000fc20000000000 */
[----:B------:R-:W-:Y:S01]  /*73a0*/  LOP3.LUT R17, R20, 0xff, RZ, 0xc0, !PT ;  /* 0x000000ff14117812 */ /* 0x000fe200078ec0ff */
[----:B------:R-:W-:Y:S01]  /*73b0*/  @!P3 FMUL R8, R8, 0.5 ;  /* 0x3f0000000808b820 */ /* 0x000fe20000400000 */
[----:B------:R-:W-:Y:S01]  /*73c0*/  LOP3.LUT R20, R21, 0xffff, RZ, 0xc0, !PT ;  /* 0x0000ffff15147812 */ /* 0x000fe200078ec0ff */
[----:B------:R-:W-:-:S01]  /*73d0*/  FADD R216, R203, R216 ;  /* 0x000000d8cbd87221 */ /* 0x000fc20000000000 */
[----:B------:R-:W-:Y:S01]  /*73e0*/  PRMT R15, R16, 0x7604, R15 ;  /* 0x00007604100f7816 */ /* 0x000fe2000000000f */
[----:B------:R-:W-:-:S01]  /*73f0*/  FADD R224, R215, R224 ;  /* 0x000000e0d7e07221 */ /* 0x000fc20000000000 */
[----:B------:R-:W-:Y:S01]  /*7400*/  PRMT R16, R19, 0x7604, R18 ;  /* 0x0000760413107816 */ /* 0x000fe20000000012 */
[----:B------:R-:W1:Y:S01]  /*7410*/  MUFU.EX2 R8, R8 ;  /* 0x0000000800087308 */ /* 0x000e620000000800 */
[----:B------:R-:W-:Y:S01]  /*7420*/  PRMT R17, R20, 0x7604, R17 ;  /* 0x0000760414117816 */ /* 0x000fe20000000011 */
[----:B------:R-:W-:Y:S01]  /*7430*/  FADD R201, R201, R216 ;  /* 0x000000d8c9c97221 */ /* 0x000fe20000000000 */
[----:B------:R-:W-:Y:S01]  /*7440*/  PRMT R18, R23, 0x7604, R22 ;  /* 0x0000760417127816 */ /* 0x000fe20000000016 */
[----:B------:R-:W-:Y:S01]  /*7450*/  FADD R209, R209, R218 ;  /* 0x000000dad1d17221 */ /* 0x000fe20000000000 */
[----:B------:R-:W-:Y:S01]  /*7460*/  LOP3.LUT R19, R152, 0xff, RZ, 0xc0, !PT ;  /* 0x000000ff98137812 */ /* 0x000fe200078ec0ff */
[----:B------:R-:W-:Y:S01]  /*7470*/  FADD R211, R211, R220 ;  /* 0x000000dcd3d37221 */ /* 0x000fe20000000000 */
[----:B------:R-:W-:Y:S01]  /*7480*/  LOP3.LUT R20, R153, 0xffff, RZ, 0xc0, !PT ;  /* 0x0000ffff99147812 */ /* 0x000fe200078ec0ff */
[----:B------:R-:W-:Y:S01]  /*7490*/  FADD R212, R222, R213 ;  /* 0x000000d5ded47221 */ /* 0x000fe20000000000 */
[----:B------:R-:W-:-:S02]  /*74a0*/  LOP3.LUT R23, R168, 0xffff, RZ, 0xc0, !PT ;  /* 0x0000ffffa8177812 */ /* 0x000fc400078ec0ff */
[----:B------:R-:W-:Y:S01]  /*74b0*/  PRMT R19, R20, 0x7604, R19 ;  /* 0x0000760414137816 */ /* 0x000fe20000000013 */
[----:B------:R-:W-:-:S01]  /*74c0*/  FADD R212, R211, R212 ;  /* 0x000000d4d3d47221 */ /* 0x000fc20000000000 */
[----:B------:R-:W-:Y:S02]  /*74d0*/  PRMT R20, R23, 0x7604, R164 ;  /* 0x0000760417147816 */ /* 0x000fe400000000a4 */
[----:B------:R-:W-:Y:S02]  /*74e0*/  F2FP.SATFINITE.E4M3.F32.PACK_AB_MERGE_C R164, RZ, R154, RZ ;  /* 0x0000009affa4723e */ /* 0x000fe400048070ff */
[----:B------:R-:W-:Y:S01]  /*74f0*/  LOP3.LUT R22, R157, 0xffff, RZ, 0xc0, !PT ;  /* 0x0000ffff9d167812 */ /* 0x000fe200078ec0ff */
[----:B-1----:R-:W-:Y:S01]  /*7500*/  @!P3 FMUL R8, R8, R8 ;  /* 0x000000080808b220 */ /* 0x002fe20000400000 */
[----:B------:R-:W-:Y:S02]  /*7510*/  LOP3.LUT R157, R169, 0xff, RZ, 0xc0, !PT ;  /* 0x000000ffa99d7812 */ /* 0x000fe400078ec0ff */
[----:B------:R-:W-:Y:S01]  /*7520*/  LOP3.LUT R169, R164, 0xffff, RZ, 0xc0, !PT ;  /* 0x0000ffffa4a97812 */ /* 0x000fe200078ec0ff */
[----:B------:R-:W-:Y:S01]  /*7530*/  IMAD.U32 R164, R155, 0x10000, RZ ;  /* 0x000100009ba47824 */ /* 0x000fe200078e00ff */
[----:B------:R-:W-:Y:S01]  /*7540*/  PRMT R7, R210, 0x7604, R7 ;  /* 0x00007604d2077816 */ /* 0x000fe20000000007 */
[----:B------:R-:W-:Y:S01]  /*7550*/  IMAD.U32 R155, R186, 0x10000, RZ ;  /* 0x00010000ba9b7824 */ /* 0x000fe200078e00ff */
[----:B------:R-:W-:Y:S01]  /*7560*/  F2FP.SATFINITE.E4M3.F32.PACK_AB_MERGE_C R162, RZ, R162, RZ ;  /* 0x000000a2ffa2723e */ /* 0x000fe200048070ff */
[----:B------:R-:W-:Y:S01]  /*7570*/  FFMA R4, R8, R4, R201 ;  /* 0x0000000408047223 */ /* 0x000fe200000000c9 */
[----:B------:R-:W-:Y:S01]  /*7580*/  LOP3.LUT R21, R156, 0xff, RZ, 0xc0, !PT ;  /* 0x000000ff9c157812 */ /* 0x000fe200078ec0ff */
[-C--:B------:R-:W-:Y:S01]  /*7590*/  FMUL R24, R24, R8.reuse ;  /* 0x0000000818187220 */ /* 0x080fe20000400000 */
[----:B------:R-:W-:Y:S01]  /*75a0*/  LOP3.LUT R161, R161, 0xffff, RZ, 0xc0, !PT ;  /* 0x0000ffffa1a17812 */ /* 0x000fe200078ec0ff */
[-C--:B------:R-:W-:Y:S01]  /*75b0*/  FMUL R25, R25, R8.reuse ;  /* 0x0000000819197220 */ /* 0x080fe20000400000 */
[----:B------:R-:W-:Y:S01]  /*75c0*/  LOP3.LUT R7, R7, 0xff0000, R164, 0xf8, !PT ;  /* 0x00ff000007077812 */ /* 0x000fe200078ef8a4 */
[-C--:B------:R-:W-:Y:S01]  /*75d0*/  FMUL R28, R28, R8.reuse ;  /* 0x000000081c1c7220 */ /* 0x080fe20000400000 */
[----:B------:R-:W-:Y:S01]  /*75e0*/  F2FP.SATFINITE.E4M3.F32.PACK_AB_MERGE_C R173, RZ, R173, RZ ;  /* 0x000000adffad723e */ /* 0x000fe200048070ff */
[-C--:B------:R-:W-:Y:S01]  /*75f0*/  FMUL R29, R29, R8.reuse ;  /* 0x000000081d1d7220 */ /* 0x080fe20000400000 */
[----:B------:R-:W-:Y:S01]  /*7600*/  F2FP.SATFINITE.E4M3.F32.PACK_AB_MERGE_C R167, RZ, R167, RZ ;  /* 0x000000a7ffa7723e */ /* 0x000fe200048070ff */
[-C--:B------:R-:W-:Y:S01]  /*7610*/  FMUL R32, R32, R8.reuse ;  /* 0x0000000820207220 */ /* 0x080fe20000400000 */
[----:B------:R-:W-:Y:S01]  /*7620*/  SHF.L.U32 R164, R159, 0x10, RZ ;  /* 0x000000109fa47819 */ /* 0x000fe200000006ff */
[-C--:B------:R-:W-:Y:S01]  /*7630*/  FMUL R33, R33, R8.reuse ;  /* 0x0000000821217220 */ /* 0x080fe20000400000 */
[----:B------:R-:W-:Y:S01]  /*7640*/  F2FP.SATFINITE.E4M3.F32.PACK_AB_MERGE_C R171, RZ, R171, RZ ;  /* 0x000000abffab723e */ /* 0x000fe200048070ff */
[----:B------:R-:W-:Y:S01]  /*7650*/  IMAD.U32 R168, R167, 0x10000, RZ ;  /* 0x00010000a7a87824 */ /* 0x000fe200078e00ff */
[----:B------:R-:W-:Y:S01]  /*7660*/  LOP3.LUT R162, R162, 0xffff, RZ, 0xc0, !PT ;  /* 0x0000ffffa2a27812 */ /* 0x000fe200078ec0ff */
[----:B------:R-:W-:Y:S01]  /*7670*/  FMUL R36, R36, R8 ;  /* 0x0000000824247220 */ /* 0x000fe20000400000 */
[----:B------:R-:W-:Y:S01]  /*7680*/  F2FP.SATFINITE.E4M3.F32.PACK_AB_MERGE_C R174, RZ, R174, RZ ;  /* 0x000000aeffae723e */ /* 0x000fe200048070ff */
[----:B------:R-:W-:Y:S01]  /*7690*/  IMAD.U32 R171, R171, 0x10000, RZ ;  /* 0x00010000abab7824 */ /* 0x000fe200078e00ff */
[----:B------:R-:W-:Y:S01]  /*76a0*/  PRMT R21, R22, 0x7604, R21 ;  /* 0x0000760416157816 */ /* 0x000fe20000000015 */
[-C--:B------:R-:W-:Y:S01]  /*76b0*/  FMUL R37, R37, R8.reuse ;  /* 0x0000000825257220 */ /* 0x080fe20000400000 */
[----:B------:R-:W-:Y:S01]  /*76c0*/  PRMT R22, R161, 0x7604, R160 ;  /* 0x00007604a1167816 */ /* 0x000fe200000000a0 */
[----:B------:R-:W-:Y:S01]  /*76d0*/  FMUL R40, R40, R8 ;  /* 0x0000000828287220 */ /* 0x000fe20000400000 */
[----:B------:R-:W-:Y:S01]  /*76e0*/  F2FP.SATFINITE.E4M3.F32.PACK_AB_MERGE_C R200, RZ, R200, RZ ;  /* 0x000000c8ffc8723e */ /* 0x000fe200048070ff */
[-C--:B------:R-:W-:Y:S01]  /*76f0*/  FMUL R41, R41, R8.reuse ;  /* 0x0000000829297220 */ /* 0x080fe20000400000 */
[----:B------:R-:W-:Y:S01]  /*7700*/  F2FP.SATFINITE.E4M3.F32.PACK_AB_MERGE_C R199, RZ, R199, RZ ;  /* 0x000000c7ffc7723e */ /* 0x000fe200048070ff */
[-C--:B------:R-:W-:Y:S01]  /*7710*/  FMUL R44, R44, R8.reuse ;  /* 0x000000082c2c7220 */ /* 0x080fe20000400000 */
[----:B------:R-:W-:Y:S01]  /*7720*/  F2FP.SATFINITE.E4M3.F32.PACK_AB_MERGE_C R165, RZ, R165, RZ ;  /* 0x000000a5ffa5723e */ /* 0x000fe200048070ff */
[-C--:B------:R-:W-:Y:S01]  /*7730*/  FMUL R45, R45, R8.reuse ;  /* 0x000000082d2d7220 */ /* 0x080fe20000400000 */
[----:B------:R-:W-:Y:S01]  /*7740*/  LOP3.LUT R152, R173, 0xff, RZ, 0xc0, !PT ;  /* 0x000000ffad987812 */ /* 0x000fe200078ec0ff */
[-C--:B------:R-:W-:Y:S01]  /*7750*/  FMUL R48, R48, R8.reuse ;  /* 0x0000000830307220 */ /* 0x080fe20000400000 */
[----:B------:R-:W-:Y:S01]  /*7760*/  LOP3.LUT R23, R180, 0xffff, RZ, 0xc0, !PT ;  /* 0x0000ffffb4177812 */ /* 0x000fe200078ec0ff */
[-C--:B------:R-:W-:Y:S01]  /*7770*/  FMUL R49, R49, R8.reuse ;  /* 0x0000000831317220 */ /* 0x080fe20000400000 */
[----:B------:R-:W-:Y:S01]  /*7780*/  LOP3.LUT R15, R15, 0xff0000, R164, 0xf8, !PT ;  /* 0x00ff00000f0f7812 */ /* 0x000fe200078ef8a4 */
[-C--:B------:R-:W-:Y:S01]  /*7790*/  FMUL R52, R52, R8.reuse ;  /* 0x0000000834347220 */ /* 0x080fe20000400000 */
[----:B------:R-:W-:Y:S01]  /*77a0*/  SHF.L.U32 R162, R162, 0x18, RZ ;  /* 0x00000018a2a27819 */ /* 0x000fe200000006ff */
[-C--:B------:R-:W-:Y:S01]  /*77b0*/  FMUL R53, R53, R8.reuse ;  /* 0x0000000835357220 */ /* 0x080fe20000400000 */
[----:B------:R-:W-:Y:S01]  /*77c0*/  LOP3.LUT R174, R174, 0xffff, RZ, 0xc0, !PT ;  /* 0x0000ffffaeae7812 */ /* 0x000fe200078ec0ff */
[----:B------:R-:W-:Y:S01]  /*77d0*/  FMUL R56, R56, R8 ;  /* 0x0000000838387220 */ /* 0x000fe20000400000 */
[----:B------:R-:W-:Y:S01]  /*77e0*/  F2FP.SATFINITE.E4M3.F32.PACK_AB_MERGE_C R158, RZ, R158, RZ ;  /* 0x0000009eff9e723e */ /* 0x000fe200048070ff */
[----:B------:R-:W-:Y:S01]  /*77f0*/  FMUL R57, R57, R8 ;  /* 0x0000000839397220 */ /* 0x000fe20000400000 */
[----:B------:R-:W-:Y:S01]  /*7800*/  F2FP.SATFINITE.E4M3.F32.PACK_AB_MERGE_C R184, RZ, R184, RZ ;  /* 0x000000b8ffb8723e */ /* 0x000fe200048070ff */
[-C--:B------:R-:W-:Y:S01]  /*7810*/  FMUL R60, R60, R8.reuse ;  /* 0x000000083c3c7220 */ /* 0x080fe20000400000 */
[----:B------:R-:W-:Y:S01]  /*7820*/  F2FP.SATFINITE.E4M3.F32.PACK_AB_MERGE_C R179, RZ, R179, RZ ;  /* 0x000000b3ffb3723e */ /* 0x000fe200048070ff */
[----:B------:R-:W-:Y:S01]  /*7830*/  FMUL R61, R61, R8 ;  /* 0x000000083d3d7220 */ /* 0x000fe20000400000 */
[----:B------:R-:W-:Y:S01]  /*7840*/  LOP3.LUT R22, R22, 0xff0000, R155, 0xf8, !PT ;  /* 0x00ff000016167812 */ /* 0x000fe200078ef89b */
[----:B------:R-:W-:Y:S01]  /*7850*/  IMAD.U32 R155, R200, 0x10000, RZ ;  /* 0x00010000c89b7824 */ /* 0x000fe200078e00ff */
[----:B------:R-:W-:Y:S01]  /*7860*/  F2FP.SATFINITE.E4M3.F32.PACK_AB_MERGE_C R182, RZ, R182, RZ ;  /* 0x000000b6ffb6723e */ /* 0x000fe200048070ff */
[-C--:B------:R-:W-:Y:S01]  /*7870*/  FMUL R64, R64, R8.reuse ;  /* 0x0000000840407220 */ /* 0x080fe20000400000 */
[----:B------:R-:W-:Y:S01]  /*7880*/  F2FP.SATFINITE.E4M3.F32.PACK_AB_MERGE_C R11, RZ, R11, RZ ;  /* 0x0000000bff0b723e */ /* 0x000fe200048070ff */
[-C--:B------:R-:W-:Y:S01]  /*7890*/  FMUL R65, R65, R8.reuse ;  /* 0x0000000841417220 */ /* 0x080fe20000400000 */
[----:B------:R-:W-:Y:S01]  /*78a0*/  LOP3.LUT R199, R199, 0xffff, RZ, 0xc0, !PT ;  /* 0x0000ffffc7c77812 */ /* 0x000fe200078ec0ff */
[-C--:B------:R-:W-:Y:S01]  /*78b0*/  FMUL R68, R68, R8.reuse ;  /* 0x0000000844447220 */ /* 0x080fe20000400000 */
[----:B------:R-:W-:Y:S01]  /*78c0*/  LOP3.LUT R153, R165, 0xff, RZ, 0xc0, !PT ;  /* 0x000000ffa5997812 */ /* 0x000fe200078ec0ff */
[----:B------:R-:W-:Y:S01]  /*78d0*/  FMUL R69, R69, R8 ;  /* 0x0000000845457220 */ /* 0x000fe20000400000 */
[----:B------:R-:W-:Y:S01]  /*78e0*/  F2FP.SATFINITE.E4M3.F32.PACK_AB_MERGE_C R194, RZ, R194, RZ ;  /* 0x000000c2ffc2723e */ /* 0x000fe200048070ff */
[----:B------:R-:W-:Y:S01]  /*78f0*/  IMAD.SHL.U32 R199, R199, 0x1000000, RZ ;  /* 0x01000000c7c77824 */ /* 0x000fe200078e00ff */
[----:B------:R-:W-:Y:S01]  /*7900*/  F2FP.SATFINITE.E4M3.F32.PACK_AB_MERGE_C R191, RZ, R191, RZ ;  /* 0x000000bfffbf723e */ /* 0x000fe200048070ff */
[-C--:B------:R-:W-:Y:S01]  /*7910*/  FMUL R72, R72, R8.reuse ;  /* 0x0000000848487220 */ /* 0x080fe20000400000 */
[----:B------:R-:W-:Y:S01]  /*7920*/  PRMT R152, R23, 0x7604, R152 ;  /* 0x0000760417987816 */ /* 0x000fe20000000098 */
[----:B------:R-:W-:Y:S01]  /*7930*/  FMUL R73, R73, R8 ;  /* 0x0000000849497220 */ /* 0x000fe20000400000 */
[----:B------:R-:W-:Y:S01]  /*7940*/  F2FP.SATFINITE.E4M3.F32.PACK_AB_MERGE_C R190, RZ, R190, RZ ;  /* 0x000000beffbe723e */ /* 0x000fe200048070ff */
[----:B------:R-:W-:Y:S01]  /*7950*/  FMUL R76, R76, R8 ;  /* 0x000000084c4c7220 */ /* 0x000fe20000400000 */
[----:B------:R-:W-:Y:S01]  /*7960*/  F2FP.SATFINITE.E4M3.F32.PACK_AB_MERGE_C R202, RZ, R202, RZ ;  /* 0x000000caffca723e */ /* 0x000fe200048070ff */
[----:B------:R-:W-:Y:S01]  /*7970*/  FMUL R77, R77, R8 ;  /* 0x000000084d4d7220 */ /* 0x000fe20000400000 */
[----:B------:R-:W-:Y:S01]  /*7980*/  LOP3.LUT R162, R15, R162, RZ, 0xfc, !PT ;  /* 0x000000a20fa27212 */ /* 0x000fe200078efcff */
[----:B------:R-:W-:Y:S01]  /*7990*/  IMAD.SHL.U32 R15, R174, 0x1000000, RZ ;  /* 0x01000000ae0f7824 */ /* 0x000fe200078e00ff */
[----:B------:R-:W-:Y:S01]  /*79a0*/  F2FP.SATFINITE.E4M3.F32.PACK_AB_MERGE_C R187, RZ, R187, RZ ;  /* 0x000000bbffbb723e */ /* 0x000fe200048070ff */
[----:B------:R-:W-:Y:S01]  /*79b0*/  IMAD.U32 R159, R190, 0x10000, RZ ;  /* 0x00010000be9f7824 */ /* 0x000fe200078e00ff */
[----:B------:R-:W-:Y:S01]  /*79c0*/  F2FP.SATFINITE.E4M3.F32.PACK_AB_MERGE_C R195, RZ, R195, RZ ;  /* 0x000000c3ffc3723e */ /* 0x000fe200048070ff */
[----:B------:R-:W-:Y:S01]  /*79d0*/  IMAD.U32 R202, R202, 0x10000, RZ ;  /* 0x00010000caca7824 */ /* 0x000fe200078e00ff */
[----:B------:R-:W-:Y:S01]  /*79e0*/  LOP3.LUT R158, R158, 0xffff, RZ, 0xc0, !PT ;  /* 0x0000ffff9e9e7812 */ /* 0x000fe200078ec0ff */
[-C--:B------:R-:W-:Y:S01]  /*79f0*/  FMUL R80, R80, R8.reuse ;  /* 0x0000000850507220 */ /* 0x080fe20000400000 */
[----:B------:R-:W-:Y:S01]  /*7a00*/  LOP3.LUT R177, R177, 0xff, RZ, 0xc0, !PT ;  /* 0x000000ffb1b17812 */ /* 0x000fe200078ec0ff */
[-C--:B------:R-:W-:Y:S01]  /*7a10*/  FMUL R81, R81, R8.reuse ;  /* 0x0000000851517220 */ /* 0x080fe20000400000 */
[----:B------:R-:W-:Y:S01]  /*7a20*/  LOP3.LUT R184, R184, 0xffff, RZ, 0xc0, !PT ;  /* 0x0000ffffb8b87812 */ /* 0x000fe200078ec0ff */
[----:B------:R-:W-:Y:S01]  /*7a30*/  IMAD.SHL.U32 R158, R158, 0x1000000, RZ ;  /* 0x010000009e9e7824 */ /* 0x000fe200078e00ff */
[----:B------:R-:W-:Y:S01]  /*7a40*/  F2FP.SATFINITE.E4M3.F32.PACK_AB_MERGE_C R181, RZ, R181, RZ ;  /* 0x000000b5ffb5723e */ /* 0x000fe200048070ff */
[----:B------:R-:W-:Y:S01]  /*7a50*/  FMUL R84, R84, R8 ;  /* 0x0000000854547220 */ /* 0x000fe20000400000 */
[----:B------:R-:W-:Y:S01]  /*7a60*/  F2FP.SATFINITE.E4M3.F32.PACK_AB_MERGE_C R188, RZ, R188, RZ ;  /* 0x000000bcffbc723e */ /* 0x000fe200048070ff */
[-C--:B------:R-:W-:Y:S01]  /*7a70*/  FMUL R85, R85, R8.reuse ;  /* 0x0000000855557220 */ /* 0x080fe20000400000 */
[----:B------:R-:W-:Y:S01]  /*7a80*/  LOP3.LUT R17, R17, 0xff0000, R168, 0xf8, !PT ;  /* 0x00ff000011117812 */ /* 0x000fe200078ef8a8 */
[----:B------:R-:W-:Y:S01]  /*7a90*/  IMAD.U32 R168, R179, 0x10000, RZ ;  /* 0x00010000b3a87824 */ /* 0x000fe200078e00ff */
[----:B------:R-:W-:Y:S01]  /*7aa0*/  F2FP.SATFINITE.E4M3.F32.PACK_AB_MERGE_C R175, RZ, R175, RZ ;  /* 0x000000afffaf723e */ /* 0x000fe200048070ff */
[-C--:B------:R-:W-:Y:S01]  /*7ab0*/  FMUL R88, R88, R8.reuse ;  /* 0x0000000858587220 */ /* 0x080fe20000400000 */
[----:B------:R-:W-:Y:S01]  /*7ac0*/  LOP3.LUT R18, R18, 0xff0000, R171, 0xf8, !PT ;  /* 0x00ff000012127812 */ /* 0x000fe200078ef8ab */
[----:B------:R-:W-:Y:S01]  /*7ad0*/  FMUL R89, R89, R8 ;  /* 0x0000000859597220 */ /* 0x000fe20000400000 */
[----:B------:R-:W-:Y:S01]  /*7ae0*/  F2FP.SATFINITE.E4M3.F32.PACK_AB_MERGE_C R178, RZ, R178, RZ ;  /* 0x000000b2ffb2723e */ /* 0x000fe200048070ff */
[-C--:B------:R-:W-:Y:S01]  /*7af0*/  FMUL R92, R92, R8.reuse ;  /* 0x000000085c5c7220 */ /* 0x080fe20000400000 */
[----:B------:R-:W-:Y:S01]  /*7b00*/  LOP3.LUT R182, R182, 0xffff, RZ, 0xc0, !PT ;  /* 0x0000ffffb6b67812 */ /* 0x000fe200078ec0ff */
[-C--:B------:R-:W-:Y:S01]  /*7b10*/  FMUL R93, R93, R8.reuse ;  /* 0x000000085d5d7220 */ /* 0x080fe20000400000 */
[----:B------:R-:W-:Y:S01]  /*7b20*/  LOP3.LUT R11, R11, 0xffff, RZ, 0xc0, !PT ;  /* 0x0000ffff0b0b7812 */ /* 0x000fe200078ec0ff */
[-C--:B------:R-:W-:Y:S01]  /*7b30*/  FMUL R96, R96, R8.reuse ;  /* 0x0000000860607220 */ /* 0x080fe20000400000 */
[----:B------:R-:W-:Y:S01]  /*7b40*/  PRMT R153, R172, 0x7604, R153 ;  /* 0x00007604ac997816 */ /* 0x000fe20000000099 */
[----:B------:R-:W-:Y:S01]  /*7b50*/  IMAD.SHL.U32 R182, R182, 0x1000000, RZ ;  /* 0x01000000b6b67824 */ /* 0x000fe200078e00ff */
[----:B------:R-:W-:Y:S01]  /*7b60*/  SHF.L.U32 R194, R194, 0x10, RZ ;  /* 0x00000010c2c27819 */ /* 0x000fe200000006ff */
[----:B------:R-:W-:Y:S01]  /*7b70*/  IMAD.SHL.U32 R11, R11, 0x1000000, RZ ;  /* 0x010000000b0b7824 */ /* 0x000fe200078e00ff */
[----:B------:R-:W-:Y:S01]  /*7b80*/  LOP3.LUT R191, R191, 0xffff, RZ, 0xc0, !PT ;  /* 0x0000ffffbfbf7812 */ /* 0x000fe200078ec0ff */
[-C--:B------:R-:W-:Y:S01]  /*7b90*/  FMUL R97, R97, R8.reuse ;  /* 0x0000000861617220 */ /* 0x080fe20000400000 */
[----:B------:R-:W-:Y:S01]  /*7ba0*/  F2FP.SATFINITE.E4M3.F32.PACK_AB_MERGE_C R193, RZ, R193, RZ ;  /* 0x000000c1ffc1723e */ /* 0x000fe200048070ff */
[-C--:B------:R-:W-:Y:S01]  /*7bb0*/  FMUL R100, R100, R8.reuse ;  /* 0x0000000864647220 */ /* 0x080fe20000400000 */
[----:B------:R-:W-:Y:S01]  /*7bc0*/  LOP3.LUT R152, R152, 0xff0000, R155, 0xf8, !PT ;  /* 0x00ff000098987812 */ /* 0x000fe200078ef89b */
[-C--:B------:R-:W-:Y:S01]  /*7bd0*/  FMUL R101, R101, R8.reuse ;  /* 0x0000000865657220 */ /* 0x080fe20000400000 */
[----:B------:R-:W-:Y:S01]  /*7be0*/  LOP3.LUT R187, R187, 0xffff, RZ, 0xc0, !PT ;  /* 0x0000ffffbbbb7812 */ /* 0x000fe200078ec0ff */
[-C--:B------:R-:W-:Y:S01]  /*7bf0*/  FMUL R104, R104, R8.reuse ;  /* 0x0000000868687220 */ /* 0x080fe20000400000 */
[----:B------:R-:W-:Y:S01]  /*7c00*/  LOP3.LUT R195, R195, 0xffff, RZ, 0xc0, !PT ;  /* 0x0000ffffc3c37812 */ /* 0x000fe200078ec0ff */
[-C--:B------:R-:W-:Y:S01]  /*7c10*/  FMUL R105, R105, R8.reuse ;  /* 0x0000000869697220 */ /* 0x080fe20000400000 */
[----:B------:R-:W-:Y:S01]  /*7c20*/  PRMT R23, R184, 0x7604, R177 ;  /* 0x00007604b8177816 */ /* 0x000fe200000000b1 */
[----:B------:R-:W-:Y:S01]  /*7c30*/  IMAD.SHL.U32 R187, R187, 0x1000000, RZ ;  /* 0x01000000bbbb7824 */ /* 0x000fe200078e00ff */
[----:B------:R-:W-:Y:S01]  /*7c40*/  LOP3.LUT R160, R181, 0xff, RZ, 0xc0, !PT ;  /* 0x000000ffb5a07812 */ /* 0x000fe200078ec0ff */
[-C--:B------:R-:W-:Y:S01]  /*7c50*/  FMUL R108, R108, R8.reuse ;  /* 0x000000086c6c7220 */ /* 0x080fe20000400000 */
[----:B------:R-:W-:Y:S01]  /*7c60*/  LOP3.LUT R161, R188, 0xffff, RZ, 0xc0, !PT ;  /* 0x0000ffffbca17812 */ /* 0x000fe200078ec0ff */
[-C--:B------:R-:W-:Y:S01]  /*7c70*/  FMUL R109, R109, R8.reuse ;  /* 0x000000086d6d7220 */ /* 0x080fe20000400000 */
[----:B------:R-:W-:Y:S01]  /*7c80*/  SHF.L.U32 R164, R175, 0x10, RZ ;  /* 0x00000010afa47819 */ /* 0x000fe200000006ff */
[----:B------:R-:W-:Y:S01]  /*7c90*/  FMUL R112, R112, R8 ;  /* 0x0000000870707220 */ /* 0x000fe20000400000 */
[----:B------:R-:W-:Y:S01]  /*7ca0*/  F2FP.SATFINITE.E4M3.F32.PACK_AB_MERGE_C R204, RZ, R204, RZ ;  /* 0x000000ccffcc723e */ /* 0x000fe200048070ff */
[-C--:B------:R-:W-:Y:S01]  /*7cb0*/  FMUL R113, R113, R8.reuse ;  /* 0x0000000871717220 */ /* 0x080fe20000400000 */
[----:B------:R-:W-:Y:S01]  /*7cc0*/  LOP3.LUT R15, R18, R15, RZ, 0xfc, !PT ;  /* 0x0000000f120f7212 */ /* 0x000fe200078efcff */
[-C--:B------:R-:W-:Y:S01]  /*7cd0*/  FMUL R116, R116, R8.reuse ;  /* 0x0000000874747220 */ /* 0x080fe20000400000 */
[----:B------:R-:W-:Y:S01]  /*7ce0*/  LOP3.LUT R178, R178, 0xffff, RZ, 0xc0, !PT ;  /* 0x0000ffffb2b27812 */ /* 0x000fe200078ec0ff */
[-C--:B------:R-:W-:Y:S01]  /*7cf0*/  FMUL R117, R117, R8.reuse ;  /* 0x0000000875757220 */ /* 0x080fe20000400000 */
[----:B------:R-:W-:Y:S01]  /*7d00*/  F2FP.SATFINITE.E4M3.F32.PACK_AB_MERGE_C R13, RZ, R13, RZ ;  /* 0x0000000dff0d723e */ /* 0x000fe200048070ff */
        /* <DEDUP_REMOVED lines=8> */
[-C--:B------:R-:W-:Y:S01]  /*7d90*/  FMUL R128, R128, R8.reuse ;  /* 0x0000000880807220 */ /* 0x080fe20000400000 */
[----:B------:R-:W-:Y:S01]  /*7da0*/  LOP3.LUT R21, R21, 0xff0000, R168, 0xf8, !PT ;  /* 0x00ff000015157812 */ /* 0x000fe200078ef8a8 */
[-C--:B------:R-:W-:Y:S01]  /*7db0*/  FMUL R129, R129, R8.reuse ;  /* 0x0000000881817220 */ /* 0x080fe20000400000 */
[----:B------:R-:W-:Y:S01]  /*7dc0*/  LOP3.LUT R199, R152, R199, RZ, 0xfc, !PT ;  /* 0x000000c798c77212 */ /* 0x000fe200078efcff */
[----:B------:R-:W-:Y:S01]  /*7dd0*/  IMAD.SHL.U32 R152, R195, 0x1000000, RZ ;  /* 0x01000000c3987824 */ /* 0x000fe200078e00ff */
[----:B------:R-:W-:Y:S01]  /*7de0*/  PRMT R157, R176, 0x7604, R157 ;  /* 0x00007604b09d7816 */ /* 0x000fe2000000009d */
[-C--:B------:R-:W-:Y:S01]  /*7df0*/  FMUL R132, R132, R8.reuse ;  /* 0x0000000884847220 */ /* 0x080fe20000400000 */
[----:B------:R-:W-:Y:S01]  /*7e00*/  PRMT R160, R161, 0x7604, R160 ;  /* 0x00007604a1a07816 */ /* 0x000fe200000000a0 */
[-C--:B------:R-:W-:Y:S01]  /*7e10*/  FMUL R133, R133, R8.reuse ;  /* 0x0000000885857220 */ /* 0x080fe20000400000 */
[----:B------:R-:W-:Y:S01]  /*7e20*/  LOP3.LUT R19, R19, 0xff0000, R164, 0xf8, !PT ;  /* 0x00ff000013137812 */ /* 0x000fe200078ef8a4 */
[-C--:B------:R-:W-:Y:S01]  /*7e30*/  FMUL R136, R136, R8.reuse ;  /* 0x0000000888887220 */ /* 0x080fe20000400000 */
[----:B------:R-:W-:Y:S01]  /*7e40*/  LOP3.LUT R20, R20, 0xff0000, R159, 0xf8, !PT ;  /* 0x00ff000014147812 */ /* 0x000fe200078ef89f */
[-C--:B------:R-:W-:Y:S01]  /*7e50*/  FMUL R137, R137, R8.reuse ;  /* 0x0000000889897220 */ /* 0x080fe20000400000 */
[----:B------:R-:W-:Y:S01]  /*7e60*/  LOP3.LUT R23, R23, 0xff0000, R202, 0xf8, !PT ;  /* 0x00ff000017177812 */ /* 0x000fe200078ef8ca */
[----:B------:R-:W-:Y:S01]  /*7e70*/  FMUL R140, R140, R8 ;  /* 0x000000088c8c7220 */ /* 0x000fe20000400000 */
[----:B------:R-:W-:Y:S01]  /*7e80*/  F2FP.SATFINITE.E4M3.F32.PACK_AB_MERGE_C R206, RZ, R206, RZ ;  /* 0x000000ceffce723e */ /* 0x000fe200048070ff */
[-C--:B------:R-:W-:Y:S01]  /*7e90*/  FMUL R141, R141, R8.reuse ;  /* 0x000000088d8d7220 */ /* 0x080fe20000400000 */
[----:B------:R-:W-:Y:S01]  /*7ea0*/  F2FP.SATFINITE.E4M3.F32.PACK_AB_MERGE_C R197, RZ, R197, RZ ;  /* 0x000000c5ffc5723e */ /* 0x000fe200048070ff */
[----:B------:R-:W-:Y:S01]  /*7eb0*/  FMUL R144, R144, R8 ;  /* 0x0000000890907220 */ /* 0x000fe20000400000 */
[----:B------:R-:W-:Y:S01]  /*7ec0*/  SHF.L.U32 R155, R204, 0x10, RZ ;  /* 0x00000010cc9b7819 */ /* 0x000fe200000006ff */
[----:B------:R-:W-:Y:S01]  /*7ed0*/  IMAD.U32 R159, R206, 0x10000, RZ ;  /* 0x00010000ce9f7824 */ /* 0x000fe200078e00ff */
[----:B------:R-:W-:Y:S01]  /*7ee0*/  F2FP.SATFINITE.E4M3.F32.PACK_AB_MERGE_C R166, RZ, R166, RZ ;  /* 0x000000a6ffa6723e */ /* 0x000fe200048070ff */
[----:B------:R-:W-:Y:S01]  /*7ef0*/  IMAD.U32 R197, R197, 0x10000, RZ ;  /* 0x00010000c5c57824 */ /* 0x000fe200078e00ff */
[----:B------:R-:W-:Y:S01]  /*7f00*/  F2FP.SATFINITE.E4M3.F32.PACK_AB_MERGE_C R170, RZ, R170, RZ ;  /* 0x000000aaffaa723e */ /* 0x000fe200048070ff */
[-C--:B------:R-:W-:Y:S01]  /*7f10*/  FMUL R145, R145, R8.reuse ;  /* 0x0000000891917220 */ /* 0x080fe20000400000 */
[----:B------:R-:W-:Y:S01]  /*7f20*/  SHF.L.U32 R178, R178, 0x18, RZ ;  /* 0x00000018b2b27819 */ /* 0x000fe200000006ff */
[-C--:B------:R-:W-:Y:S01]  /*7f30*/  FMUL R148, R148, R8.reuse ;  /* 0x0000000894947220 */ /* 0x080fe20000400000 */
[----:B------:R-:W-:Y:S01]  /*7f40*/  LOP3.LUT R13, R13, 0xffff, RZ, 0xc0, !PT ;  /* 0x0000ffff0d0d7812 */ /* 0x000fe200078ec0ff */
[----:B------:R-:W-:Y:S01]  /*7f50*/  FMUL R149, R149, R8 ;  /* 0x0000000895957220 */ /* 0x000fe20000400000 */
[----:B------:R-:W-:Y:S01]  /*7f60*/  F2FP.SATFINITE.E4M3.F32.PACK_AB_MERGE_C R183, RZ, R183, RZ ;  /* 0x000000b7ffb7723e */ /* 0x000fe200048070ff */
[----:B------:R-:W-:Y:S01]  /*7f70*/  FADD R210, R217, R224 ;  /* 0x000000e0d9d27221 */ /* 0x000fe20000000000 */
[----:B------:R-:W-:-:S02]  /*7f80*/  F2FP.SATFINITE.E4M3.F32.PACK_AB_MERGE_C R208, RZ, R208, RZ ;  /* 0x000000d0ffd0723e */ /* 0x000fc400048070ff */
[----:B------:R-:W-:Y:S01]  /*7f90*/  LOP3.LUT R7, R7, R158, RZ, 0xfc, !PT ;  /* 0x0000009e07077212 */ /* 0x000fe200078efcff */
[----:B------:R-:W-:-:S01]  /*7fa0*/  FADD R209, R209, R210 ;  /* 0x000000d2d1d17221 */ /* 0x000fc20000000000 */
[----:B------:R-:W-:Y:S01]  /*7fb0*/  LOP3.LUT R153, R153, R18, RZ, 0xfc, !PT ;  /* 0x0000001299997212 */ /* 0x000fe200078efcff */
[----:B------:R-:W-:Y:S01]  /*7fc0*/  IMAD.SHL.U32 R18, R193, 0x1000000, RZ ;  /* 0x01000000c1127824 */ /* 0x000fe200078e00ff */
[----:B------:R-:W-:Y:S01]  /*7fd0*/  LOP3.LUT R156, R185, 0xff, RZ, 0xc0, !PT ;  /* 0x000000ffb99c7812 */ /* 0x000fe200078ec0ff */
[----:B------:R-:W-:-:S01]  /*7fe0*/  FADD R212, R209, R212 ;  /* 0x000000d4d1d47221 */ /* 0x000fc20000000000 */
[----:B------:R-:W-:Y:S02]  /*7ff0*/  LOP3.LUT R165, R192, 0xffff, RZ, 0xc0, !PT ;  /* 0x0000ffffc0a57812 */ /* 0x000fe400078ec0ff */
[----:B------:R-:W-:Y:S02]  /*8000*/  LOP3.LUT R154, R189, 0xff, RZ, 0xc0, !PT ;  /* 0x000000ffbd9a7812 */ /* 0x000fe400078ec0ff */
[----:B------:R-:W-:-:S02]  /*8010*/  LOP3.LUT R21, R21, R182, RZ, 0xfc, !PT ;  /* 0x000000b615157212 */ /* 0x000fc400078efcff */
[----:B------:R-:W-:Y:S02]  /*8020*/  LOP3.LUT R22, R22, R11, RZ, 0xfc, !PT ;  /* 0x0000000b16167212 */ /* 0x000fe400078efcff */
[----:B------:R-:W-:Y:S02]  /*8030*/  LOP3.LUT R157, R157, 0xff0000, R198, 0xf8, !PT ;  /* 0x00ff00009d9d7812 */ /* 0x000fe400078ef8c6 */
[----:B------:R-:W-:Y:S02]  /*8040*/  LOP3.LUT R160, R160, 0xff0000, R155, 0xf8, !PT ;  /* 0x00ff0000a0a07812 */ /* 0x000fe400078ef89b */
[----:B------:R-:W-:Y:S02]  /*8050*/  LOP3.LUT R166, R166, 0xffff, RZ, 0xc0, !PT ;  /* 0x0000ffffa6a67812 */ /* 0x000fe400078ec0ff */
[----:B------:R-:W-:Y:S02]  /*8060*/  LOP3.LUT R170, R170, 0xffff, RZ, 0xc0, !PT ;  /* 0x0000ffffaaaa7812 */ /* 0x000fe400078ec0ff */
[----:B------:R-:W-:Y:S01]  /*8070*/  LOP3.LUT R178, R19, R178, RZ, 0xfc, !PT ;  /* 0x000000b213b27212 */ /* 0x000fe200078efcff */
[----:B------:R-:W-:Y:S01]  /*8080*/  IMAD.SHL.U32 R155, R166, 0x1000000, RZ ;  /* 0x01000000a69b7824 */ /* 0x000fe200078e00ff */
[----:B------:R-:W-:Y:S01]  /*8090*/  LOP3.LUT R20, R20, R187, RZ, 0xfc, !PT ;  /* 0x000000bb14147212 */ /* 0x000fe200078efcff */
[----:B------:R-:W-:Y:S01]  /*80a0*/  IMAD.SHL.U32 R170, R170, 0x1000000, RZ ;  /* 0x01000000aaaa7824 */ /* 0x000fe200078e00ff */
[----:B------:R-:W-:-:S02]  /*80b0*/  SHF.L.U32 R13, R13, 0x18, RZ ;  /* 0x000000180d0d7819 */ /* 0x000fc400000006ff */
[----:B------:R-:W-:Y:S02]  /*80c0*/  LOP3.LUT R183, R183, 0xffff, RZ, 0xc0, !PT ;  /* 0x0000ffffb7b77812 */ /* 0x000fe400078ec0ff */
[----:B------:R-:W-:Y:S02]  /*80d0*/  LOP3.LUT R208, R208, 0xffff, RZ, 0xc0, !PT ;  /* 0x0000ffffd0d07812 */ /* 0x000fe400078ec0ff */
[----:B------:R-:W-:Y:S01]  /*80e0*/  LOP3.LUT R23, R23, R152, RZ, 0xfc, !PT ;  /* 0x0000009817177212 */ /* 0x000fe200078efcff */
[----:B------:R-:W-:Y:S01]  /*80f0*/  IMAD.SHL.U32 R183, R183, 0x1000000, RZ ;  /* 0x01000000b7b77824 */ /* 0x000fe200078e00ff */
[----:B------:R-:W-:Y:S02]  /*8100*/  SEL R152, R162, R7, P1 ;  /* 0x00000007a2987207 */ /* 0x000fe40000800000 */
[----:B------:R-:W-:Y:S01]  /*8110*/  SEL R19, R7, R162, P1 ;  /* 0x000000a207137207 */ /* 0x000fe20000800000 */
[----:B------:R-:W-:Y:S01]  /*8120*/  IMAD.MOV.U32 R7, RZ, RZ, 0x3021 ;  /* 0x00003021ff077424 */ /* 0x000fe200078e00ff */
[----:B------:R-:W-:-:S02]  /*8130*/  PRMT R156, R165, 0x7604, R156 ;  /* 0x00007604a59c7816 */ /* 0x000fc4000000009c */
[----:B------:R-:W-:Y:S02]  /*8140*/  PRMT R154, R169, 0x7604, R154 ;  /* 0x00007604a99a7816 */ /* 0x000fe4000000009a */
[----:B------:R-:W-:Y:S02]  /*8150*/  SEL R162, R22, R21, P1 ;  /* 0x0000001516a27207 */ /* 0x000fe40000800000 */
[----:B------:R-:W-:Y:S02]  /*8160*/  LOP3.LUT R18, R157, R18, RZ, 0xfc, !PT ;  /* 0x000000129d127212 */ /* 0x000fe400078efcff */
[----:B------:R-:W-:Y:S02]  /*8170*/  SEL R21, R21, R22, P1 ;  /* 0x0000001615157207 */ /* 0x000fe40000800000 */
[----:B------:R-:W-:Y:S01]  /*8180*/  LOP3.LUT R160, R160, R13, RZ, 0xfc, !PT ;  /* 0x0000000da0a07212 */ /* 0x000fe200078efcff */
[----:B------:R-:W-:Y:S01]  /*8190*/  IMAD.SHL.U32 R13, R208, 0x1000000, RZ ;  /* 0x01000000d00d7824 */ /* 0x000fe200078e00ff */
[----:B------:R-:W-:-:S02]  /*81a0*/  SEL R22, R153, R20, P1 ;  /* 0x0000001499167207 */ /* 0x000fc40000800000 */
[----:B------:R-:W-:Y:S02]  /*81b0*/  SEL R157, R20, R153, P1 ;  /* 0x00000099149d7207 */ /* 0x000fe40000800000 */
[----:B------:R-:W-:Y:S02]  /*81c0*/  MOV R153, 0x2130 ;  /* 0x0000213000997802 */ /* 0x000fe40000000f00 */
[----:B------:R-:W-:Y:S02]  /*81d0*/  LOP3.LUT R16, R16, 0xff0000, R163, 0xf8, !PT ;  /* 0x00ff000010107812 */ /* 0x000fe400078ef8a3 */
[----:B------:R-:W-:Y:S02]  /*81e0*/  LOP3.LUT R156, R156, 0xff0000, R159, 0xf8, !PT ;  /* 0x00ff00009c9c7812 */ /* 0x000fe400078ef89f */
[----:B------:R-:W-:Y:S02]  /*81f0*/  LOP3.LUT R154, R154, 0xff0000, R197, 0xf8, !PT ;  /* 0x00ff00009a9a7812 */ /* 0x000fe400078ef8c5 */
[----:B------:R-:W-:-:S02]  /*8200*/  FSETP.GEU.AND P4, PT, R196, -126, PT ;  /* 0xc2fc0000c400780b */ /* 0x000fc40003f8e000 */
[-C--:B------:R-:W-:Y:S02]  /*8210*/  SHF.R.U32.HI R7, RZ, R10.reuse, R7 ;  /* 0x0000000aff077219 */ /* 0x080fe40000011607 */
[----:B------:R-:W-:Y:S02]  /*8220*/  SHF.R.U32.HI R153, RZ, R10, R153 ;  /* 0x0000000aff997219 */ /* 0x000fe40000011699 */
[----:B------:R-:W-:Y:S02]  /*8230*/  LOP3.LUT R16, R16, R155, RZ, 0xfc, !PT ;  /* 0x0000009b10107212 */ /* 0x000fe400078efcff */
[----:B------:R-:W-:Y:S02]  /*8240*/  LOP3.LUT R17, R17, R170, RZ, 0xfc, !PT ;  /* 0x000000aa11117212 */ /* 0x000fe400078efcff */
[----:B------:R-:W-:Y:S02]  /*8250*/  LOP3.LUT R156, R156, R183, RZ, 0xfc, !PT ;  /* 0x000000b79c9c7212 */ /* 0x000fe400078efcff */
[----:B------:R-:W-:Y:S01]  /*8260*/  LOP3.LUT R13, R154, R13, RZ, 0xfc, !PT ;  /* 0x0000000d9a0d7212 */ /* 0x000fe200078efcff */
[----:B------:R-:W-:Y:S01]  /*8270*/  @!P4 FMUL R196, R196, 0.5 ;  /* 0x3f000000c4c4c820 */ /* 0x000fe20000400000 */
[----:B------:R-:W-:-:S02]  /*8280*/  SEL R158, R178, R15, P1 ;  /* 0x0000000fb29e7207 */ /* 0x000fc40000800000 */
[----:B------:R-:W-:Y:S01]  /*8290*/  SEL R164, R160, R23, P1 ;  /* 0x00000017a0a47207 */ /* 0x000fe20000800000 */
[----:B------:R-:W1:Y:S01]  /*82a0*/  MUFU.EX2 R11, R196 ;  /* 0x000000c4000b7308 */ /* 0x000e620000000800 */
[----:B------:R-:W-:Y:S02]  /*82b0*/  SEL R15, R15, R178, P1 ;  /* 0x000000b20f0f7207 */ /* 0x000fe40000800000 */
[----:B------:R-:W-:Y:S02]  /*82c0*/  SEL R23, R23, R160, P1 ;  /* 0x000000a017177207 */ /* 0x000fe40000800000 */
[----:B------:R-:W-:Y:S02]  /*82d0*/  LOP3.LUT R7, R7, 0xf, RZ, 0xc0, !PT ;  /* 0x0000000f07077812 */ /* 0x000fe400078ec0ff */
[----:B------:R-:W-:Y:S02]  /*82e0*/  LOP3.LUT R8, R153, 0xf, RZ, 0xc0, !PT ;  /* 0x0000000f99087812 */ /* 0x000fe400078ec0ff */
[----:B------:R-:W-:Y:S01]  /*82f0*/  SEL R154, R17, R16, P1 ;  /* 0x00000010119a7207 */ /* 0x000fe20000800000 */
[----:B------:R-:W-:Y:S01]  /*8300*/  SHFL.IDX PT, R165, R164, R7, 0x1c1f ;  /* 0x001c1f07a4a57589 */ /* 0x000fe200000e0000 */
[----:B------:R-:W-:-:S02]  /*8310*/  SEL R20, R199, R18, P1 ;  /* 0x00000012c7147207 */ /* 0x000fc40000800000 */
[----:B------:R-:W-:Y:S01]  /*8320*/  SEL R160, R13, R156, P1 ;  /* 0x0000009c0da07207 */ /* 0x000fe20000800000 */
[----:B------:R-:W2:Y:S01]  /*8330*/  SHFL.IDX PT, R166, R23, R8, 0x1c1f ;  /* 0x001c1f0817a67589 */ /* 0x000ea200000e0000 */
[----:B------:R-:W-:Y:S02]  /*8340*/  SEL R17, R16, R17, P1 ;  /* 0x0000001110117207 */ /* 0x000fe40000800000 */
[----:B------:R-:W-:Y:S01]  /*8350*/  SEL R199, R18, R199, P1 ;  /* 0x000000c712c77207 */ /* 0x000fe20000800000 */
[----:B------:R-:W-:Y:S01]  /*8360*/  SHFL.IDX PT, R158, R158, R7, 0x1c1f ;  /* 0x001c1f079e9e7589 */ /* 0x000fe200000e0000 */
[----:B------:R-:W-:Y:S01]  /*8370*/  SEL R13, R156, R13, P1 ;  /* 0x0000000d9c0d7207 */ /* 0x000fe20000800000 */
[----:B-1----:R-:W-:Y:S01]  /*8380*/  @!P4 FMUL R11, R11, R11 ;  /* 0x0000000b0b0bc220 */ /* 0x002fe20000400000 */
[----:B------:R-:W-:Y:S01]  /*8390*/  SHF.L.U32 R169, R2, 0x1f, RZ ;  /* 0x0000001f02a97819 */ /* 0x000fe200000006ff */
[----:B------:R-:W1:Y:S02]  /*83a0*/  SHFL.IDX PT, R15, R15, R8, 0x1c1f ;  /* 0x001c1f080f0f7589 */ /* 0x000e6400000e0000 */
[----:B------:R-:W-:-:S01]  /*83b0*/  FFMA R3, R11, R3, R212 ;  /* 0x000000030b037223 */ /* 0x000fc200000000d4 */
[----:B------:R3:W4:Y:S01]  /*83c0*/  SYNCS.PHASECHK.TRANS64.TRYWAIT P3, [UR4+0x30000], R169 ;  /* 0x030000a9ff0075a7 */ /* 0x0007220008060144 */
[----:B------:R-:W-:Y:S01]  /*83d0*/  SHFL.IDX PT, R153, R152, R7, 0x1c1f ;  /* 0x001c1f0798997589 */ /* 0x000fe200000e0000 */
[-C--:B------:R-:W-:Y:S01]  /*83e0*/  FMUL R26, R26, R11.reuse ;  /* 0x0000000b1a1a7220 */ /* 0x080fe20000400000 */
[-C--:B------:R-:W-:Y:S01]  /*83f0*/  FMUL R27, R27, R11.reuse ;  /* 0x0000000b1b1b7220 */ /* 0x080fe20000400000 */
[-C--:B------:R-:W-:Y:S01]  /*8400*/  FMUL R30, R30, R11.reuse ;  /* 0x0000000b1e1e7220 */ /* 0x080fe20000400000 */
[----:B------:R-:W5:Y:S01]  /*8410*/  SHFL.IDX PT, R16, R19, R8, 0x1c1f ;  /* 0x001c1f0813107589 */ /* 0x000f6200000e0000 */
[-C--:B------:R-:W-:Y:S01]  /*8420*/  FMUL R31, R31, R11.reuse ;  /* 0x0000000b1f1f7220 */ /* 0x080fe20000400000 */
[-C--:B------:R-:W-:Y:S01]  /*8430*/  FMUL R34, R34, R11.reuse ;  /* 0x0000000b22227220 */ /* 0x080fe20000400000 */
[-C--:B------:R-:W-:Y:S01]  /*8440*/  FMUL R35, R35, R11.reuse ;  /* 0x0000000b23237220 */ /* 0x080fe20000400000 */
[----:B------:R-:W-:Y:S01]  /*8450*/  SHFL.IDX PT, R155, R154, R7, 0x1c1f ;  /* 0x001c1f079a9b7589 */ /* 0x000fe200000e0000 */
[-C--:B------:R-:W-:Y:S01]  /*8460*/  FMUL R38, R38, R11.reuse ;  /* 0x0000000b26267220 */ /* 0x080fe20000400000 */
[-C--:B------:R-:W-:Y:S01]  /*8470*/  FMUL R39, R39, R11.reuse ;  /* 0x0000000b27277220 */ /* 0x080fe20000400000 */
[-C--:B------:R-:W-:Y:S01]  /*8480*/  FMUL R42, R42, R11.reuse ;  /* 0x0000000b2a2a7220 */ /* 0x080fe20000400000 */
[----:B------:R-:W3:Y:S01]  /*8490*/  SHFL.IDX PT, R18, R17, R8, 0x1c1f ;  /* 0x001c1f0811127589 */ /* 0x000ee200000e0000 */
[-CC-:B--2---:R-:W-:Y:S01]  /*84a0*/  PRMT R164, R165, R6.reuse, R166.reuse ;  /* 0x00000006a5a47216 */ /* 0x184fe200000000a6 */
[----:B------:R-:W-:Y:S01]  /*84b0*/  FMUL R43, R43, R11 ;  /* 0x0000000b2b2b7220 */ /* 0x000fe20000400000 */
[----:B------:R-:W-:Y:S01]  /*84c0*/  PRMT R165, R165, R5, R166 ;  /* 0x00000005a5a57216 */ /* 0x000fe200000000a6 */
[----:B------:R-:W-:Y:S01]  /*84d0*/  SHFL.IDX PT, R162, R162, R7, 0x1c1f ;  /* 0x001c1f07a2a27589 */ /* 0x000fe200000e0000 */
[-C--:B------:R-:W-:Y:S01]  /*84e0*/  FMUL R46, R46, R11.reuse ;  /* 0x0000000b2e2e7220 */ /* 0x080fe20000400000 */
[-C--:B------:R-:W-:Y:S01]  /*84f0*/  FMUL R47, R47, R11.reuse ;  /* 0x0000000b2f2f7220 */ /* 0x080fe20000400000 */
[-C--:B------:R-:W-:Y:S01]  /*8500*/  FMUL R50, R50, R11.reuse ;  /* 0x0000000b32327220 */ /* 0x080fe20000400000 */
[----:B------:R-:W2:Y:S01]  /*8510*/  SHFL.IDX PT, R21, R21, R8, 0x1c1f ;  /* 0x001c1f0815157589 */ /* 0x000ea200000e0000 */
[-CC-:B-1----:R-:W-:Y:S01]  /*8520*/  PRMT R156, R158, R6.reuse, R15.reuse ;  /* 0x000000069e9c7216 */ /* 0x182fe2000000000f */
[-C--:B------:R-:W-:Y:S01]  /*8530*/  FMUL R51, R51, R11.reuse ;  /* 0x0000000b33337220 */ /* 0x080fe20000400000 */
[-C--:B------:R-:W-:Y:S01]  /*8540*/  FMUL R54, R54, R11.reuse ;  /* 0x0000000b36367220 */ /* 0x080fe20000400000 */
[----:B------:R-:W-:Y:S01]  /*8550*/  SHFL.IDX PT, R22, R22, R7, 0x1c1f ;  /* 0x001c1f0716167589 */ /* 0x000fe200000e0000 */
[-C--:B------:R-:W-:Y:S01]  /*8560*/  FMUL R55, R55, R11.reuse ;  /* 0x0000000b37377220 */ /* 0x080fe20000400000 */
[-C--:B------:R-:W-:Y:S01]  /*8570*/  FMUL R58, R58, R11.reuse ;  /* 0x0000000b3a3a7220 */ /* 0x080fe20000400000 */
[-C--:B------:R-:W-:Y:S01]  /*8580*/  FMUL R59, R59, R11.reuse ;  /* 0x0000000b3b3b7220 */ /* 0x080fe20000400000 */
[----:B------:R1:W4:Y:S01]  /*8590*/  SHFL.IDX PT, R161, R157, R8, 0x1c1f ;  /* 0x001c1f089da17589 */ /* 0x00032200000e0000 */
[-C--:B-----5:R-:W-:Y:S01]  /*85a0*/  PRMT R152, R153, R6.reuse, R16 ;  /* 0x0000000699987216 */ /* 0x0a0fe20000000010 */
[-C--:B------:R-:W-:Y:S01]  /*85b0*/  FMUL R62, R62, R11.reuse ;  /* 0x0000000b3e3e7220 */ /* 0x080fe20000400000 */
[-C--:B------:R-:W-:Y:S01]  /*85c0*/  FMUL R63, R63, R11.reuse ;  /* 0x0000000b3f3f7220 */ /* 0x080fe20000400000 */
[----:B------:R4:W-:Y:S01]  /*85d0*/  SHFL.IDX PT, R167, R160, R7, 0x1c1f ;  /* 0x001c1f07a0a77589 */ /* 0x0009e200000e0000 */
[-C--:B------:R-:W-:Y:S01]  /*85e0*/  FMUL R66, R66, R11.reuse ;  /* 0x0000000b42427220 */ /* 0x080fe20000400000 */
[-C--:B------:R-:W-:Y:S01]  /*85f0*/  FMUL R67, R67, R11.reuse ;  /* 0x0000000b43437220 */ /* 0x080fe20000400000 */
[-C--:B------:R-:W-:Y:S01]  /*8600*/  FMUL R70, R70, R11.reuse ;  /* 0x0000000b46467220 */ /* 0x080fe20000400000 */
[----:B------:R-:W5:Y:S01]  /*8610*/  SHFL.IDX PT, R168, R13, R8, 0x1c1f ;  /* 0x001c1f080da87589 */ /* 0x000f6200000e0000 */
[-C--:B---3--:R-:W-:Y:S01]  /*8620*/  PRMT R154, R155, R6.reuse, R18 ;  /* 0x000000069b9a7216 */ /* 0x088fe20000000012 */
[----:B------:R-:W-:Y:S01]  /*8630*/  FMUL R71, R71, R11 ;  /* 0x0000000b47477220 */ /* 0x000fe20000400000 */
[----:B-1----:R-:W-:Y:S01]  /*8640*/  PRMT R157, R158, R5, R15 ;  /* 0x000000059e9d7216 */ /* 0x002fe2000000000f */
[----:B------:R-:W-:Y:S01]  /*8650*/  SHFL.IDX PT, R20, R20, R7, 0x1c1f ;  /* 0x001c1f0714147589 */ /* 0x000fe200000e0000 */
[-C--:B------:R-:W-:Y:S01]  /*8660*/  FMUL R74, R74, R11.reuse ;  /* 0x0000000b4a4a7220 */ /* 0x080fe20000400000 */
[-C--:B------:R-:W-:Y:S01]  /*8670*/  FMUL R75, R75, R11.reuse ;  /* 0x0000000b4b4b7220 */ /* 0x080fe20000400000 */
[-C--:B------:R-:W-:Y:S01]  /*8680*/  FMUL R78, R78, R11.reuse ;  /* 0x0000000b4e4e7220 */ /* 0x080fe20000400000 */
[----:B------:R-:W1:Y:S01]  /*8690*/  SHFL.IDX PT, R199, R199, R8, 0x1c1f ;  /* 0x001c1f08c7c77589 */ /* 0x000e6200000e0000 */
[CCC-:B--2---:R-:W-:Y:S01]  /*86a0*/  PRMT R158, R162.reuse, R6.reuse, R21.reuse ;  /* 0x00000006a29e7216 */ /* 0x1c4fe20000000015 */
[----:B------:R-:W-:Y:S01]  /*86b0*/  FMUL R79, R79, R11 ;  /* 0x0000000b4f4f7220 */ /* 0x000fe20000400000 */
[----:B------:R-:W-:Y:S01]  /*86c0*/  PRMT R159, R162, R5, R21 ;  /* 0x00000005a29f7216 */ /* 0x000fe20000000015 */
[-C--:B------:R-:W-:Y:S01]  /*86d0*/  FMUL R82, R82, R11.reuse ;  /* 0x0000000b52527220 */ /* 0x080fe20000400000 */
[-C--:B------:R-:W-:Y:S01]  /*86e0*/  FMUL R83, R83, R11.reuse ;  /* 0x0000000b53537220 */ /* 0x080fe20000400000 */
[-C--:B------:R-:W-:Y:S01]  /*86f0*/  FMUL R86, R86, R11.reuse ;  /* 0x0000000b56567220 */ /* 0x080fe20000400000 */
[-C--:B------:R-:W-:Y:S01]  /*8700*/  FMUL R87, R87, R11.reuse ;  /* 0x0000000b57577220 */ /* 0x080fe20000400000 */
[-C--:B----4-:R-:W-:Y:S01]  /*8710*/  PRMT R160, R22, R6.reuse, R161 ;  /* 0x0000000616a07216 */ /* 0x090fe200000000a1 */
[-C--:B------:R-:W-:Y:S01]  /*8720*/  FMUL R90, R90, R11.reuse ;  /* 0x0000000b5a5a7220 */ /* 0x080fe20000400000 */
[-C--:B------:R-:W-:Y:S01]  /*8730*/  FMUL R91, R91, R11.reuse ;  /* 0x0000000b5b5b7220 */ /* 0x080fe20000400000 */
[-C--:B------:R-:W-:Y:S01]  /*8740*/  FMUL R94, R94, R11.reuse ;  /* 0x0000000b5e5e7220 */ /* 0x080fe20000400000 */
[-C--:B------:R-:W-:Y:S01]  /*8750*/  FMUL R95, R95, R11.reuse ;  /* 0x0000000b5f5f7220 */ /* 0x080fe20000400000 */
[-C--:B------:R-:W-:Y:S01]  /*8760*/  FMUL R98, R98, R11.reuse ;  /* 0x0000000b62627220 */ /* 0x080fe20000400000 */
[-C--:B------:R-:W-:Y:S01]  /*8770*/  FMUL R99, R99, R11.reuse ;  /* 0x0000000b63637220 */ /* 0x080fe20000400000 */
[-C--:B------:R-:W-:Y:S01]  /*8780*/  FMUL R102, R102, R11.reuse ;  /* 0x0000000b66667220 */ /* 0x080fe20000400000 */
[----:B-----5:R-:W-:Y:S01]  /*8790*/  PRMT R166, R167, R6, R168 ;  /* 0x00000006a7a67216 */ /* 0x020fe200000000a8 */
[-C--:B------:R-:W-:Y:S01]  /*87a0*/  FMUL R103, R103, R11.reuse ;  /* 0x0000000b67677220 */ /* 0x080fe20000400000 */
        /* <DEDUP_REMOVED lines=23> */
[----:B------:R-:W-:Y:S01]  /*8920*/  FMUL R151, R151, R11 ;  /* 0x0000000b97977220 */ /* 0x000fe20000400000 */
[----:B------:R-:W-:-:S02]  /*8930*/  PRMT R153, R153, R5, R16 ;  /* 0x0000000599997216 */ /* 0x000fc40000000010 */
[-C--:B------:R-:W-:Y:S02]  /*8940*/  PRMT R155, R155, R5.reuse, R18 ;  /* 0x000000059b9b7216 */ /* 0x080fe40000000012 */
[-C--:B------:R-:W-:Y:S02]  /*8950*/  PRMT R161, R22, R5.reuse, R161 ;  /* 0x0000000516a17216 */ /* 0x080fe400000000a1 */
[C-C-:B-1----:R-:W-:Y:S02]  /*8960*/  PRMT R162, R20.reuse, R6, R199.reuse ;  /* 0x0000000614a27216 */ /* 0x142fe400000000c7 */
[-C--:B------:R-:W-:Y:S02]  /*8970*/  PRMT R163, R20, R5.reuse, R199 ;  /* 0x0000000514a37216 */ /* 0x080fe400000000c7 */
[----:B------:R-:W-:Y:S01]  /*8980*/  PRMT R167, R167, R5, R168 ;  /* 0x00000005a7a77216 */ /* 0x000fe200000000a8 */
[----:B------:R-:W-:Y:S06]  /*8990*/  @!P0 BRA `(.L_x_27) ;  /* 0x0000000000048947 */ /* 0x000fec0003800000 */
[----:B------:R-:W-:Y:S01]  /*89a0*/  BPT.TRAP 0x1 ;  /* 0x000000040000795c */ /* 0x000fe20000300000 */
.L_x_27:
[----:B------:R-:W-:Y:S05]  /*89b0*/  @P3 BRA `(.L_x_28) ;  /* 0x0000000000083947 */ /* 0x000fea0003800000 */
[----:B------:R-:W1:Y:S02]  /*89c0*/  SYNCS.PHASECHK.TRANS64.TRYWAIT P3, [UR4+0x30000], R169 ;  /* 0x030000a9ff0075a7 */ /* 0x000e640008060144 */
[----:B-1----:R-:W-:Y:S05]  /*89d0*/  @!P3 BRA `(.L_x_29) ;  /* 0x0000008400a8b947 */ /* 0x002fea0003800000 */
.L_x_28:
[----:B------:R-:W-:Y:S01]  /*89e0*/  ULEA UR4, UR45, UR38, 0xb ;  /* 0x000000262d047291 */ /* 0x000fe2000f8e583f */
[----:B------:R-:W-:Y:S01]  /*89f0*/  WARPGROUP.ARRIVE ;  /* 0x00000000000079c5 */ /* 0x000fe20000000000 */
[----:B------:R-:W-:-:S05]  /*8a00*/  UMOV UR7, 0x40000040 ;  /* 0x4000004000077882 */ /* 0x000fca0000000000 */
[----:B------:R-:W-:Y:S02]  /*8a10*/  UMOV UR6, UR4 ;  /* 0x0000000400067c82 */ /* 0x000fe40008000000 */
        /* <DEDUP_REMOVED lines=9> */
[----:B------:R-:W-:Y:S01]  /*8ab0*/  UIADD3 UR4, UR4, 0x6, URZ ;  /* 0x0000000604047890 */ /* 0x000fe2000fffe03f */
[----:B------:R-:W-:Y:S02]  /*8ac0*/  WARPGROUP.DEPBAR.LE gsb0, 0x0 ;  /* 0x00008000000079c5 */ /* 0x000fe40000010000 */
[----:B------:R-:W-:-:S15]  /*8ad0*/  WARPGROUP.ARRIVE ;  /* 0x00000000000079c5 */ /* 0x000fde0000000000 */
[----:B------:R-:W-:-:S07]  /*8ae0*/  NOP ;  /* 0x0000000000007918 */ /* 0x000fce0000000000 */
[----:B------:R-:W-:Y:S01]  /*8af0*/  QGMMA.64x256x32.F32.E4M3.E4M3 R24, R160, gdesc[UR4], R24, gsb0 ;  /* 0x03e00004a0187df3 */ /* 0x000fe20008000818 */
[----:B------:R-:W-:Y:S01]  /*8b00*/  UMOV UR6, UR4 ;  /* 0x0000000400067c82 */ /* 0x000fe20008000000 */
        /* <DEDUP_REMOVED lines=8> */
.L_x_30:
[----:B------:R-:W-:-:S04]  /*8b90*/  ULEA UR4, UR46, UR37, 0x3 ;  /* 0x000000252e047291 */ /* 0x000fc8000f8e183f */
[----:B------:R-:W-:-:S04]  /*8ba0*/  UIADD3 UR4, UR4, 0x30028, URZ ;  /* 0x0003002804047890 */ /* 0x000fc8000fffe03f */
[----:B------:R-:W-:-:S09]  /*8bb0*/  UPRMT UR4, URZ, 0x654, UR4 ;  /* 0x000006543f047896 */ /* 0x000fd20008000004 */
[----:B------:R-:W-:Y:S01]  /*8bc0*/  SYNCS.ARRIVE.TRANS64.RED.A1T0 RZ, [UR4], RZ ;  /* 0x000000ffffff79a7 */ /* 0x000fe20008100404 */
[----:B------:R-:W-:Y:S05]  /*8bd0*/  @P2 BRA `(.L_x_31) ;  /* 0x0000000000042947 */ /* 0x000fea0003800000 */
[----:B------:R-:W-:Y:S01]  /*8be0*/  BPT.TRAP 0x1 ;  /* 0x000000040000795c */ /* 0x000fe20000300000 */
.L_x_31:
[----:B------:R-:W-:-:S04]  /*8bf0*/  UIADD3 UR46, UR46, 0x1, URZ ;  /* 0x000000012e2e7890 */ /* 0x000fc8000fffe03f */
[----:B------:R-:W-:-:S04]  /*8c00*/  UISETP.NE.AND UP0, UPT, UR46, 0x5, UPT ;  /* 0x000000052e00788c */ /* 0x000fc8000bf05270 */
[----:B------:R-:W-:Y:S01]  /*8c10*/  USEL UR46, UR46, URZ, UP0 ;  /* 0x0000003f2e2e7287 */ /* 0x000fe20008000000 */
[----:B------:R-:W-:Y:S11]  /*8c20*/  @!P0 BRA `(.L_x_32) ;  /* 0x0000000000048947 */ /* 0x000ff60003800000 */
[----:B------:R-:W-:Y:S01]  /*8c30*/  BPT.TRAP 0x1 ;  /* 0x000000040000795c */ /* 0x000fe20000300000 */
.L_x_32:
[----:B------:R-:W-:-:S04]  /*8c40*/  ULEA UR4, UR46, UR37, 0x3 ;  /* 0x000000252e047291 */ /* 0x000fc8000f8e183f */
[----:B------:R-:W-:-:S04]  /*8c50*/  UIADD3 UR4, UR4, 0x30028, URZ ;  /* 0x0003002804047890 */ /* 0x000fc8000fffe03f */
[----:B------:R-:W-:-:S09]  /*8c60*/  UPRMT UR4, URZ, 0x654, UR4 ;  /* 0x000006543f047896 */ /* 0x000fd20008000004 */
[----:B------:R-:W-:Y:S01]  /*8c70*/  SYNCS.ARRIVE.TRANS64.RED.A1T0 RZ, [UR4], RZ ;  /* 0x000000ffffff79a7 */ /* 0x000fe20008100404 */
[----:B------:R-:W-:Y:S05]  /*8c80*/  @P2 BRA `(.L_x_33) ;  /* 0x0000000000042947 */ /* 0x000fea0003800000 */
[----:B------:R-:W-:Y:S01]  /*8c90*/  BPT.TRAP 0x1 ;  /* 0x000000040000795c */ /* 0x000fe20000300000 */
.L_x_33:
[----:B------:R-:W-:Y:S01]  /*8ca0*/  UIADD3 UR45, UR45, 0x1, URZ ;  /* 0x000000012d2d7890 */ /* 0x000fe2000fffe03f */
[C---:B------:R-:W-:Y:S01]  /*8cb0*/  ISETP.GT.AND P3, PT, R9.reuse, 0x2, PT ;  /* 0x000000020900780c */ /* 0x040fe20003f64270 */
[----:B------:R-:W-:Y:S01]  /*8cc0*/  UIADD3 UR46, UR46, 0x1, URZ ;  /* 0x000000012e2e7890 */ /* 0x000fe2000fffe03f */
[----:B------:R-:W-:Y:S01]  /*8cd0*/  VIADD R9, R9, 0xffffffff ;  /* 0xffffffff09097836 */ /* 0x000fe20000000000 */
[----:B------:R-:W-:Y:S01]  /*8ce0*/  UISETP.NE.AND UP2, UPT, UR45, 0x5, UPT ;  /* 0x000000052d00788c */ /* 0x000fe2000bf45270 */
[----:B------:R-:W-:Y:S01]  /*8cf0*/  VIADD R0, R0, 0x80 ;  /* 0x0000008000007836 */ /* 0x000fe20000000000 */
[----:B------:R-:W-:Y:S01]  /*8d00*/  UISETP.NE.AND UP0, UPT, UR46, 0x5, UPT ;  /* 0x000000052e00788c */ /* 0x000fe2000bf05270 */
[----:B------:R-:W-:Y:S01]  /*8d10*/  IMAD.MOV.U32 R13, RZ, RZ, R14 ;  /* 0x000000ffff0d7224 */ /* 0x000fe200078e000e */
[----:B------:R-:W-:Y:S01]  /*8d20*/  USEL UR4, URZ, 0x1, UP2 ;  /* 0x000000013f047887 */ /* 0x000fe20009000000 */
[----:B------:R-:W-:Y:S01]  /*8d30*/  MOV R11, R12 ;  /* 0x0000000c000b7202 */ /* 0x000fe20000000f00 */
[----:B------:R-:W-:-:S02]  /*8d40*/  USEL UR46, UR46, URZ, UP0 ;  /* 0x0000003f2e2e7287 */ /* 0x000fc40008000000 */
[----:B------:R-:W-:Y:S02]  /*8d50*/  USEL UR45, UR45, URZ, UP2 ;  /* 0x0000003f2d2d7287 */ /* 0x000fe40009000000 */
[----:B------:R-:W-:Y:S01]  /*8d60*/  LOP3.LUT R2, R2, UR4, RZ, 0x3c, !PT ;  /* 0x0000000402027c12 */ /* 0x000fe2000f8e3cff */
[----:B------:R-:W-:Y:S09]  /*8d70*/  @P3 BRA `(.L_x_34) ;  /* 0xffffffc000e03947 */ /* 0x000ff2000383ffff */
.L_x_23:
[----:B------:R-:W-:-:S13]  /*8d80*/  ISETP.GE.AND P3, PT, R9, 0x1, PT ;  /* 0x000000010900780c */ /* 0x000fda0003f66270 */
[----:B------:R-:W-:Y:S05]  /*8d90*/  @!P3 BRA `(.L_x_35) ;  /* 0x00000044005cb947 */ /* 0x000fea0003800000 */
[----:B------:R-:W-:Y:S01]  /*8da0*/  IMAD.MOV.U32 R10, RZ, RZ, R14 ;  /* 0x000000ffff0a7224 */ /* 0x000fe200078e000e */
[----:B------:R-:W-:Y:S01]  /*8db0*/  ULDC UR26, c[0x0][0x604] ;  /* 0x00018100001a7ab9 */ /* 0x000fe20000000800 */
[----:B------:R-:W-:Y:S01]  /*8dc0*/  IMAD.MOV.U32 R11, RZ, RZ, R12 ;  /* 0x000000ffff0b7224 */ /* 0x000fe200078e000c */
[----:B------:R-:W-:-:S06]  /*8dd0*/  ULDC UR27, c[0x0][0x28c] ;  /* 0x0000a300001b7ab9 */ /* 0x000fcc0000000800 */
.L_x_46:
[----:B------:R-:W-:Y:S05]  /*8de0*/  @!P0 BRA `(.L_x_36) ;  /* 0x0000000000048947 */ /* 0x000fea0003800000 */
[----:B------:R-:W-:Y:S01]  /*8df0*/  BPT.TRAP 0x1 ;  /* 0x000000040000795c */ /* 0x000fe20000300000 */
.L_x_36:
[----:B------:R-:W-:Y:S01]  /*8e00*/  ULEA UR4, UR45, UR37, 0x3 ;  /* 0x000000252d047291 */ /* 0x000fe2000f8e183f */
[----:B------:R-:W-:-:S08]  /*8e10*/  SHF.L.U32 R12, R2, 0x1f, RZ ;  /* 0x0000001f020c7819 */ /* 0x000fd000000006ff */
[----:B------:R-:W2:Y:S02]  /*8e20*/  SYNCS.PHASECHK.TRANS64.TRYWAIT P3, [UR4+0x30000], R12 ;  /* 0x0300000cff0075a7 */ /* 0x000ea40008060144 */
[----:B--2---:R-:W-:Y:S05]  /*8e30*/  @!P3 BRA `(.L_x_37) ;  /* 0x0000008000a8b947 */ /* 0x004fea0003800000 */
.L_x_111:
[----:B------:R-:W-:Y:S01]  /*8e40*/  ULEA UR22, UR45, UR38, 0xb ;  /* 0x000000262d167291 */ /* 0x000fe2000f8e583f */
[----:B-1----:R-:W-:Y:S01]  /*8e50*/  WARPGROUP.ARRIVE ;  /* 0x00000000000079c5 */ /* 0x002fe20000000000 */
[----:B------:R-:W-:Y:S01]  /*8e60*/  UMOV UR4, UR24 ;  /* 0x0000001800047c82 */ /* 0x000fe20008000000 */
[----:B------:R-:W-:Y:S01]  /*8e70*/  UMOV UR5, UR25 ;  /* 0x0000001900057c82 */ /* 0x000fe20008000000 */
[----:B------:R-:W-:Y:S01]  /*8e80*/  UMOV UR7, 0x40000040 ;  /* 0x4000004000077882 */ /* 0x000fe20000000000 */
[----:B------:R-:W-:Y:S02]  /*8e90*/  UIADD3 UR10, UR22, 0x400, URZ ;  /* 0x00000400160a7890 */ /* 0x000fe4000fffe03f */
[----:B------:R-:W-:Y:S01]  /*8ea0*/  UMOV UR6, UR22 ;  /* 0x0000001600067c82 */ /* 0x000fe20008000000 */
[----:B------:R-:W-:Y:S01]  /*8eb0*/  UMOV UR11, 0x40000040 ;  /* 0x40000040000b7882 */ /* 0x000fe20000000000 */
[----:B------:R-:W-:Y:S01]  /*8ec0*/  QGMMA.64x128x32.F32.E4M3.E4M3 R152, gdesc[UR4], RZ, !UPT, gsb0 ;  /* 0x01e00000049879f3 */ /* 0x000fe2000c0008ff */
[----:B------:R-:W-:Y:S01]  /*8ed0*/  UIADD3 UR6, UR22, 0x2, URZ ;  /* 0x0000000216067890 */ /* 0x000fe2000fffe03f */
[----:B------:R-:W-:Y:S01]  /*8ee0*/  UMOV UR4, UR28 ;  /* 0x0000001c00047c82 */ /* 0x000fe20008000000 */
[----:B------:R-:W-:Y:S01]  /*8ef0*/  UMOV UR5, UR29 ;  /* 0x0000001d00057c82 */ /* 0x000fe20008000000 */
[----:B------:R-:W-:Y:S01]  /*8f00*/  UMOV UR7, 0x40000040 ;  /* 0x4000004000077882 */ /* 0x000fe20000000000 */
[----:B------:R-:W-:Y:S01]  /*8f10*/  UIADD3 UR14, UR22, 0x402, URZ ;  /* 0x00000402160e7890 */ /* 0x000fe2000fffe03f */
[----:B------:R-:W-:Y:S01]  /*8f20*/  UMOV UR15, 0x40000040 ;  /* 0x40000040000f7882 */ /* 0x000fe20000000000 */
[----:B------:R-:W-:Y:S01]  /*8f30*/  UIADD3 UR18, UR22, 0x404, URZ ;  /* 0x0000040416127890 */ /* 0x000fe2000fffe03f */
[----:B------:R-:W-:Y:S01]  /*8f40*/  UMOV UR19, 0x40000040 ;  /* 0x4000004000137882 */ /* 0x000fe20000000000 */
[----:B------:R-:W-:Y:S01]  /*8f50*/  UMOV UR23, 0x40000040 ;  /* 0x4000004000177882 */ /* 0x000fe20000000000 */
[----:B------:R-:W-:-:S04]  /*8f60*/  UIADD3 UR45, UR45, 0x1, URZ ;  /* 0x000000012d2d7890 */ /* 0x000fc8000fffe03f */
[----:B------:R-:W-:-:S04]  /*8f70*/  UISETP.NE.AND UP0, UPT, UR45, 0x5, UPT ;  /* 0x000000052d00788c */ /* 0x000fc8000bf05270 */
[----:B------:R-:W-:Y:S01]  /*8f80*/  USEL UR45, UR45, URZ, UP0 ;  /* 0x0000003f2d2d7287 */ /* 0x000fe20008000000 */
[----:B------:R-:W-:Y:S02]  /*8f90*/  WARPGROUP.DEPBAR.LE gsb0, 0x0 ;  /* 0x00008000000079c5 */ /* 0x000fe40000010000 */
[----:B------:R-:W-:-:S06]  /*8fa0*/  WARPGROUP.ARRIVE ;  /* 0x00000000000079c5 */ /* 0x000fcc0000000000 */
[----:B------:R-:W-:Y:S01]  /*8fb0*/  QGMMA.64x128x32.F32.E4M3.E4M3 R152, gdesc[UR4], R152, gsb0 ;  /* 0x01e00000049879f3 */ /* 0x000fe20008000898 */
[----:B------:R-:W-:Y:S01]  /*8fc0*/  UIADD3 UR6, UR22, 0x4, URZ ;  /* 0x0000000416067890 */ /* 0x000fe2000fffe03f */
[----:B------:R-:W-:Y:S01]  /*8fd0*/  UMOV UR4, UR32 ;  /* 0x0000002000047c82 */ /* 0x000fe20008000000 */
[----:B------:R-:W-:Y:S01]  /*8fe0*/  UMOV UR5, UR33 ;  /* 0x0000002100057c82 */ /* 0x000fe20008000000 */
[----:B------:R-:W-:Y:S01]  /*8ff0*/  UMOV UR7, 0x40000040 ;  /* 0x4000004000077882 */ /* 0x000fe20000000000 */
[----:B------:R-:W-:Y:S02]  /*9000*/  WARPGROUP.DEPBAR.LE gsb0, 0x0 ;  /* 0x00008000000079c5 */ /* 0x000fe40000010000 */
[----:B------:R-:W-:-:S06]  /*9010*/  WARPGROUP.ARRIVE ;  /* 0x00000000000079c5 */ /* 0x000fcc0000000000 */
[----:B------:R-:W-:Y:S01]  /*9020*/  QGMMA.64x128x32.F32.E4M3.E4M3 R152, gdesc[UR4], R152, gsb0 ;  /* 0x01e00000049879f3 */ /* 0x000fe20008000898 */
[----:B------:R-:W-:Y:S01]  /*9030*/  UIADD3 UR6, UR22, 0x6, URZ ;  /* 0x0000000616067890 */ /* 0x000fe2000fffe03f */
[----:B------:R-:W-:Y:S01]  /*9040*/  UMOV UR4, UR40 ;  /* 0x0000002800047c82 */ /* 0x000fe20008000000 */
[----:B------:R-:W-:Y:S01]  /*9050*/  UMOV UR5, UR41 ;  /* 0x0000002900057c82 */ /* 0x000fe20008000000 */
[----:B------:R-:W-:Y:S01]  /*9060*/  UMOV UR7, 0x40000040 ;  /* 0x4000004000077882 */ /* 0x000fe20000000000 */
[----:B------:R-:W-:Y:S01]  /*9070*/  UIADD3 UR22, UR22, 0x406, URZ ;  /* 0x0000040616167890 */ /* 0x000fe2000fffe03f */
[----:B------:R-:W-:Y:S02]  /*9080*/  WARPGROUP.DEPBAR.LE gsb0, 0x0 ;  /* 0x00008000000079c5 */ /* 0x000fe40000010000 */
[----:B------:R-:W-:-:S06]  /*9090*/  WARPGROUP.ARRIVE ;  /* 0x00000000000079c5 */ /* 0x000fcc0000000000 */
[----:B------:R-:W-:Y:S01]  /*90a0*/  QGMMA.64x128x32.F32.E4M3.E4M3 R152, gdesc[UR4], R152, gsb0 ;  /* 0x01e00000049879f3 */ /* 0x000fe20008000898 */
[----:B------:R-:W-:-:S06]  /*90b0*/  USEL UR4, URZ, 0x1, UP0 ;  /* 0x000000013f047887 */ /* 0x000fcc0008000000 */
        /* <DEDUP_REMOVED lines=16> */
.L_x_38:
[C---:B------:R-:W-:Y:S01]  /*91c0*/  VIADD R17, R0.reuse, 0x9 ;  /* 0x0000000900117836 */ /* 0x040fe20000000000 */
[C---:B--2---:R-:W-:Y:S01]  /*91d0*/  IADD3 R13, R0.reuse, 0x8, RZ ;  /* 0x00000008000d7810 */ /* 0x044fe20007ffe0ff */
[C---:B------:R-:W-:Y:S01]  /*91e0*/  VIADD R12, R0.reuse, 0x1 ;  /* 0x00000001000c7836 */ /* 0x040fe20000000000 */
[C---:B------:R-:W-:Y:S01]  /*91f0*/  ISETP.GE.AND P6, PT, R0.reuse, UR27, PT ;  /* 0x0000001b00007c0c */ /* 0x040fe2000bfc6270 */
[C---:B------:R-:W-:Y:S01]  /*9200*/  VIADD R18, R0.reuse, 0x29 ;  /* 0x0000002900127836 */ /* 0x040fe20000000000 */
[----:B------:R-:W-:Y:S01]  /*9210*/  ISETP.GE.AND P3, PT, R17, UR27, PT ;  /* 0x0000001b11007c0c */ /* 0x000fe2000bf66270 */
[----:B------:R-:W-:Y:S01]  /*9220*/  VIADD R17, R0, 0x11 ;  /* 0x0000001100117836 */ /* 0x000fe20000000000 */
[----:B------:R-:W-:Y:S01]  /*9230*/  ISETP.GE.AND P4, PT, R12, UR27, PT ;  /* 0x0000001b0c007c0c */ /* 0x000fe2000bf86270 */
[C---:B------:R-:W-:Y:S01]  /*9240*/  VIADD R12, R0.reuse, 0x10 ;  /* 0x00000010000c7836 */ /* 0x040fe20000000000 */
[----:B------:R-:W-:Y:S01]  /*9250*/  ISETP.GE.AND P5, PT, R13, UR27, PT ;  /* 0x0000001b0d007c0c */ /* 0x000fe2000bfa6270 */
[C---:B------:R-:W-:Y:S01]  /*9260*/  VIADD R19, R0.reuse, 0x61 ;  /* 0x0000006100137836 */ /* 0x040fe20000000000 */
[----:B------:R-:W-:Y:S01]  /*9270*/  FSEL R153, R153, -INF , !P4 ;  /* 0xff80000099997808 */ /* 0x000fe20006000000 */
[C---:B------:R-:W-:Y:S01]  /*9280*/  VIADD R22, R0.reuse, 0x71 ;  /* 0x0000007100167836 */ /* 0x040fe20000000000 */
[----:B------:R-:W-:Y:S01]  /*9290*/  FSEL R155, R155, -INF , !P4 ;  /* 0xff8000009b9b7808 */ /* 0x000fe20006000000 */
[----:B------:R-:W-:Y:S01]  /*92a0*/  ULEA UR4, UR45, UR37, 0x3 ;  /* 0x000000252d047291 */ /* 0x000fe2000f8e183f */
[----:B------:R-:W-:Y:S01]  /*92b0*/  ISETP.GE.AND P4, PT, R17, UR27, PT ;  /* 0x0000001b11007c0c */ /* 0x000fe2000bf86270 */
[----:B------:R-:W-:Y:S01]  /*92c0*/  VIADD R17, R0, 0x19 ;  /* 0x0000001900117836 */ /* 0x000fe20000000000 */
[----:B------:R-:W-:Y:S01]  /*92d0*/  FSEL R13, R152, -INF , !P6 ;  /* 0xff800000980d7808 */ /* 0x000fe20007000000 */
[----:B------:R-:W-:Y:S01]  /*92e0*/  VIADD R152, R0, 0x79 ;  /* 0x0000007900987836 */ /* 0x000fe20000000000 */
[----:B------:R-:W-:-:S02]  /*92f0*/  FSEL R154, R154, -INF , !P6 ;  /* 0xff8000009a9a7808 */ /* 0x000fc40007000000 */
[----:B------:R-:W-:Y:S02]  /*9300*/  ISETP.GE.AND P6, PT, R12, UR27, PT ;  /* 0x0000001b0c007c0c */ /* 0x000fe4000bfc6270 */
[----:B------:R-:W-:Y:S02]  /*9310*/  IADD3 R12, R0, 0x18, RZ ;  /* 0x00000018000c7810 */ /* 0x000fe40007ffe0ff */
[----:B------:R-:W-:Y:S02]  /*9320*/  FSEL R157, R157, -INF , !P3 ;  /* 0xff8000009d9d7808 */ /* 0x000fe40005800000 */
[----:B------:R-:W-:Y:S02]  /*9330*/  FSEL R159, R159, -INF , !P3 ;  /* 0xff8000009f9f7808 */ /* 0x000fe40005800000 */
[----:B------:R-:W-:Y:S02]  /*9340*/  FSEL R156, R156, -INF , !P5 ;  /* 0xff8000009c9c7808 */ /* 0x000fe40006800000 */
[----:B------:R-:W-:-:S02]  /*9350*/  FSEL R158, R158, -INF , !P5 ;  /* 0xff8000009e9e7808 */ /* 0x000fc40006800000 */
[----:B------:R-:W-:Y:S01]  /*9360*/  ISETP.GE.AND P3, PT, R17, UR27, PT ;  /* 0x0000001b11007c0c */ /* 0x000fe2000bf66270 */
[----:B------:R-:W-:Y:S01]  /*9370*/  VIADD R17, R0, 0x21 ;  /* 0x0000002100117836 */ /* 0x000fe20000000000 */
[----:B------:R-:W-:Y:S01]  /*9380*/  ISETP.GE.AND P5, PT, R12, UR27, PT ;  /* 0x0000001b0c007c0c */ /* 0x000fe2000bfa6270 */
[----:B------:R-:W-:Y:S01]  /*9390*/  VIADD R12, R0, 0x20 ;  /* 0x00000020000c7836 */ /* 0x000fe20000000000 */
[----:B------:R-:W-:Y:S02]  /*93a0*/  FSEL R161, R161, -INF , !P4 ;  /* 0xff800000a1a17808 */ /* 0x000fe40006000000 */
[----:B------:R-:W-:Y:S02]  /*93b0*/  FSEL R163, R163, -INF , !P4 ;  /* 0xff800000a3a37808 */ /* 0x000fe40006000000 */
[----:B------:R-:W-:Y:S02]  /*93c0*/  FSEL R160, R160, -INF , !P6 ;  /* 0xff800000a0a07808 */ /* 0x000fe40007000000 */
[----:B------:R-:W-:-:S02]  /*93d0*/  FSEL R162, R162, -INF , !P6 ;  /* 0xff800000a2a27808 */ /* 0x000fc40007000000 */
[----:B------:R-:W-:Y:S02]  /*93e0*/  ISETP.GE.AND P4, PT, R17, UR27, PT ;  /* 0x0000001b11007c0c */ /* 0x000fe4000bf86270 */
[----:B------:R-:W-:Y:S02]  /*93f0*/  ISETP.GE.AND P6, PT, R12, UR27, PT ;  /* 0x0000001b0c007c0c */ /* 0x000fe4000bfc6270 */
[----:B------:R-:W-:Y:S02]  /*9400*/  IADD3 R17, R0, 0x28, RZ ;  /* 0x0000002800117810 */ /* 0x000fe40007ffe0ff */
[----:B------:R-:W-:Y:S02]  /*9410*/  FMNMX R12, R154, R11, !PT ;  /* 0x0000000b9a0c7209 */ /* 0x000fe40007800000 */
[----:B------:R-:W-:Y:S02]  /*9420*/  FSEL R164, R164, -INF , !P5 ;  /* 0xff800000a4a47808 */ /* 0x000fe40006800000 */
[----:B------:R-:W-:-:S02]  /*9430*/  FSEL R166, R166, -INF , !P5 ;  /* 0xff800000a6a67808 */ /* 0x000fc40006800000 */
[----:B------:R-:W-:Y:S02]  /*9440*/  ISETP.GE.AND P5, PT, R17, UR27, PT ;  /* 0x0000001b11007c0c */ /* 0x000fe4000bfa6270 */
[----:B------:R-:W-:Y:S02]  /*9450*/  FMNMX R17, R155, R12, !PT ;  /* 0x0000000c9b117209 */ /* 0x000fe40007800000 */
[----:B------:R-:W-:Y:S02]  /*9460*/  FSEL R165, R165, -INF , !P3 ;  /* 0xff800000a5a57808 */ /* 0x000fe40005800000 */
[----:B------:R-:W-:Y:S02]  /*9470*/  FMNMX R12, R158, R17, !PT ;  /* 0x000000119e0c7209 */ /* 0x000fe40007800000 */
[----:B------:R-:W-:Y:S02]  /*9480*/  FSEL R167, R167, -INF , !P3 ;  /* 0xff800000a7a77808 */ /* 0x000fe40005800000 */
[----:B------:R-:W-:-:S02]  /*9490*/  FMNMX R17, R159, R12, !PT ;  /* 0x0000000c9f117209 */ /* 0x000fc40007800000 */
[----:B------:R-:W-:Y:S01]  /*94a0*/  ISETP.GE.AND P3, PT, R18, UR27, PT ;  /* 0x0000001b12007c0c */ /* 0x000fe2000bf66270 */
[----:B------:R-:W-:Y:S01]  /*94b0*/  VIADD R18, R0, 0x30 ;  /* 0x0000003000127836 */ /* 0x000fe20000000000 */
[----:B------:R-:W-:Y:S02]  /*94c0*/  FMNMX R12, R162, R17, !PT ;  /* 0x00000011a20c7209 */ /* 0x000fe40007800000 */
[----:B------:R-:W-:Y:S02]  /*94d0*/  FSEL R168, R168, -INF , !P6 ;  /* 0xff800000a8a87808 */ /* 0x000fe40007000000 */
[----:B------:R-:W-:Y:S02]  /*94e0*/  FSEL R170, R170, -INF , !P6 ;  /* 0xff800000aaaa7808 */ /* 0x000fe40007000000 */
[----:B------:R-:W-:Y:S01]  /*94f0*/  ISETP.GE.AND P6, PT, R18, UR27, PT ;  /* 0x0000001b12007c0c */ /* 0x000fe2000bfc6270 */
[----:B------:R-:W-:Y:S01]  /*9500*/  VIADD R18, R0, 0x31 ;  /* 0x0000003100127836 */ /* 0x000fe20000000000 */
[----:B------:R-:W-:-:S02]  /*9510*/  FMNMX R17, R163, R12, !PT ;  /* 0x0000000ca3117209 */ /* 0x000fc40007800000 */
[----:B------:R-:W-:Y:S02]  /*9520*/  FSEL R169, R169, -INF , !P4 ;  /* 0xff800000a9a97808 */ /* 0x000fe40006000000 */
[----:B------:R-:W-:Y:S02]  /*9530*/  FSEL R171, R171, -INF , !P4 ;  /* 0xff800000abab7808 */ /* 0x000fe40006000000 */
[----:B------:R-:W-:Y:S02]  /*9540*/  FMNMX R12, R166, R17, !PT ;  /* 0x00000011a60c7209 */ /* 0x000fe40007800000 */
[----:B------:R-:W-:Y:S02]  /*9550*/  ISETP.GE.AND P4, PT, R18, UR27, PT ;  /* 0x0000001b12007c0c */ /* 0x000fe4000bf86270 */
[----:B------:R-:W-:Y:S02]  /*9560*/  IADD3 R18, R0, 0x38, RZ ;  /* 0x0000003800127810 */ /* 0x000fe40007ffe0ff */
[----:B------:R-:W-:-:S02]  /*9570*/  FMNMX R17, R167, R12, !PT ;  /* 0x0000000ca7117209 */ /* 0x000fc40007800000 */
[----:B------:R-:W-:Y:S02]  /*9580*/  FSEL R172, R172, -INF , !P5 ;  /* 0xff800000acac7808 */ /* 0x000fe40006800000 */
[----:B------:R-:W-:Y:S02]  /*9590*/  FSEL R174, R174, -INF , !P5 ;  /* 0xff800000aeae7808 */ /* 0x000fe40006800000 */
[----:B------:R-:W-:Y:S01]  /*95a0*/  ISETP.GE.AND P5, PT, R18, UR27, PT ;  /* 0x0000001b12007c0c */ /* 0x000fe2000bfa6270 */
[----:B------:R-:W-:Y:S01]  /*95b0*/  VIADD R18, R0, 0x39 ;  /* 0x0000003900127836 */ /* 0x000fe20000000000 */
[----:B------:R-:W-:Y:S02]  /*95c0*/  FMNMX R12, R170, R17, !PT ;  /* 0x00000011aa0c7209 */ /* 0x000fe40007800000 */
[----:B------:R-:W-:Y:S02]  /*95d0*/  FSEL R173, R173, -INF , !P3 ;  /* 0xff800000adad7808 */ /* 0x000fe40005800000 */
[----:B------:R-:W-:-:S02]  /*95e0*/  FSEL R175, R175, -INF , !P3 ;  /* 0xff800000afaf7808 */ /* 0x000fc40005800000 */
[----:B------:R-:W-:Y:S01]  /*95f0*/  ISETP.GE.AND P3, PT, R18, UR27, PT ;  /* 0x0000001b12007c0c */ /* 0x000fe2000bf66270 */
[----:B------:R-:W-:Y:S01]  /*9600*/  VIADD R18, R0, 0x40 ;  /* 0x0000004000127836 */ /* 0x000fe20000000000 */
[----:B------:R-:W-:Y:S02]  /*9610*/  FMNMX R17, R171, R12, !PT ;  /* 0x0000000cab117209 */ /* 0x000fe40007800000 */
[----:B------:R-:W-:Y:S02]  /*9620*/  FSEL R176, R176, -INF , !P6 ;  /* 0xff800000b0b07808 */ /* 0x000fe40007000000 */
[----:B------:R-:W-:Y:S02]  /*9630*/  FMNMX R12, R174, R17, !PT ;  /* 0x00000011ae0c7209 */ /* 0x000fe40007800000 */
[----:B------:R-:W-:Y:S02]  /*9640*/  FSEL R178, R178, -INF , !P6 ;  /* 0xff800000b2b27808 */ /* 0x000fe40007000000 */
[----:B------:R-:W-:Y:S01]  /*9650*/  ISETP.GE.AND P6, PT, R18, UR27, PT ;  /* 0x0000001b12007c0c */ /* 0x000fe2000bfc6270 */
[----:B------:R-:W-:Y:S01]  /*9660*/  VIADD R18, R0, 0x41 ;  /* 0x0000004100127836 */ /* 0x000fe20000000000 */
[----:B------:R-:W-:-:S02]  /*9670*/  FMNMX R17, R175, R12, !PT ;  /* 0x0000000caf117209 */ /* 0x000fc40007800000 */
[----:B------:R-:W-:Y:S02]  /*9680*/  FSEL R177, R177, -INF , !P4 ;  /* 0xff800000b1b17808 */ /* 0x000fe40006000000 */
[----:B------:R-:W-:Y:S02]  /*9690*/  FSEL R179, R179, -INF , !P4 ;  /* 0xff800000b3b37808 */ /* 0x000fe40006000000 */
[----:B------:R-:W-:Y:S02]  /*96a0*/  ISETP.GE.AND P4, PT, R18, UR27, PT ;  /* 0x0000001b12007c0c */ /* 0x000fe4000bf86270 */
[----:B------:R-:W-:Y:S02]  /*96b0*/  FMNMX R12, R178, R17, !PT ;  /* 0x00000011b20c7209 */ /* 0x000fe40007800000 */
[----:B------:R-:W-:Y:S02]  /*96c0*/  IADD3 R18, R0, 0x48, RZ ;  /* 0x0000004800127810 */ /* 0x000fe40007ffe0ff */
[----:B------:R-:W-:-:S02]  /*96d0*/  FSEL R180, R180, -INF , !P5 ;  /* 0xff800000b4b47808 */ /* 0x000fc40006800000 */
[----:B------:R-:W-:Y:S02]  /*96e0*/  FSEL R182, R182, -INF , !P5 ;  /* 0xff800000b6b67808 */ /* 0x000fe40006800000 */
[----:B------:R-:W-:Y:S02]  /*96f0*/  FMNMX R17, R179, R12, !PT ;  /* 0x0000000cb3117209 */ /* 0x000fe40007800000 */
[----:B------:R-:W-:Y:S01]  /*9700*/  ISETP.GE.AND P5, PT, R18, UR27, PT ;  /* 0x0000001b12007c0c */ /* 0x000fe2000bfa6270 */
[----:B------:R-:W-:Y:S01]  /*9710*/  VIADD R18, R0, 0x49 ;  /* 0x0000004900127836 */ /* 0x000fe20000000000 */
[----:B------:R-:W-:Y:S02]  /*9720*/  FSEL R183, R183, -INF , !P3 ;  /* 0xff800000b7b77808 */ /* 0x000fe40005800000 */
[----:B------:R-:W-:Y:S02]  /*9730*/  FMNMX R12, R182, R17, !PT ;  /* 0x00000011b60c7209 */ /* 0x000fe40007800000 */
[----:B------:R-:W-:-:S02]  /*9740*/  FSEL R181, R181, -INF , !P3 ;  /* 0xff800000b5b57808 */ /* 0x000fc40005800000 */
[----:B------:R-:W-:Y:S01]  /*9750*/  ISETP.GE.AND P3, PT, R18, UR27, PT ;  /* 0x0000001b12007c0c */ /* 0x000fe2000bf66270 */
[----:B------:R-:W-:Y:S01]  /*9760*/  VIADD R18, R0, 0x50 ;  /* 0x0000005000127836 */ /* 0x000fe20000000000 */
[----:B------:R-:W-:Y:S02]  /*9770*/  FSEL R186, R186, -INF , !P6 ;  /* 0xff800000baba7808 */ /* 0x000fe40007000000 */
[----:B------:R-:W-:Y:S02]  /*9780*/  FMNMX R17, R183, R12, !PT ;  /* 0x0000000cb7117209 */ /* 0x000fe40007800000 */
[----:B------:R-:W-:Y:S02]  /*9790*/  FSEL R184, R184, -INF , !P6 ;  /* 0xff800000b8b87808 */ /* 0x000fe40007000000 */
[----:B------:R-:W-:Y:S02]  /*97a0*/  FSEL R187, R187, -INF , !P4 ;  /* 0xff800000bbbb7808 */ /* 0x000fe40006000000 */
[----:B------:R-:W-:-:S02]  /*97b0*/  FMNMX R12, R186, R17, !PT ;  /* 0x00000011ba0c7209 */ /* 0x000fc40007800000 */
[----:B------:R-:W-:Y:S01]  /*97c0*/  ISETP.GE.AND P6, PT, R18, UR27, PT ;  /* 0x0000001b12007c0c */ /* 0x000fe2000bfc6270 */
[----:B------:R-:W-:Y:S01]  /*97d0*/  VIADD R18, R0, 0x51 ;  /* 0x0000005100127836 */ /* 0x000fe20000000000 */
[----:B------:R-:W-:Y:S02]  /*97e0*/  FSEL R190, R190, -INF , !P5 ;  /* 0xff800000bebe7808 */ /* 0x000fe40006800000 */
[----:B------:R-:W-:Y:S02]  /*97f0*/  FMNMX R17, R187, R12, !PT ;  /* 0x0000000cbb117209 */ /* 0x000fe40007800000 */
[----:B------:R-:W-:Y:S02]  /*9800*/  FSEL R185, R185, -INF , !P4 ;  /* 0xff800000b9b97808 */ /* 0x000fe40006000000 */
[----:B------:R-:W-:Y:S02]  /*9810*/  ISETP.GE.AND P4, PT, R18, UR27, PT ;  /* 0x0000001b12007c0c */ /* 0x000fe4000bf86270 */
[----:B------:R-:W-:-:S02]  /*9820*/  IADD3 R18, R0, 0x58, RZ ;  /* 0x0000005800127810 */ /* 0x000fc40007ffe0ff */
[----:B------:R-:W-:Y:S02]  /*9830*/  FSEL R191, R191, -INF , !P3 ;  /* 0xff800000bfbf7808 */ /* 0x000fe40005800000 */
[----:B------:R-:W-:Y:S02]  /*9840*/  FMNMX R12, R190, R17, !PT ;  /* 0x00000011be0c7209 */ /* 0x000fe40007800000 */
[----:B------:R-:W-:Y:S02]  /*9850*/  FSEL R188, R188, -INF , !P5 ;  /* 0xff800000bcbc7808 */ /* 0x000fe40006800000 */
[----:B------:R-:W-:Y:S01]  /*9860*/  ISETP.GE.AND P5, PT, R18, UR27, PT ;  /* 0x0000001b12007c0c */ /* 0x000fe2000bfa6270 */
[----:B------:R-:W-:Y:S01]  /*9870*/  VIADD R18, R0, 0x59 ;  /* 0x0000005900127836 */ /* 0x000fe20000000000 */
[----:B------:R-:W-:Y:S02]  /*9880*/  FSEL R194, R194, -INF , !P6 ;  /* 0xff800000c2c27808 */ /* 0x000fe40007000000 */
[----:B------:R-:W-:-:S02]  /*9890*/  FMNMX R17, R191, R12, !PT ;  /* 0x0000000cbf117209 */ /* 0x000fc40007800000 */
[----:B------:R-:W-:Y:S02]  /*98a0*/  FSEL R195, R195, -INF , !P4 ;  /* 0xff800000c3c37808 */ /* 0x000fe40006000000 */
[----:B------:R-:W-:Y:S02]  /*98b0*/  FMNMX R12, R194, R17, !PT ;  /* 0x00000011c20c7209 */ /* 0x000fe40007800000 */
[----:B------:R-:W-:Y:S02]  /*98c0*/  FSEL R189, R189, -INF , !P3 ;  /* 0xff800000bdbd7808 */ /* 0x000fe40005800000 */
[----:B------:R-:W-:Y:S01]  /*98d0*/  ISETP.GE.AND P3, PT, R18, UR27, PT ;  /* 0x0000001b12007c0c */ /* 0x000fe2000bf66270 */
[----:B------:R-:W-:Y:S01]  /*98e0*/  VIADD R18, R0, 0x60 ;  /* 0x0000006000127836 */ /* 0x000fe20000000000 */
[----:B------:R-:W-:Y:S02]  /*98f0*/  FSEL R198, R198, -INF , !P5 ;  /* 0xff800000c6c67808 */ /* 0x000fe40006800000 */
[----:B------:R-:W-:-:S02]  /*9900*/  FMNMX R17, R195, R12, !PT ;  /* 0x0000000cc3117209 */ /* 0x000fc40007800000 */
[----:B------:R-:W-:Y:S02]  /*9910*/  P2R R14, PR, RZ, 0x4 ;  /* 0x00000004ff0e7803 */ /* 0x000fe40000000000 */
[----:B------:R-:W-:Y:S02]  /*9920*/  ISETP.GE.AND P2, PT, R18, UR27, PT ;  /* 0x0000001b12007c0c */ /* 0x000fe4000bf46270 */
[----:B------:R-:W-:Y:S02]  /*9930*/  FSEL R199, R199, -INF , !P3 ;  /* 0xff800000c7c77808 */ /* 0x000fe40005800000 */
[----:B------:R-:W-:Y:S02]  /*9940*/  FMNMX R12, R198, R17, !PT ;  /* 0x00000011c60c7209 */ /* 0x000fe40007800000 */
[----:B------:R-:W-:Y:S02]  /*9950*/  P2R R16, PR, RZ, 0x2 ;  /* 0x00000002ff107803 */ /* 0x000fe40000000000 */
[----:B------:R-:W-:-:S02]  /*9960*/  IADD3 R20, R0, 0x68, RZ ;  /* 0x0000006800147810 */ /* 0x000fc40007ffe0ff */
[----:B------:R-:W-:Y:S01]  /*9970*/  ISETP.GE.AND P1, PT, R19, UR27, PT ;  /* 0x0000001b13007c0c */ /* 0x000fe2000bf26270 */
[----:B------:R-:W-:Y:S01]  /*9980*/  VIADD R19, R0, 0x69 ;  /* 0x0000006900137836 */ /* 0x000fe20000000000 */
[----:B------:R-:W-:Y:S02]  /*9990*/  FSEL R202, R202, -INF , !P2 ;  /* 0xff800000caca7808 */ /* 0x000fe40005000000 */
[----:B------:R-:W-:Y:S02]  /*99a0*/  FMNMX R17, R199, R12, !PT ;  /* 0x0000000cc7117209 */ /* 0x000fe40007800000 */
[----:B------:R-:W-:Y:S02]  /*99b0*/  P2R R15, PR, RZ, 0x1 ;  /* 0x00000001ff0f7803 */ /* 0x000fe40000000000 */
[----:B------:R-:W-:Y:S02]  /*99c0*/  ISETP.GE.AND P0, PT, R20, UR27, PT ;  /* 0x0000001b14007c0c */ /* 0x000fe4000bf06270 */
[----:B------:R-:W-:-:S02]  /*99d0*/  FSEL R203, R203, -INF , !P1 ;  /* 0xff800000cbcb7808 */ /* 0x000fc40004800000 */
[----:B------:R-:W-:Y:S02]  /*99e0*/  FMNMX R12, R202, R17, !PT ;  /* 0x00000011ca0c7209 */ /* 0x000fe40007800000 */
[----:B------:R-:W-:Y:S01]  /*99f0*/  ISETP.GE.AND P2, PT, R19, UR27, PT ;  /* 0x0000001b13007c0c */ /* 0x000fe2000bf46270 */
[----:B------:R-:W-:Y:S01]  /*9a00*/  VIADD R19, R0, 0x70 ;  /* 0x0000007000137836 */ /* 0x000fe20000000000 */
[----:B------:R-:W-:Y:S02]  /*9a10*/  FSEL R206, R206, -INF , !P0 ;  /* 0xff800000cece7808 */ /* 0x000fe40004000000 */
[----:B------:R-:W-:Y:S02]  /*9a20*/  FMNMX R17, R203, R12, !PT ;  /* 0x0000000ccb117209 */ /* 0x000fe40007800000 */
[----:B------:R-:W-:Y:S02]  /*9a30*/  FSEL R197, R197, -INF , !P3 ;  /* 0xff800000c5c57808 */ /* 0x000fe40005800000 */
[----:B------:R-:W-:-:S02]  /*9a40*/  FSEL R207, R207, -INF , !P2 ;  /* 0xff800000cfcf7808 */ /* 0x000fc40005000000 */
[----:B------:R-:W-:Y:S02]  /*9a50*/  FMNMX R12, R206, R17, !PT ;  /* 0x00000011ce0c7209 */ /* 0x000fe40007800000 */
[----:B------:R-:W-:Y:S02]  /*9a60*/  ISETP.GE.AND P3, PT, R19, UR27, PT ;  /* 0x0000001b13007c0c */ /* 0x000fe4000bf66270 */
[----:B------:R-:W-:Y:S02]  /*9a70*/  FSEL R193, R193, -INF , !P4 ;  /* 0xff800000c1c17808 */ /* 0x000fe40006000000 */
[----:B------:R-:W-:Y:S02]  /*9a80*/  IADD3 R23, R0, 0x78, RZ ;  /* 0x0000007800177810 */ /* 0x000fe40007ffe0ff */
[----:B------:R-:W-:Y:S02]  /*9a90*/  FSEL R210, R210, -INF , !P3 ;  /* 0xff800000d2d27808 */ /* 0x000fe40005800000 */
[----:B------:R-:W-:-:S02]  /*9aa0*/  FMNMX R17, R207, R12, !PT ;  /* 0x0000000ccf117209 */ /* 0x000fc40007800000 */
[----:B------:R-:W-:Y:S02]  /*9ab0*/  ISETP.GE.AND P4, PT, R22, UR27, PT ;  /* 0x0000001b16007c0c */ /* 0x000fe4000bf86270 */
[----:B------:R-:W-:Y:S02]  /*9ac0*/  FSEL R196, R196, -INF , !P5 ;  /* 0xff800000c4c47808 */ /* 0x000fe40006800000 */
[----:B------:R-:W-:Y:S02]  /*9ad0*/  FSEL R211, R211, -INF , !P4 ;  /* 0xff800000d3d37808 */ /* 0x000fe40006000000 */
[----:B------:R-:W-:Y:S02]  /*9ae0*/  FMNMX R12, R210, R17, !PT ;  /* 0x00000011d20c7209 */ /* 0x000fe40007800000 */
[----:B------:R-:W-:Y:S02]  /*9af0*/  ISETP.GE.AND P5, PT, R23, UR27, PT ;  /* 0x0000001b17007c0c */ /* 0x000fe4000bfa6270 */
[----:B------:R-:W-:-:S02]  /*9b00*/  FSEL R192, R192, -INF , !P6 ;  /* 0xff800000c0c07808 */ /* 0x000fc40007000000 */
[----:B------:R-:W-:Y:S02]  /*9b10*/  FSEL R214, R214, -INF , !P5 ;  /* 0xff800000d6d67808 */ /* 0x000fe40006800000 */
[----:B------:R-:W-:Y:S02]  /*9b20*/  FMNMX R17, R211, R12, !PT ;  /* 0x0000000cd3117209 */ /* 0x000fe40007800000 */
[----:B------:R-:W-:Y:S02]  /*9b30*/  ISETP.GE.AND P6, PT, R152, UR27, PT ;  /* 0x0000001b98007c0c */ /* 0x000fe4000bfc6270 */
[----:B------:R-:W-:Y:S02]  /*9b40*/  FMNMX R12, R214, R17, !PT ;  /* 0x00000011d60c7209 */ /* 0x000fe40007800000 */
[----:B------:R-:W-:Y:S02]  /*9b50*/  FSEL R215, R215, -INF , !P6 ;  /* 0xff800000d7d77808 */ /* 0x000fe40007000000 */
[----:B------:R-:W-:-:S02]  /*9b60*/  P2R R20, PR, RZ, 0x1 ;  /* 0x00000001ff147803 */ /* 0x000fc40000000000 */
[----:B------:R-:W-:Y:S02]  /*9b70*/  FMNMX R17, R215, R12, !PT ;  /* 0x0000000cd7117209 */ /* 0x000fe40007800000 */
[----:B------:R-:W-:Y:S02]  /*9b80*/  P2R R21, PR, RZ, 0x2 ;  /* 0x00000002ff157803 */ /* 0x000fe40000000000 */
[----:B------:R-:W-:Y:S01]  /*9b90*/  ISETP.GE.AND P1, PT, R18, UR27, PT ;  /* 0x0000001b12007c0c */ /* 0x000fe2000bf26270 */
[----:B------:R-:W1:Y:S01]  /*9ba0*/  SHFL.BFLY PT, R12, R17, 0x1, 0x1f ;  /* 0x0c201f00110c7f89 */ /* 0x000e6200000e0000 */
[----:B------:R-:W-:Y:S02]  /*9bb0*/  FSEL R209, R209, -INF , !P4 ;  /* 0xff800000d1d17808 */ /* 0x000fe40006000000 */
[----:B------:R-:W-:Y:S02]  /*9bc0*/  FSEL R200, R200, -INF , !P1 ;  /* 0xff800000c8c87808 */ /* 0x000fe40004800000 */
[----:B------:R-:W-:-:S02]  /*9bd0*/  ISETP.NE.AND P1, PT, R21, RZ, PT ;  /* 0x000000ff1500720c */ /* 0x000fc40003f25270 */
[----:B------:R-:W-:Y:S02]  /*9be0*/  FSEL R208, R208, -INF , !P3 ;  /* 0xff800000d0d07808 */ /* 0x000fe40005800000 */
[----:B------:R-:W-:Y:S02]  /*9bf0*/  FSEL R201, R201, -INF , !P1 ;  /* 0xff800000c9c97808 */ /* 0x000fe40004800000 */
[----:B------:R-:W-:Y:S02]  /*9c00*/  ISETP.NE.AND P1, PT, R16, RZ, PT ;  /* 0x000000ff1000720c */ /* 0x000fe40003f25270 */
[----:B------:R-:W-:Y:S02]  /*9c10*/  FSEL R212, R212, -INF , !P5 ;  /* 0xff800000d4d47808 */ /* 0x000fe40006800000 */
[----:B------:R-:W-:Y:S02]  /*9c20*/  FSEL R213, R213, -INF , !P6 ;  /* 0xff800000d5d57808 */ /* 0x000fe40007000000 */
[----:B------:R-:W-:-:S02]  /*9c30*/  FSEL R205, R205, -INF , !P2 ;  /* 0xff800000cdcd7808 */ /* 0x000fc40005000000 */
[----:B------:R-:W-:Y:S02]  /*9c40*/  ISETP.NE.AND P2, PT, R14, RZ, PT ;  /* 0x000000ff0e00720c */ /* 0x000fe40003f45270 */
[----:B------:R-:W-:Y:S02]  /*9c50*/  FMNMX R14, R13, R10, !PT ;  /* 0x0000000a0d0e7209 */ /* 0x000fe40007800000 */
[----:B-1----:R-:W-:Y:S02]  /*9c60*/  FMNMX R19, R17, R12, !PT ;  /* 0x0000000c11137209 */ /* 0x002fe40007800000 */
[----:B------:R-:W-:-:S03]  /*9c70*/  FMNMX R23, R153, R14, !PT ;  /* 0x0000000e99177209 */ /* 0x000fc60007800000 */
[----:B------:R-:W1:Y:S01]  /*9c80*/  SHFL.BFLY PT, R12, R19, 0x2, 0x1f ;  /* 0x0c401f00130c7f89 */ /* 0x000e6200000e0000 */
[----:B------:R-:W-:-:S04]  /*9c90*/  FMNMX R14, R156, R23, !PT ;  /* 0x000000179c0e7209 */ /* 0x000fc80007800000 */
[----:B------:R-:W-:-:S04]  /*9ca0*/  FMNMX R23, R157, R14, !PT ;  /* 0x0000000e9d177209 */ /* 0x000fc80007800000 */
[----:B------:R-:W-:Y:S02]  /*9cb0*/  FMNMX R14, R160, R23, !PT ;  /* 0x00000017a00e7209 */ /* 0x000fe40007800000 */
[----:B-1----:R-:W-:-:S04]  /*9cc0*/  FMNMX R12, R19, R12, !PT ;  /* 0x0000000c130c7209 */ /* 0x002fc80007800000 */
[----:B------:R-:W-:-:S04]  /*9cd0*/  FSETP.NEU.AND P0, PT, R12, -INF , PT ;  /* 0xff8000000c00780b */ /* 0x000fc80003f0d000 */
[----:B------:R-:W-:Y:S02]  /*9ce0*/  FSEL R18, R12, RZ, P0 ;  /* 0x000000ff0c127208 */ /* 0x000fe40000000000 */
[----:B------:R-:W-:-:S04]  /*9cf0*/  ISETP.NE.AND P0, PT, R20, RZ, PT ;  /* 0x000000ff1400720c */ /* 0x000fc80003f05270 */
[----:B------:R-:W-:Y:S02]  /*9d00*/  FSEL R204, R204, -INF , !P0 ;  /* 0xff800000cccc7808 */ /* 0x000fe40004000000 */
[----:B------:R-:W-:Y:S01]  /*9d10*/  ISETP.NE.AND P0, PT, R15, RZ, PT ;  /* 0x000000ff0f00720c */ /* 0x000fe20003f05270 */
        /* <DEDUP_REMOVED lines=15> */
[----:B------:R-:W-:Y:S01]  /*9e10*/  FMNMX R155, R161, R14, !PT ;  /* 0x0000000ea19b7209 */ /* 0x000fe20007800000 */
[--C-:B------:R-:W-:Y:S01]  /*9e20*/  FFMA R158, R174, UR26, -R15.reuse ;  /* 0x0000001aae9e7c23 */ /* 0x100fe2000800080f */
[----:B------:R-:W-:-:S01]  /*9e30*/  FFMA R175, R175, UR26, -R15 ;  /* 0x0000001aafaf7c23 */ /* 0x000fc2000800080f */
[--C-:B------:R-:W-:Y:S01]  /*9e40*/  FFMA R178, R178, UR26, -R15.reuse ;  /* 0x0000001ab2b27c23 */ /* 0x100fe2000800080f */
[----:B------:R-:W-:Y:S01]  /*9e50*/  FMNMX R14, R164, R155, !PT ;  /* 0x0000009ba40e7209 */ /* 0x000fe20007800000 */
[----:B------:R-:W-:Y:S01]  /*9e60*/  @!P4 FMUL R16, R16, 0.5 ;  /* 0x3f0000001010c820 */ /* 0x000fe20000400000 */
[----:B------:R-:W-:-:S01]  /*9e70*/  FFMA R162, R179, UR26, -R15 ;  /* 0x0000001ab3a27c23 */ /* 0x000fc2000800080f */
[----:B------:R-:W-:Y:S01]  /*9e80*/  @!P3 FMUL R154, R154, 0.5 ;  /* 0x3f0000009a9ab820 */ /* 0x000fe20000400000 */
[----:B------:R-:W-:Y:S01]  /*9e90*/  FMNMX R155, R165, R14, !PT ;  /* 0x0000000ea59b7209 */ /* 0x000fe20007800000 */
[----:B------:R-:W-:Y:S01]  /*9ea0*/  @!P5 FMUL R19, R19, 0.5 ;  /* 0x3f0000001313d820 */ /* 0x000fe20000400000 */
[----:B------:R-:W-:-:S01]  /*9eb0*/  FFMA R183, R183, UR26, -R15 ;  /* 0x0000001ab7b77c23 */ /* 0x000fc2000800080f */
[----:B------:R1:W2:Y:S01]  /*9ec0*/  MUFU.EX2 R17, R154 ;  /* 0x0000009a00117308 */ /* 0x0002a20000000800 */
[----:B------:R-:W-:Y:S01]  /*9ed0*/  @!P6 FMUL R21, R21, 0.5 ;  /* 0x3f0000001515e820 */ /* 0x000fe20000400000 */
[----:B------:R-:W-:Y:S01]  /*9ee0*/  FMNMX R14, R168, R155, !PT ;  /* 0x0000009ba80e7209 */ /* 0x000fe20007800000 */
[----:B------:R-:W-:-:S01]  /*9ef0*/  FFMA R187, R187, UR26, -R15 ;  /* 0x0000001abbbb7c23 */ /* 0x000fc2000800080f */
[--C-:B------:R-:W-:Y:S01]  /*9f00*/  FFMA R174, R190, UR26, -R15.reuse ;  /* 0x0000001abeae7c23 */ /* 0x100fe2000800080f */
[----:B------:R-:W-:-:S01]  /*9f10*/  FFMA R194, R194, UR26, -R15 ;  /* 0x0000001ac2c27c23 */ /* 0x000fc2000800080f */
[----:B------:R-:W-:Y:S01]  /*9f20*/  FMNMX R159, R169, R14, !PT ;  /* 0x0000000ea99f7209 */ /* 0x000fe20007800000 */
[----:B------:R-:W-:-:S01]  /*9f30*/  FFMA R195, R195, UR26, -R15 ;  /* 0x0000001ac3c37c23 */ /* 0x000fc2000800080f */
[----:B------:R-:W3:Y:S01]  /*9f40*/  MUFU.EX2 R16, R16 ;  /* 0x0000001000107308 */ /* 0x000ee20000000800 */
[----:B-1----:R-:W-:-:S01]  /*9f50*/  FFMA R154, R167, UR26, -R15 ;  /* 0x0000001aa79a7c23 */ /* 0x002fc2000800080f */
[----:B------:R-:W-:Y:S01]  /*9f60*/  FMNMX R14, R172, R159, !PT ;  /* 0x0000009fac0e7209 */ /* 0x000fe20007800000 */
[----:B------:R-:W-:-:S01]  /*9f70*/  FFMA R202, R202, UR26, -R15 ;  /* 0x0000001acaca7c23 */ /* 0x000fc2000800080f */
[--C-:B------:R-:W-:Y:S01]  /*9f80*/  FFMA R203, R203, UR26, -R15.reuse ;  /* 0x0000001acbcb7c23 */ /* 0x100fe2000800080f */
[----:B------:R-:W-:-:S01]  /*9f90*/  FFMA R206, R206, UR26, -R15 ;  /* 0x0000001acece7c23 */ /* 0x000fc2000800080f */
[----:B------:R-:W-:Y:S01]  /*9fa0*/  FMNMX R159, R173, R14, !PT ;  /* 0x0000000ead9f7209 */ /* 0x000fe20007800000 */
[----:B------:R-:W-:-:S01]  /*9fb0*/  FFMA R190, R207, UR26, -R15 ;  /* 0x0000001acfbe7c23 */ /* 0x000fc2000800080f */
[----:B------:R-:W1:Y:S01]  /*9fc0*/  MUFU.EX2 R19, R19 ;  /* 0x0000001300137308 */ /* 0x000e620000000800 */
[----:B--2---:R-:W-:Y:S01]  /*9fd0*/  @!P3 FMUL R17, R17, R17 ;  /* 0x000000111111b220 */ /* 0x004fe20000400000 */
[----:B------:R-:W-:Y:S01]  /*9fe0*/  FSETP.GEU.AND P3, PT, R22, -126, PT ;  /* 0xc2fc00001600780b */ /* 0x000fe20003f6e000 */
[----:B------:R-:W-:-:S01]  /*9ff0*/  FFMA R210, R210, UR26, -R15 ;  /* 0x0000001ad2d27c23 */ /* 0x000fc2000800080f */
[----:B------:R-:W-:Y:S01]  /*a000*/  FMNMX R14, R176, R159, !PT ;  /* 0x0000009fb00e7209 */ /* 0x000fe20007800000 */
[----:B------:R-:W-:-:S01]  /*a010*/  FFMA R211, R211, UR26, -R15 ;  /* 0x0000001ad3d37c23 */ /* 0x000fc2000800080f */
[--C-:B------:R-:W-:Y:S01]  /*a020*/  FFMA R214, R214, UR26, -R15.reuse ;  /* 0x0000001ad6d67c23 */ /* 0x100fe2000800080f */
[----:B------:R-:W-:-:S01]  /*a030*/  FFMA R215, R215, UR26, -R15 ;  /* 0x0000001ad7d77c23 */ /* 0x000fc2000800080f */
[----:B------:R-:W2:Y:S01]  /*a040*/  MUFU.EX2 R21, R21 ;  /* 0x0000001500157308 */ /* 0x000ea20000000800 */
[----:B---3--:R-:W-:Y:S01]  /*a050*/  @!P4 FMUL R16, R16, R16 ;  /* 0x000000101010c220 */ /* 0x008fe20000400000 */
[----:B------:R-:W-:Y:S01]  /*a060*/  FSETP.GEU.AND P4, PT, R20, -126, PT ;  /* 0xc2fc00001400780b */ /* 0x000fe20003f8e000 */
[----:B------:R-:W-:Y:S01]  /*a070*/  FMUL R18, R18, UR26 ;  /* 0x0000001a12127c20 */ /* 0x000fe20008400000 */
[----:B------:R-:W-:-:S03]  /*a080*/  FMNMX R159, R177, R14, !PT ;  /* 0x0000000eb19f7209 */ /* 0x000fc60007800000 */
[----:B------:R-:W-:Y:S01]  /*a090*/  @!P3 FMUL R22, R22, 0.5 ;  /* 0x3f0000001616b820 */ /* 0x000fe20000400000 */
[----:B------:R-:W-:Y:S01]  /*a0a0*/  FMNMX R14, R180, R159, !PT ;  /* 0x0000009fb40e7209 */ /* 0x000fe20007800000 */
[----:B-1----:R-:W-:Y:S01]  /*a0b0*/  @!P5 FMUL R19, R19, R19 ;  /* 0x000000131313d220 */ /* 0x002fe20000400000 */
[----:B------:R-:W-:Y:S02]  /*a0c0*/  FSETP.GEU.AND P5, PT, R166, -126, PT ;  /* 0xc2fc0000a600780b */ /* 0x000fe40003fae000 */
[----:B------:R-:W-:Y:S01]  /*a0d0*/  FMNMX R163, R181, R14, !PT ;  /* 0x0000000eb5a37209 */ /* 0x000fe20007800000 */
[----:B------:R-:W1:Y:S02]  /*a0e0*/  MUFU.EX2 R22, R22 ;  /* 0x0000001600167308 */ /* 0x000e640000000800 */
[----:B------:R-:W-:Y:S01]  /*a0f0*/  @!P4 FMUL R20, R20, 0.5 ;  /* 0x3f0000001414c820 */ /* 0x000fe20000400000 */
[----:B------:R-:W-:Y:S01]  /*a100*/  FMNMX R14, R184, R163, !PT ;  /* 0x000000a3b80e7209 */ /* 0x000fe20007800000 */
[----:B--2---:R-:W-:Y:S01]  /*a110*/  @!P6 FMUL R21, R21, R21 ;  /* 0x000000151515e220 */ /* 0x004fe20000400000 */
[----:B------:R-:W-:-:S02]  /*a120*/  FSETP.GEU.AND P6, PT, R154, -126, PT ;  /* 0xc2fc00009a00780b */ /* 0x000fc40003fce000 */
[----:B------:R-:W-:Y:S01]  /*a130*/  FMNMX R167, R185, R14, !PT ;  /* 0x0000000eb9a77209 */ /* 0x000fe20007800000 */
[----:B------:R-:W2:Y:S02]  /*a140*/  MUFU.EX2 R20, R20 ;  /* 0x0000001400147308 */ /* 0x000ea40000000800 */
[----:B------:R-:W-:Y:S01]  /*a150*/  @!P5 FMUL R166, R166, 0.5 ;  /* 0x3f000000a6a6d820 */ /* 0x000fe20000400000 */
[----:B------:R-:W-:-:S04]  /*a160*/  FMNMX R14, R188, R167, !PT ;  /* 0x000000a7bc0e7209 */ /* 0x000fc80007800000 */
[----:B------:R-:W-:Y:S01]  /*a170*/  FMNMX R167, R189, R14, !PT ;  /* 0x0000000ebda77209 */ /* 0x000fe20007800000 */
[----:B------:R3:W4:Y:S01]  /*a180*/  MUFU.EX2 R23, R166 ;  /* 0x000000a600177308 */ /* 0x0007220000000800 */
[----:B-1----:R-:W-:Y:S01]  /*a190*/  @!P3 FMUL R22, R22, R22 ;  /* 0x000000161616b220 */ /* 0x002fe20000400000 */
[----:B------:R-:W-:Y:S01]  /*a1a0*/  @!P6 FMUL R154, R154, 0.5 ;  /* 0x3f0000009a9ae820 */ /* 0x000fe20000400000 */
[----:B------:R-:W-:Y:S02]  /*a1b0*/  FSETP.GEU.AND P3, PT, R170, -126, PT ;  /* 0xc2fc0000aa00780b */ /* 0x000fe40003f6e000 */
[----:B------:R-:W-:-:S03]  /*a1c0*/  FMNMX R14, R192, R167, !PT ;  /* 0x000000a7c00e7209 */ /* 0x000fc60007800000 */
[----:B------:R-:W1:Y:S01]  /*a1d0*/  MUFU.EX2 R154, R154 ;  /* 0x0000009a009a7308 */ /* 0x000e620000000800 */
[----:B--2---:R-:W-:Y:S01]  /*a1e0*/  @!P4 FMUL R20, R20, R20 ;  /* 0x000000141414c220 */ /* 0x004fe20000400000 */
[----:B------:R-:W-:Y:S01]  /*a1f0*/  FSETP.GEU.AND P4, PT, R152, -126, PT ;  /* 0xc2fc00009800780b */ /* 0x000fe20003f8e000 */
[----:B---3--:R-:W-:-:S01]  /*a200*/  FFMA R166, R182, UR26, -R15 ;  /* 0x0000001ab6a67c23 */ /* 0x008fc2000800080f */
[----:B------:R-:W-:Y:S01]  /*a210*/  FMNMX R167, R193, R14, !PT ;  /* 0x0000000ec1a77209 */ /* 0x000fe20007800000 */
[----:B------:R-:W-:-:S03]  /*a220*/  FFMA R182, R198, UR26, -R15 ;  /* 0x0000001ac6b67c23 */ /* 0x000fc6000800080f */
[----:B------:R-:W-:Y:S01]  /*a230*/  @!P3 FMUL R170, R170, 0.5 ;  /* 0x3f000000aaaab820 */ /* 0x000fe20000400000 */
[----:B----4-:R-:W-:Y:S01]  /*a240*/  @!P5 FMUL R23, R23, R23 ;  /* 0x000000171717d220 */ /* 0x010fe20000400000 */
[----:B------:R-:W-:Y:S02]  /*a250*/  FSETP.GEU.AND P5, PT, R158, -126, PT ;  /* 0xc2fc00009e00780b */ /* 0x000fe40003fae000 */
[----:B------:R2:W3:Y:S01]  /*a260*/  MUFU.EX2 R155, R170 ;  /* 0x000000aa009b7308 */ /* 0x0004e20000000800 */
[----:B------:R-:W-:Y:S02]  /*a270*/  FMNMX R14, R196, R167, !PT ;  /* 0x000000a7c40e7209 */ /* 0x000fe40007800000 */
[----:B------:R-:W-:Y:S01]  /*a280*/  @!P4 FMUL R152, R152, 0.5 ;  /* 0x3f0000009898c820 */ /* 0x000fe20000400000 */
[----:B-1----:R-:W-:Y:S01]  /*a290*/  @!P6 FMUL R154, R154, R154 ;  /* 0x0000009a9a9ae220 */ /* 0x002fe20000400000 */
[----:B------:R-:W-:Y:S02]  /*a2a0*/  FSETP.GEU.AND P6, PT, R175, -126, PT ;  /* 0xc2fc0000af00780b */ /* 0x000fe40003fce000 */
[----:B------:R-:W-:-:S02]  /*a2b0*/  FMNMX R171, R197, R14, !PT ;  /* 0x0000000ec5ab7209 */ /* 0x000fc40007800000 */
[----:B------:R-:W1:Y:S01]  /*a2c0*/  MUFU.EX2 R152, R152 ;  /* 0x0000009800987308 */ /* 0x000e620000000800 */
[----:B--2---:R-:W-:-:S01]  /*a2d0*/  FFMA R170, R186, UR26, -R15 ;  /* 0x0000001abaaa7c23 */ /* 0x004fc2000800080f */
[----:B------:R-:W-:Y:S01]  /*a2e0*/  @!P5 FMUL R158, R158, 0.5 ;  /* 0x3f0000009e9ed820 */ /* 0x000fe20000400000 */
[----:B------:R-:W-:-:S05]  /*a2f0*/  FMNMX R14, R200, R171, !PT ;  /* 0x000000abc80e7209 */ /* 0x000fca0007800000 */
[----:B------:R-:W2:Y:S01]  /*a300*/  MUFU.EX2 R158, R158 ;  /* 0x0000009e009e7308 */ /* 0x000ea20000000800 */
[----:B---3--:R-:W-:Y:S01]  /*a310*/  @!P3 FMUL R155, R155, R155 ;  /* 0x0000009b9b9bb220 */ /* 0x008fe20000400000 */
[----:B------:R-:W-:Y:S01]  /*a320*/  @!P6 FMUL R175, R175, 0.5 ;  /* 0x3f000000afafe820 */ /* 0x000fe20000400000 */
[----:B------:R-:W-:-:S05]  /*a330*/  FSETP.GEU.AND P3, PT, R178, -126, PT ;  /* 0xc2fc0000b200780b */ /* 0x000fca0003f6e000 */
[----:B------:R3:W4:Y:S01]  /*a340*/  MUFU.EX2 R159, R175 ;  /* 0x000000af009f7308 */ /* 0x0007220000000800 */
[----:B-1----:R-:W-:Y:S01]  /*a350*/  @!P4 FMUL R152, R152, R152 ;  /* 0x000000989898c220 */ /* 0x002fe20000400000 */
[----:B------:R-:W-:-:S06]  /*a360*/  FSETP.GEU.AND P4, PT, R162, -126, PT ;  /* 0xc2fc0000a200780b */ /* 0x000fcc0003f8e000 */
[----:B------:R-:W-:Y:S01]  /*a370*/  @!P3 FMUL R178, R178, 0.5 ;  /* 0x3f000000b2b2b820 */ /* 0x000fe20000400000 */
[----:B--2---:R-:W-:Y:S01]  /*a380*/  @!P5 FMUL R158, R158, R158 ;  /* 0x0000009e9e9ed220 */ /* 0x004fe20000400000 */
[----:B------:R-:W-:Y:S02]  /*a390*/  FSETP.GEU.AND P5, PT, R166, -126, PT ;  /* 0xc2fc0000a600780b */ /* 0x000fe40003fae000 */
[----:B------:R1:W2:Y:S01]  /*a3a0*/  MUFU.EX2 R163, R178 ;  /* 0x000000b200a37308 */ /* 0x0002a20000000800 */
[----:B---3--:R-:W-:Y:S02]  /*a3b0*/  FMNMX R175, R201, R14, !PT ;  /* 0x0000000ec9af7209 */ /* 0x008fe40007800000 */
[----:B------:R-:W-:Y:S01]  /*a3c0*/  @!P4 FMUL R162, R162, 0.5 ;  /* 0x3f000000a2a2c820 */ /* 0x000fe20000400000 */
[----:B----4-:R-:W-:Y:S01]  /*a3d0*/  @!P6 FMUL R159, R159, R159 ;  /* 0x0000009f9f9fe220 */ /* 0x010fe20000400000 */
[----:B------:R-:W-:Y:S02]  /*a3e0*/  FSETP.GEU.AND P6, PT, R183, -126, PT ;  /* 0xc2fc0000b700780b */ /* 0x000fe40003fce000 */
[----:B------:R-:W-:-:S02]  /*a3f0*/  FMNMX R14, R204, R175, !PT ;  /* 0x000000afcc0e7209 */ /* 0x000fc40007800000 */
[----:B------:R-:W3:Y:S01]  /*a400*/  MUFU.EX2 R162, R162 ;  /* 0x000000a200a27308 */ /* 0x000ee20000000800 */
[----:B-1----:R-:W-:-:S01]  /*a410*/  FFMA R178, R191, UR26, -R15 ;  /* 0x0000001abfb27c23 */ /* 0x002fc2000800080f */
[----:B------:R-:W-:Y:S01]  /*a420*/  @!P5 FMUL R166, R166, 0.5 ;  /* 0x3f000000a6a6d820 */ /* 0x000fe20000400000 */
[----:B------:R-:W-:-:S04]  /*a430*/  FMNMX R175, R205, R14, !PT ;  /* 0x0000000ecdaf7209 */ /* 0x000fc80007800000 */
[----:B------:R-:W-:Y:S01]  /*a440*/  FMNMX R14, R208, R175, !PT ;  /* 0x000000afd00e7209 */ /* 0x000fe20007800000 */
[----:B------:R-:W1:Y:S01]  /*a450*/  MUFU.EX2 R166, R166 ;  /* 0x000000a600a67308 */ /* 0x000e620000000800 */
[----:B--2---:R-:W-:Y:S01]  /*a460*/  @!P3 FMUL R163, R163, R163 ;  /* 0x000000a3a3a3b220 */ /* 0x004fe20000400000 */
[----:B------:R-:W-:Y:S01]  /*a470*/  @!P6 FMUL R183, R183, 0.5 ;  /* 0x3f000000b7b7e820 */ /* 0x000fe20000400000 */
[----:B------:R-:W-:Y:S02]  /*a480*/  FSETP.GEU.AND P3, PT, R170, -126, PT ;  /* 0xc2fc0000aa00780b */ /* 0x000fe40003f6e000 */
[----:B------:R-:W-:-:S03]  /*a490*/  FMNMX R175, R209, R14, !PT ;  /* 0x0000000ed1af7209 */ /* 0x000fc60007800000 */
[----:B------:R-:W2:Y:S01]  /*a4a0*/  MUFU.EX2 R167, R183 ;  /* 0x000000b700a77308 */ /* 0x000ea20000000800 */
[----:B---3--:R-:W-:Y:S01]  /*a4b0*/  @!P4 FMUL R162, R162, R162 ;  /* 0x000000a2a2a2c220 */ /* 0x008fe20000400000 */
[----:B------:R-:W-:Y:S02]  /*a4c0*/  FSETP.GEU.AND P4, PT, R187, -126, PT ;  /* 0xc2fc0000bb00780b */ /* 0x000fe40003f8e000 */
[----:B------:R-:W-:-:S04]  /*a4d0*/  FMNMX R14, R212, R175, !PT ;  /* 0x000000afd40e7209 */ /* 0x000fc80007800000 */
[----:B------:R-:W-:Y:S01]  /*a4e0*/  @!P3 FMUL R170, R170, 0.5 ;  /* 0x3f000000aaaab820 */ /* 0x000fe20000400000 */
[----:B-1----:R-:W-:Y:S01]  /*a4f0*/  @!P5 FMUL R166, R166, R166 ;  /* 0x000000a6a6a6d220 */ /* 0x002fe20000400000 */
[----:B------:R-:W-:Y:S02]  /*a500*/  FSETP.GEU.AND P5, PT, R174, -126, PT ;  /* 0xc2fc0000ae00780b */ /* 0x000fe40003fae000 */
[----:B------:R-:W-:Y:S02]  /*a510*/  FMNMX R14, R213, R14, !PT ;  /* 0x0000000ed50e7209 */ /* 0x000fe40007800000 */
[----:B------:R-:W1:Y:S01]  /*a520*/  MUFU.EX2 R170, R170 ;  /* 0x000000aa00aa7308 */ /* 0x000e620000000800 */
[----:B------:R-:W-:Y:S01]  /*a530*/  @!P4 FMUL R187, R187, 0.5 ;  /* 0x3f000000bbbbc820 */ /* 0x000fe20000400000 */
[----:B--2---:R-:W-:Y:S01]  /*a540*/  @!P6 FMUL R167, R167, R167 ;  /* 0x000000a7a7a7e220 */ /* 0x004fe20000400000 */
[----:B------:R-:W-:Y:S01]  /*a550*/  FSETP.GEU.AND P6, PT, R178, -126, PT ;  /* 0xc2fc0000b200780b */ /* 0x000fe20003fce000 */
[----:B------:R-:W2:Y:S04]  /*a560*/  SHFL.BFLY PT, R183, R14, 0x1, 0x1f ;  /* 0x0c201f000eb77f89 */ /* 0x000ea800000e0000 */
[----:B------:R3:W4:Y:S01]  /*a570*/  MUFU.EX2 R171, R187 ;  /* 0x000000bb00ab7308 */ /* 0x0007220000000800 */
[----:B------:R-:W-:-:S07]  /*a580*/  @!P5 FMUL R174, R174, 0.5 ;  /* 0x3f000000aeaed820 */ /* 0x000fce0000400000 */
[----:B------:R-:W5:Y:S01]  /*a590*/  MUFU.EX2 R174, R174 ;  /* 0x000000ae00ae7308 */ /* 0x000f620000000800 */
[----:B------:R-:W-:Y:S01]  /*a5a0*/  @!P6 FMUL R178, R178, 0.5 ;  /* 0x3f000000b2b2e820 */ /* 0x000fe20000400000 */
[----:B-1----:R-:W-:Y:S01]  /*a5b0*/  @!P3 FMUL R170, R170, R170 ;  /* 0x000000aaaaaab220 */ /* 0x002fe20000400000 */
[----:B------:R-:W-:Y:S01]  /*a5c0*/  FSETP.GEU.AND P3, PT, R194, -126, PT ;  /* 0xc2fc0000c200780b */ /* 0x000fe20003f6e000 */
[----:B---3--:R-:W-:-:S04]  /*a5d0*/  FFMA R187, R199, UR26, -R15 ;  /* 0x0000001ac7bb7c23 */ /* 0x008fc8000800080f */
[----:B------:R-:W1:Y:S01]  /*a5e0*/  MUFU.EX2 R178, R178 ;  /* 0x000000b200b27308 */ /* 0x000e620000000800 */
[----:B----4-:R-:W-:Y:S01]  /*a5f0*/  @!P4 FMUL R171, R171, R171 ;  /* 0x000000abababc220 */ /* 0x010fe20000400000 */
[----:B------:R-:W-:Y:S02]  /*a600*/  FSETP.GEU.AND P4, PT, R195, -126, PT ;  /* 0xc2fc0000c300780b */ /* 0x000fe40003f8e000 */
[----:B--2---:R-:W-:Y:S01]  /*a610*/  FMNMX R14, R14, R183, !PT ;  /* 0x000000b70e0e7209 */ /* 0x004fe20007800000 */
[----:B------:R-:W-:Y:S01]  /*a620*/  FADD R216, R16, R171 ;  /* 0x000000ab10d87221 */ /* 0x000fe20000000000 */
[----:B------:R-:W-:Y:S02]  /*a630*/  F2FP.SATFINITE.E4M3.F32.PACK_AB_MERGE_C R16, RZ, R16, RZ ;  /* 0x00000010ff10723e */ /* 0x000fe400048070ff */
[----:B------:R-:W-:Y:S01]  /*a640*/  @!P3 FMUL R194, R194, 0.5 ;  /* 0x3f000000c2c2b820 */ /* 0x000fe20000400000 */
[----:B-----5:R-:W-:Y:S01]  /*a650*/  @!P5 FMUL R174, R174, R174 ;  /* 0x000000aeaeaed220 */ /* 0x020fe20000400000 */
[----:B------:R-:W-:-:S02]  /*a660*/  FSETP.GEU.AND P5, PT, R182, -126, PT ;  /* 0xc2fc0000b600780b */ /* 0x000fc40003fae000 */
[----:B------:R-:W2:Y:S01]  /*a670*/  MUFU.EX2 R175, R194 ;  /* 0x000000c200af7308 */ /* 0x000ea20000000800 */
[----:B------:R-:W-:Y:S02]  /*a680*/  LOP3.LUT R16, R16, 0xffff, RZ, 0xc0, !PT ;  /* 0x0000ffff10107812 */ /* 0x000fe400078ec0ff */
[----:B------:R-:W-:Y:S01]  /*a690*/  @!P4 FMUL R195, R195, 0.5 ;  /* 0x3f000000c3c3c820 */ /* 0x000fe20000400000 */
[----:B------:R-:W-:Y:S01]  /*a6a0*/  F2FP.SATFINITE.E4M3.F32.PACK_AB_MERGE_C R171, RZ, R171, RZ ;  /* 0x000000abffab723e */ /* 0x000fe200048070ff */
[----:B-1----:R-:W-:Y:S01]  /*a6b0*/  @!P6 FMUL R178, R178, R178 ;  /* 0x000000b2b2b2e220 */ /* 0x002fe20000400000 */
[----:B------:R-:W-:Y:S01]  /*a6c0*/  FSETP.GEU.AND P6, PT, R187, -126, PT ;  /* 0xc2fc0000bb00780b */ /* 0x000fe20003fce000 */
[----:B------:R-:W-:Y:S01]  /*a6d0*/  IMAD.SHL.U32 R16, R16, 0x1000000, RZ ;  /* 0x0100000010107824 */ /* 0x000fe200078e00ff */
[----:B------:R1:W3:Y:S01]  /*a6e0*/  MUFU.EX2 R179, R195 ;  /* 0x000000c300b37308 */ /* 0x0002e20000000800 */
[----:B------:R-:W-:Y:S02]  /*a6f0*/  LOP3.LUT R171, R171, 0xffff, RZ, 0xc0, !PT ;  /* 0x0000ffffabab7812 */ /* 0x000fe400078ec0ff */
[----:B------:R-:W-:-:S02]  /*a700*/  @!P5 FMUL R182, R182, 0.5 ;  /* 0x3f000000b6b6d820 */ /* 0x000fc40000400000 */
[----:B------:R-:W-:-:S04]  /*a710*/  SHF.L.U32 R171, R171, 0x18, RZ ;  /* 0x00000018abab7819 */ /* 0x000fc800000006ff */
[----:B------:R-:W4:Y:S01]  /*a720*/  MUFU.EX2 R182, R182 ;  /* 0x000000b600b67308 */ /* 0x000f220000000800 */
[----:B--2---:R-:W-:Y:S01]  /*a730*/  @!P3 FMUL R175, R175, R175 ;  /* 0x000000afafafb220 */ /* 0x004fe20000400000 */
[----:B------:R-:W-:Y:S01]  /*a740*/  @!P6 FMUL R187, R187, 0.5 ;  /* 0x3f000000bbbbe820 */ /* 0x000fe20000400000 */
[----:B------:R-:W-:Y:S01]  /*a750*/  FSETP.GEU.AND P3, PT, R202, -126, PT ;  /* 0xc2fc0000ca00780b */ /* 0x000fe20003f6e000 */
[----:B-1----:R-:W1:Y:S04]  /*a760*/  SHFL.BFLY PT, R195, R14, 0x2, 0x1f ;  /* 0x0c401f000ec37f89 */ /* 0x002e6800000e0000 */
[----:B------:R-:W2:Y:S01]  /*a770*/  MUFU.EX2 R187, R187 ;  /* 0x000000bb00bb7308 */ /* 0x000ea20000000800 */
[----:B---3--:R-:W-:Y:S01]  /*a780*/  @!P4 FMUL R179, R179, R179 ;  /* 0x000000b3b3b3c220 */ /* 0x008fe20000400000 */
[----:B------:R-:W-:-:S06]  /*a790*/  FSETP.GEU.AND P4, PT, R203, -126, PT ;  /* 0xc2fc0000cb00780b */ /* 0x000fcc0003f8e000 */
[----:B------:R-:W-:Y:S01]  /*a7a0*/  @!P3 FMUL R202, R202, 0.5 ;  /* 0x3f000000cacab820 */ /* 0x000fe20000400000 */
[----:B----4-:R-:W-:Y:S01]  /*a7b0*/  @!P5 FMUL R182, R182, R182 ;  /* 0x000000b6b6b6d220 */ /* 0x010fe20000400000 */
[----:B------:R-:W-:Y:S02]  /*a7c0*/  FSETP.GEU.AND P5, PT, R206, -126, PT ;  /* 0xc2fc0000ce00780b */ /* 0x000fe40003fae000 */
[----:B------:R-:W3:Y:S03]  /*a7d0*/  MUFU.EX2 R186, R202 ;  /* 0x000000ca00ba7308 */ /* 0x000ee60000000800 */
[----:B------:R-:W-:Y:S01]  /*a7e0*/  @!P4 FMUL R203, R203, 0.5 ;  /* 0x3f000000cbcbc820 */ /* 0x000fe20000400000 */
[----:B--2---:R-:W-:Y:S01]  /*a7f0*/  @!P6 FMUL R187, R187, R187 ;  /* 0x000000bbbbbbe220 */ /* 0x004fe20000400000 */
[----:B------:R-:W-:-:S03]  /*a800*/  FSETP.GEU.AND P6, PT, R190, -126, PT ;  /* 0xc2fc0000be00780b */ /* 0x000fc60003fce000 */
[----:B------:R-:W2:Y:S01]  /*a810*/  MUFU.EX2 R183, R203 ;  /* 0x000000cb00b77308 */ /* 0x000ea20000000800 */
[----:B-1----:R-:W-:Y:S02]  /*a820*/  FMNMX R14, R14, R195, !PT ;  /* 0x000000c30e0e7209 */ /* 0x002fe40007800000 */
[----:B------:R-:W-:-:S05]  /*a830*/  @!P5 FMUL R206, R206, 0.5 ;  /* 0x3f000000ceced820 */ /* 0x000fca0000400000 */
[----:B------:R-:W1:Y:S01]  /*a840*/  MUFU.EX2 R191, R206 ;  /* 0x000000ce00bf7308 */ /* 0x000e620000000800 */
[----:B---3--:R-:W-:Y:S01]  /*a850*/  @!P3 FMUL R186, R186, R186 ;  /* 0x000000bababab220 */ /* 0x008fe20000400000 */
[----:B------:R-:W-:Y:S01]  /*a860*/  FSETP.GEU.AND P3, PT, R210, -126, PT ;  /* 0xc2fc0000d200780b */ /* 0x000fe20003f6e000 */
[----:B------:R-:W-:-:S06]  /*a870*/  @!P6 FMUL R190, R190, 0.5 ;  /* 0x3f000000bebee820 */ /* 0x000fcc0000400000 */
[----:B------:R-:W3:Y:S01]  /*a880*/  MUFU.EX2 R190, R190 ;  /* 0x000000be00be7308 */ /* 0x000ee20000000800 */
[----:B--2---:R-:W-:Y:S01]  /*a890*/  @!P4 FMUL R183, R183, R183 ;  /* 0x000000b7b7b7c220 */ /* 0x004fe20000400000 */
[----:B------:R-:W-:-:S04]  /*a8a0*/  FSETP.GEU.AND P4, PT, R211, -126, PT ;  /* 0xc2fc0000d300780b */ /* 0x000fc80003f8e000 */
[----:B------:R-:W-:Y:S01]  /*a8b0*/  @!P3 FMUL R210, R210, 0.5 ;  /* 0x3f000000d2d2b820 */ /* 0x000fe20000400000 */
[----:B-1----:R-:W-:Y:S01]  /*a8c0*/  @!P5 FMUL R191, R191, R191 ;  /* 0x000000bfbfbfd220 */ /* 0x002fe20000400000 */
[C---:B------:R-:W-:Y:S02]  /*a8d0*/  FSETP.NEU.AND P5, PT, R14.reuse, -INF , PT ;  /* 0xff8000000e00780b */ /* 0x040fe40003fad000 */
[----:B------:R-:W1:Y:S02]  /*a8e0*/  MUFU.EX2 R194, R210 ;  /* 0x000000d200c27308 */ /* 0x000e640000000800 */
[----:B------:R-:W-:Y:S02]  /*a8f0*/  FSEL R199, R14, RZ, P5 ;  /* 0x000000ff0ec77208 */ /* 0x000fe40002800000 */
[----:B------:R-:W-:Y:S01]  /*a900*/  FSETP.GEU.AND P5, PT, R214, -126, PT ;  /* 0xc2fc0000d600780b */ /* 0x000fe20003fae000 */
[----:B------:R-:W-:Y:S01]  /*a910*/  @!P4 FMUL R211, R211, 0.5 ;  /* 0x3f000000d3d3c820 */ /* 0x000fe20000400000 */
[----:B---3--:R-:W-:Y:S01]  /*a920*/  @!P6 FMUL R190, R190, R190 ;  /* 0x000000bebebee220 */ /* 0x008fe20000400000 */
[----:B------:R-:W-:Y:S01]  /*a930*/  FSETP.GEU.AND P6, PT, R215, -126, PT ;  /* 0xc2fc0000d700780b */ /* 0x000fe20003fce000 */
[C---:B------:R-:W-:Y:S01]  /*a940*/  FMUL R202, R199.reuse, UR26 ;  /* 0x0000001ac7ca7c20 */ /* 0x040fe20008400000 */
[----:B------:R-:W2:Y:S01]  /*a950*/  MUFU.EX2 R15, R211 ;  /* 0x000000d3000f7308 */ /* 0x000ea20000000800 */
[----:B------:R-:W-:-:S02]  /*a960*/  FADD R10, -R199, R10 ;  /* 0x0000000ac70a7221 */ /* 0x000fc40000000100 */
[--C-:B------:R-:W-:Y:S01]  /*a970*/  FFMA R195, R13, UR26, -R202.reuse ;  /* 0x0000001a0dc37c23 */ /* 0x100fe200080008ca */
[----:B------:R-:W-:-:S01]  /*a980*/  FFMA R203, R153, UR26, -R202 ;  /* 0x0000001a99cb7c23 */ /* 0x000fc200080008ca */
[--C-:B------:R-:W-:Y:S01]  /*a990*/  FFMA R206, R156, UR26, -R202.reuse ;  /* 0x0000001a9cce7c23 */ /* 0x100fe200080008ca */
[----:B------:R-:W-:-:S01]  /*a9a0*/  FFMA R207, R157, UR26, -R202 ;  /* 0x0000001a9dcf7c23 */ /* 0x000fc200080008ca */
[----:B-1----:R-:W-:Y:S01]  /*a9b0*/  @!P3 FMUL R194, R194, R194 ;  /* 0x000000c2c2c2b220 */ /* 0x002fe20000400000 */
[----:B------:R-:W-:Y:S01]  /*a9c0*/  @!P5 FMUL R214, R214, 0.5 ;  /* 0x3f000000d6d6d820 */ /* 0x000fe20000400000 */
[----:B------:R-:W-:Y:S01]  /*a9d0*/  FSETP.GEU.AND P3, PT, R195, -126, PT ;  /* 0xc2fc0000c300780b */ /* 0x000fe20003f6e000 */
[----:B------:R-:W-:-:S01]  /*a9e0*/  FFMA R210, R160, UR26, -R202 ;  /* 0x0000001aa0d27c23 */ /* 0x000fc200080008ca */
[----:B------:R-:W-:Y:S01]  /*a9f0*/  @!P6 FMUL R215, R215, 0.5 ;  /* 0x3f000000d7d7e820 */ /* 0x000fe20000400000 */
[----:B------:R1:W3:Y:S01]  /*aa00*/  MUFU.EX2 R13, R214 ;  /* 0x000000d6000d7308 */ /* 0x0002e20000000800 */
[----:B------:R-:W-:-:S01]  /*aa10*/  FFMA R201, R201, UR26, -R202 ;  /* 0x0000001ac9c97c23 */ /* 0x000fc200080008ca */
[--C-:B------:R-:W-:Y:S01]  /*aa20*/  FFMA R208, R208, UR26, -R202.reuse ;  /* 0x0000001ad0d07c23 */ /* 0x100fe200080008ca */
[----:B------:R-:W-:-:S01]  /*aa30*/  FFMA R209, R209, UR26, -R202 ;  /* 0x0000001ad1d17c23 */ /* 0x000fc200080008ca */
[--C-:B------:R-:W-:Y:S01]  /*aa40*/  FFMA R212, R212, UR26, -R202.reuse ;  /* 0x0000001ad4d47c23 */ /* 0x100fe200080008ca */
[----:B--2---:R-:W-:Y:S01]  /*aa50*/  @!P4 FMUL R15, R15, R15 ;  /* 0x0000000f0f0fc220 */ /* 0x004fe20000400000 */
[----:B------:R-:W-:Y:S01]  /*aa60*/  FSETP.GEU.AND P4, PT, R203, -126, PT ;  /* 0xc2fc0000cb00780b */ /* 0x000fe20003f8e000 */
[----:B------:R-:W-:-:S01]  /*aa70*/  FFMA R199, R213, UR26, -R202 ;  /* 0x0000001ad5c77c23 */ /* 0x000fc200080008ca */
[----:B------:R2:W4:Y:S01]  /*aa80*/  MUFU.EX2 R198, R215 ;  /* 0x000000d700c67308 */ /* 0x0005220000000800 */
[----:B-1----:R-:W-:-:S01]  /*aa90*/  FADD R214, R22, R175 ;  /* 0x000000af16d67221 */ /* 0x002fc20000000000 */
[----:B------:R-:W-:Y:S01]  /*aaa0*/  @!P3 FMUL R195, R195, 0.5 ;  /* 0x3f000000c3c3b820 */ /* 0x000fe20000400000 */
[----:B------:R-:W-:-:S01]  /*aab0*/  FADD R213, R159, R190 ;  /* 0x000000be9fd57221 */ /* 0x000fc20000000000 */
[----:B------:R-:W-:Y:S01]  /*aac0*/  FMUL R10, R10, UR26 ;  /* 0x0000001a0a0a7c20 */ /* 0x000fe20008400000 */
[----:B------:R-:W-:-:S02]  /*aad0*/  F2FP.SATFINITE.E4M3.F32.PACK_AB_MERGE_C R175, RZ, R175, RZ ;  /* 0x000000afffaf723e */ /* 0x000fc400048070ff */
[----:B------:R-:W-:Y:S01]  /*aae0*/  F2FP.SATFINITE.E4M3.F32.PACK_AB_MERGE_C R159, RZ, R159, RZ ;  /* 0x0000009fff9f723e */ /* 0x000fe200048070ff */
[----:B------:R1:W5:Y:S01]  /*aaf0*/  MUFU.EX2 R153, R195 ;  /* 0x000000c300997308 */ /* 0x0003620000000800 */
[----:B---3--:R-:W-:Y:S01]  /*ab00*/  @!P5 FMUL R13, R13, R13 ;  /* 0x0000000d0d0dd220 */ /* 0x008fe20000400000 */
[----:B------:R-:W-:Y:S01]  /*ab10*/  FSETP.GEU.AND P5, PT, R206, -126, PT ;  /* 0xc2fc0000ce00780b */ /* 0x000fe20003fae000 */
[----:B------:R-:W-:Y:S01]  /*ab20*/  @!P4 FMUL R203, R203, 0.5 ;  /* 0x3f000000cbcbc820 */ /* 0x000fe20000400000 */
[----:B--2---:R-:W-:Y:S01]  /*ab30*/  FFMA R215, R197, UR26, -R202 ;  /* 0x0000001ac5d77c23 */ /* 0x004fe200080008ca */
[----:B------:R-:W-:-:S01]  /*ab40*/  FADD R197, R17, R170 ;  /* 0x000000aa11c57221 */ /* 0x000fc20000000000 */
[----:B------:R-:W-:Y:S02]  /*ab50*/  F2FP.SATFINITE.E4M3.F32.PACK_AB_MERGE_C R17, RZ, R17, RZ ;  /* 0x00000011ff11723e */ /* 0x000fe400048070ff */
[----:B------:R2:W3:Y:S01]  /*ab60*/  MUFU.EX2 R156, R203 ;  /* 0x000000cb009c7308 */ /* 0x0004e20000000800 */
[----:B----4-:R-:W-:Y:S01]  /*ab70*/  @!P6 FMUL R198, R198, R198 ;  /* 0x000000c6c6c6e220 */ /* 0x010fe20000400000 */
[----:B------:R-:W-:Y:S01]  /*ab80*/  FSETP.GEU.AND P6, PT, R207, -126, PT ;  /* 0xc2fc0000cf00780b */ /* 0x000fe20003fce000 */
[----:B-1----:R-:W-:-:S01]  /*ab90*/  FFMA R195, R161, UR26, -R202 ;  /* 0x0000001aa1c37c23 */ /* 0x002fc200080008ca */
[----:B------:R-:W-:Y:S01]  /*aba0*/  LOP3.LUT R159, R159, 0xffff, RZ, 0xc0, !PT ;  /* 0x0000ffff9f9f7812 */ /* 0x000fe200078ec0ff */
[----:B------:R-:W-:-:S01]  /*abb0*/  FADD R220, R167, R198 ;  /* 0x000000c6a7dc7221 */ /* 0x000fc20000000000 */
[----:B------:R-:W-:Y:S01]  /*abc0*/  F2FP.SATFINITE.E4M3.F32.PACK_AB_MERGE_C R190, RZ, R190, RZ ;  /* 0x000000beffbe723e */ /* 0x000fe200048070ff */
[----:B------:R-:W-:Y:S01]  /*abd0*/  @!P5 FMUL R206, R206, 0.5 ;  /* 0x3f000000ceced820 */ /* 0x000fe20000400000 */
[----:B------:R-:W-:Y:S01]  /*abe0*/  F2FP.SATFINITE.E4M3.F32.PACK_AB_MERGE_C R198, RZ, R198, RZ ;  /* 0x000000c6ffc6723e */ /* 0x000fe200048070ff */
[----:B-----5:R-:W-:Y:S01]  /*abf0*/  @!P3 FMUL R153, R153, R153 ;  /* 0x000000999999b220 */ /* 0x020fe20000400000 */
[----:B------:R-:W-:Y:S01]  /*ac00*/  FSETP.GEU.AND P3, PT, R210, -126, PT ;  /* 0xc2fc0000d200780b */ /* 0x000fe20003f6e000 */
[----:B------:R1:W4:Y:S01]  /*ac10*/  MUFU.EX2 R157, R206 ;  /* 0x000000ce009d7308 */ /* 0x0003220000000800 */
[----:B--2---:R-:W-:-:S01]  /*ac20*/  FFMA R203, R164, UR26, -R202 ;  /* 0x0000001aa4cb7c23 */ /* 0x004fc200080008ca */
[----:B------:R-:W-:-:S02]  /*ac30*/  F2FP.SATFINITE.E4M3.F32.PACK_AB_MERGE_C R170, RZ, R170, RZ ;  /* 0x000000aaffaa723e */ /* 0x000fc400048070ff */
[----:B------:R-:W-:Y:S01]  /*ac40*/  @!P6 FMUL R207, R207, 0.5 ;  /* 0x3f000000cfcfe820 */ /* 0x000fe20000400000 */
[----:B------:R-:W-:Y:S01]  /*ac50*/  F2FP.SATFINITE.E4M3.F32.PACK_AB_MERGE_C R167, RZ, R167, RZ ;  /* 0x000000a7ffa7723e */ /* 0x000fe200048070ff */
[----:B---3--:R-:W-:Y:S01]  /*ac60*/  @!P4 FMUL R156, R156, R156 ;  /* 0x0000009c9c9cc220 */ /* 0x008fe20000400000 */
[----:B------:R-:W-:Y:S01]  /*ac70*/  FSETP.GEU.AND P4, PT, R195, -126, PT ;  /* 0xc2fc0000c300780b */ /* 0x000fe20003f8e000 */
[----:B------:R2:W3:Y:S01]  /*ac80*/  MUFU.EX2 R160, R207 ;  /* 0x000000cf00a07308 */ /* 0x0004e20000000800 */
[----:B-1----:R-:W-:-:S01]  /*ac90*/  FFMA R206, R165, UR26, -R202 ;  /* 0x0000001aa5ce7c23 */ /* 0x002fc200080008ca */
[----:B------:R-:W-:Y:S02]  /*aca0*/  LOP3.LUT R190, R190, 0xffff, RZ, 0xc0, !PT ;  /* 0x0000ffffbebe7812 */ /* 0x000fe400078ec0ff */
[----:B------:R-:W-:Y:S01]  /*acb0*/  @!P3 FMUL R210, R210, 0.5 ;  /* 0x3f000000d2d2b820 */ /* 0x000fe20000400000 */
[----:B------:R-:W-:Y:S02]  /*acc0*/  LOP3.LUT R198, R198, 0xffff, RZ, 0xc0, !PT ;  /* 0x0000ffffc6c67812 */ /* 0x000fe400078ec0ff */
[----:B------:R-:W-:Y:S01]  /*acd0*/  LOP3.LUT R167, R167, 0xffff, RZ, 0xc0, !PT ;  /* 0x0000ffffa7a77812 */ /* 0x000fe200078ec0ff */
[----:B------:R1:W5:Y:S01]  /*ace0*/  MUFU.EX2 R161, R210 ;  /* 0x000000d200a17308 */ /* 0x0003620000000800 */
[----:B----4-:R-:W-:Y:S01]  /*acf0*/  @!P5 FMUL R157, R157, R157 ;  /* 0x0000009d9d9dd220 */ /* 0x010fe20000400000 */
[----:B------:R-:W-:Y:S01]  /*ad00*/  FSETP.GEU.AND P5, PT, R203, -126, PT ;  /* 0xc2fc0000cb00780b */ /* 0x000fe20003fae000 */
[----:B--2---:R-:W-:-:S01]  /*ad10*/  FFMA R207, R168, UR26, -R202 ;  /* 0x0000001aa8cf7c23 */ /* 0x004fc200080008ca */
[----:B------:R-:W-:Y:S01]  /*ad20*/  @!P4 FMUL R195, R195, 0.5 ;  /* 0x3f000000c3c3c820 */ /* 0x000fe20000400000 */
[----:B------:R-:W-:-:S02]  /*ad30*/  IMAD.SHL.U32 R198, R198, 0x1000000, RZ ;  /* 0x01000000c6c67824 */ /* 0x000fc400078e00ff */
[----:B------:R-:W-:Y:S01]  /*ad40*/  IMAD.SHL.U32 R167, R167, 0x1000000, RZ ;  /* 0x01000000a7a77824 */ /* 0x000fe200078e00ff */
[----:B------:R2:W4:Y:S01]  /*ad50*/  MUFU.EX2 R164, R195 ;  /* 0x000000c300a47308 */ /* 0x0005220000000800 */
[----:B---3--:R-:W-:Y:S01]  /*ad60*/  @!P6 FMUL R160, R160, R160 ;  /* 0x000000a0a0a0e220 */ /* 0x008fe20000400000 */
[----:B------:R-:W-:Y:S01]  /*ad70*/  FSETP.GEU.AND P6, PT, R206, -126, PT ;  /* 0xc2fc0000ce00780b */ /* 0x000fe20003fce000 */
[----:B-1----:R-:W-:-:S04]  /*ad80*/  FFMA R210, R169, UR26, -R202 ;  /* 0x0000001aa9d27c23 */ /* 0x002fc800080008ca */
[----:B------:R-:W-:Y:S01]  /*ad90*/  @!P5 FMUL R203, R203, 0.5 ;  /* 0x3f000000cbcbd820 */ /* 0x000fe20000400000 */
[----:B-----5:R-:W-:Y:S01]  /*ada0*/  @!P3 FMUL R161, R161, R161 ;  /* 0x000000a1a1a1b220 */ /* 0x020fe20000400000 */
[----:B------:R-:W-:Y:S02]  /*adb0*/  FSETP.GEU.AND P3, PT, R207, -126, PT ;  /* 0xc2fc0000cf00780b */ /* 0x000fe40003f6e000 */
[----:B------:R1:W3:Y:S01]  /*adc0*/  MUFU.EX2 R165, R203 ;  /* 0x000000cb00a57308 */ /* 0x0002e20000000800 */
[----:B--2---:R-:W-:-:S03]  /*add0*/  FFMA R195, R172, UR26, -R202 ;  /* 0x0000001aacc37c23 */ /* 0x004fc600080008ca */
[----:B------:R-:W-:Y:S01]  /*ade0*/  @!P6 FMUL R206, R206, 0.5 ;  /* 0x3f000000cecee820 */ /* 0x000fe20000400000 */
[----:B----4-:R-:W-:Y:S01]  /*adf0*/  @!P4 FMUL R164, R164, R164 ;  /* 0x000000a4a4a4c220 */ /* 0x010fe20000400000 */
[----:B------:R-:W-:Y:S02]  /*ae00*/  FSETP.GEU.AND P4, PT, R210, -126, PT ;  /* 0xc2fc0000d200780b */ /* 0x000fe40003f8e000 */
[----:B------:R2:W4:Y:S01]  /*ae10*/  MUFU.EX2 R168, R206 ;  /* 0x000000ce00a87308 */ /* 0x0005220000000800 */
[----:B-1----:R-:W-:-:S02]  /*ae20*/  FFMA R203, R173, UR26, -R202 ;  /* 0x0000001aadcb7c23 */ /* 0x002fc400080008ca */
[----:B------:R-:W-:-:S05]  /*ae30*/  @!P3 FMUL R207, R207, 0.5 ;  /* 0x3f000000cfcfb820 */ /* 0x000fca0000400000 */
[----:B------:R1:W5:Y:S01]  /*ae40*/  MUFU.EX2 R169, R207 ;  /* 0x000000cf00a97308 */ /* 0x0003620000000800 */
[----:B---3--:R-:W-:Y:S01]  /*ae50*/  @!P5 FMUL R165, R165, R165 ;  /* 0x000000a5a5a5d220 */ /* 0x008fe20000400000 */
[----:B------:R-:W-:Y:S01]  /*ae60*/  FSETP.GEU.AND P5, PT, R195, -126, PT ;  /* 0xc2fc0000c300780b */ /* 0x000fe20003fae000 */
[----:B--2---:R-:W-:-:S01]  /*ae70*/  FFMA R206, R176, UR26, -R202 ;  /* 0x0000001ab0ce7c23 */ /* 0x004fc200080008ca */
[----:B------:R-:W-:-:S04]  /*ae80*/  @!P4 FMUL R210, R210, 0.5 ;  /* 0x3f000000d2d2c820 */ /* 0x000fc80000400000 */
[----:B------:R2:W3:Y:S01]  /*ae90*/  MUFU.EX2 R172, R210 ;  /* 0x000000d200ac7308 */ /* 0x0004e20000000800 */
[----:B----4-:R-:W-:Y:S01]  /*aea0*/  @!P6 FMUL R168, R168, R168 ;  /* 0x000000a8a8a8e220 */ /* 0x010fe20000400000 */
[----:B------:R-:W-:Y:S01]  /*aeb0*/  FSETP.GEU.AND P6, PT, R203, -126, PT ;  /* 0xc2fc0000cb00780b */ /* 0x000fe20003fce000 */
[----:B-1----:R-:W-:-:S04]  /*aec0*/  FFMA R207, R177, UR26, -R202 ;  /* 0x0000001ab1cf7c23 */ /* 0x002fc800080008ca */
[----:B------:R-:W-:Y:S01]  /*aed0*/  @!P5 FMUL R195, R195, 0.5 ;  /* 0x3f000000c3c3d820 */ /* 0x000fe20000400000 */
[----:B-----5:R-:W-:Y:S01]  /*aee0*/  @!P3 FMUL R169, R169, R169 ;  /* 0x000000a9a9a9b220 */ /* 0x020fe20000400000 */
[----:B------:R-:W-:Y:S02]  /*aef0*/  FSETP.GEU.AND P3, PT, R206, -126, PT ;  /* 0xc2fc0000ce00780b */ /* 0x000fe40003f6e000 */
[----:B------:R1:W4:Y:S01]  /*af00*/  MUFU.EX2 R173, R195 ;  /* 0x000000c300ad7308 */ /* 0x0003220000000800 */
[----:B--2---:R-:W-:-:S03]  /*af10*/  FFMA R210, R180, UR26, -R202 ;  /* 0x0000001ab4d27c23 */ /* 0x004fc600080008ca */
[----:B------:R-:W-:Y:S01]  /*af20*/  @!P6 FMUL R203, R203, 0.5 ;  /* 0x3f000000cbcbe820 */ /* 0x000fe20000400000 */
[----:B---3--:R-:W-:Y:S01]  /*af30*/  @!P4 FMUL R172, R172, R172 ;  /* 0x000000acacacc220 */ /* 0x008fe20000400000 */
[----:B------:R-:W-:Y:S02]  /*af40*/  FSETP.GEU.AND P4, PT, R207, -126, PT ;  /* 0xc2fc0000cf00780b */ /* 0x000fe40003f8e000 */
[----:B------:R2:W3:Y:S01]  /*af50*/  MUFU.EX2 R176, R203 ;  /* 0x000000cb00b07308 */ /* 0x0004e20000000800 */
[----:B-1----:R-:W-:-:S02]  /*af60*/  FFMA R195, R181, UR26, -R202 ;  /* 0x0000001ab5c37c23 */ /* 0x002fc400080008ca */
[----:B------:R-:W-:-:S05]  /*af70*/  @!P3 FMUL R206, R206, 0.5 ;  /* 0x3f000000ceceb820 */ /* 0x000fca0000400000 */
[----:B------:R1:W5:Y:S01]  /*af80*/  MUFU.EX2 R177, R206 ;  /* 0x000000ce00b17308 */ /* 0x0003620000000800 */
[----:B----4-:R-:W-:Y:S01]  /*af90*/  @!P5 FMUL R173, R173, R173 ;  /* 0x000000adadadd220 */ /* 0x010fe20000400000 */
[----:B------:R-:W-:Y:S01]  /*afa0*/  FSETP.GEU.AND P5, PT, R210, -126, PT ;  /* 0xc2fc0000d200780b */ /* 0x000fe20003fae000 */
[----:B--2---:R-:W-:-:S01]  /*afb0*/  FFMA R203, R184, UR26, -R202 ;  /* 0x0000001ab8cb7c23 */ /* 0x004fc200080008ca */
[----:B------:R-:W-:-:S04]  /*afc0*/  @!P4 FMUL R207, R207, 0.5 ;  /* 0x3f000000cfcfc820 */ /* 0x000fc80000400000 */
        /* <DEDUP_REMOVED lines=28> */
[----:B--2---:R-:W-:-:S01]  /*b190*/  FFMA R206, R200, UR26, -R202 ;  /* 0x0000001ac8ce7c23 */ /* 0x004fc200080008ca */
[----:B------:R-:W-:Y:S01]  /*b1a0*/  FADD R211, R153, R188 ;  /* 0x000000bc99d37221 */ /* 0x000fe20000000000 */
[----:B------:R-:W-:Y:S01]  /*b1b0*/  F2FP.SATFINITE.E4M3.F32.PACK_AB_MERGE_C R188, RZ, R188, RZ ;  /* 0x000000bcffbc723e */ /* 0x000fe200048070ff */
[----:B------:R-:W-:Y:S01]  /*b1c0*/  @!P6 FMUL R210, R210, 0.5 ;  /* 0x3f000000d2d2e820 */ /* 0x000fe20000400000 */
[----:B------:R-:W-:Y:S01]  /*b1d0*/  F2FP.SATFINITE.E4M3.F32.PACK_AB_MERGE_C R153, RZ, R153, RZ ;  /* 0x00000099ff99723e */ /* 0x000fe200048070ff */
[----:B---3--:R-:W-:Y:S01]  /*b1e0*/  @!P4 FMUL R185, R185, R185 ;  /* 0x000000b9b9b9c220 */ /* 0x008fe20000400000 */
[----:B------:R-:W-:Y:S01]  /*b1f0*/  FSETP.GEU.AND P4, PT, R203, -126, PT ;  /* 0xc2fc0000cb00780b */ /* 0x000fe20003f8e000 */
[----:B------:R2:W3:Y:S01]  /*b200*/  MUFU.EX2 R196, R210 ;  /* 0x000000d200c47308 */ /* 0x0004e20000000800 */
[----:B-1----:R-:W-:-:S01]  /*b210*/  FFMA R207, R204, UR26, -R202 ;  /* 0x0000001acccf7c23 */ /* 0x002fc200080008ca */
[----:B------:R-:W-:Y:S01]  /*b220*/  LOP3.LUT R153, R153, 0xff, RZ, 0xc0, !PT ;  /* 0x000000ff99997812 */ /* 0x000fe200078ec0ff */
[----:B------:R-:W-:-:S05]  /*b230*/  @!P3 FMUL R195, R195, 0.5 ;  /* 0x3f000000c3c3b820 */ /* 0x000fca0000400000 */
[----:B------:R-:W1:Y:S01]  /*b240*/  MUFU.EX2 R193, R195 ;  /* 0x000000c300c17308 */ /* 0x000e620000000800 */
[----:B----4-:R-:W-:Y:S01]  /*b250*/  @!P5 FMUL R192, R192, R192 ;  /* 0x000000c0c0c0d220 */ /* 0x010fe20000400000 */
[----:B------:R-:W-:Y:S01]  /*b260*/  FSETP.GEU.AND P5, PT, R206, -126, PT ;  /* 0xc2fc0000ce00780b */ /* 0x000fe20003fae000 */
[----:B--2---:R-:W-:-:S01]  /*b270*/  FADD R210, R155, R186 ;  /* 0x000000ba9bd27221 */ /* 0x004fc20000000000 */
[----:B------:R-:W-:Y:S01]  /*b280*/  @!P4 FMUL R203, R203, 0.5 ;  /* 0x3f000000cbcbc820 */ /* 0x000fe20000400000 */
[----:B------:R-:W-:Y:S02]  /*b290*/  F2FP.SATFINITE.E4M3.F32.PACK_AB_MERGE_C R155, RZ, R155, RZ ;  /* 0x0000009bff9b723e */ /* 0x000fe400048070ff */
[----:B------:R-:W-:Y:S01]  /*b2a0*/  FADD R197, R197, R210 ;  /* 0x000000d2c5c57221 */ /* 0x000fe20000000000 */
[----:B------:R2:W4:Y:S01]  /*b2b0*/  MUFU.EX2 R200, R203 ;  /* 0x000000cb00c87308 */ /* 0x0005220000000800 */
[----:B---3--:R-:W-:Y:S01]  /*b2c0*/  @!P6 FMUL R196, R196, R196 ;  /* 0x000000c4c4c4e220 */ /* 0x008fe20000400000 */
[----:B------:R-:W-:Y:S01]  /*b2d0*/  FSETP.GEU.AND P6, PT, R201, -126, PT ;  /* 0xc2fc0000c900780b */ /* 0x000fe20003fce000 */
[----:B------:R-:W-:-:S01]  /*b2e0*/  FADD R210, R162, R15 ;  /* 0x0000000fa2d27221 */ /* 0x000fc20000000000 */
[----:B------:R-:W-:Y:S01]  /*b2f0*/  IMAD.U32 R155, R155, 0x10000, RZ ;  /* 0x000100009b9b7824 */ /* 0x000fe200078e00ff */
[----:B------:R-:W-:-:S02]  /*b300*/  F2FP.SATFINITE.E4M3.F32.PACK_AB_MERGE_C R186, RZ, R186, RZ ;  /* 0x000000baffba723e */ /* 0x000fc400048070ff */
[----:B------:R-:W-:Y:S01]  /*b310*/  @!P5 FMUL R206, R206, 0.5 ;  /* 0x3f000000ceced820 */ /* 0x000fe20000400000 */
[----:B------:R-:W-:Y:S01]  /*b320*/  F2FP.SATFINITE.E4M3.F32.PACK_AB_MERGE_C R162, RZ, R162, RZ ;  /* 0x000000a2ffa2723e */ /* 0x000fe200048070ff */
[----:B-1----:R-:W-:Y:S01]  /*b330*/  @!P3 FMUL R193, R193, R193 ;  /* 0x000000c1c1c1b220 */ /* 0x002fe20000400000 */
[----:B------:R-:W-:Y:S01]  /*b340*/  FSETP.GEU.AND P3, PT, R207, -126, PT ;  /* 0xc2fc0000cf00780b */ /* 0x000fe20003f6e000 */
[----:B------:R-:W1:Y:S01]  /*b350*/  MUFU.EX2 R204, R206 ;  /* 0x000000ce00cc7308 */ /* 0x000e620000000800 */
[----:B--2---:R-:W-:-:S01]  /*b360*/  FFMA R203, R189, UR26, -R202 ;  /* 0x0000001abdcb7c23 */ /* 0x004fc200080008ca */
[----:B------:R-:W-:Y:S01]  /*b370*/  FFMA R189, R205, UR26, -R202 ;  /* 0x0000001acdbd7c23 */ /* 0x000fe200080008ca */
[----:B------:R-:W-:-:S01]  /*b380*/  FADD R205, R152, R183 ;  /* 0x000000b798cd7221 */ /* 0x000fc20000000000 */
[----:B------:R-:W-:Y:S01]  /*b390*/  @!P6 FMUL R201, R201, 0.5 ;  /* 0x3f000000c9c9e820 */ /* 0x000fe20000400000 */
[----:B------:R-:W-:Y:S01]  /*b3a0*/  F2FP.SATFINITE.E4M3.F32.PACK_AB_MERGE_C R152, RZ, R152, RZ ;  /* 0x00000098ff98723e */ /* 0x000fe200048070ff */
[----:B----4-:R-:W-:Y:S01]  /*b3b0*/  @!P4 FMUL R200, R200, R200 ;  /* 0x000000c8c8c8c220 */ /* 0x010fe20000400000 */
[----:B------:R-:W-:Y:S01]  /*b3c0*/  FSETP.GEU.AND P4, PT, R208, -126, PT ;  /* 0xc2fc0000d000780b */ /* 0x000fe20003f8e000 */
[----:B------:R2:W3:Y:S01]  /*b3d0*/  MUFU.EX2 R195, R201 ;  /* 0x000000c900c37308 */ /* 0x0004e20000000800 */
[----:B------:R-:W-:-:S01]  /*b3e0*/  FADD R216, R216, R205 ;  /* 0x000000cdd8d87221 */ /* 0x000fc20000000000 */
[----:B------:R-:W-:Y:S01]  /*b3f0*/  FADD R205, R158, R191 ;  /* 0x000000bf9ecd7221 */ /* 0x000fe20000000000 */
[----:B------:R-:W-:Y:S01]  /*b400*/  F2FP.SATFINITE.E4M3.F32.PACK_AB_MERGE_C R158, RZ, R158, RZ ;  /* 0x0000009eff9e723e */ /* 0x000fe200048070ff */
[----:B------:R-:W-:Y:S01]  /*b410*/  @!P3 FMUL R207, R207, 0.5 ;  /* 0x3f000000cfcfb820 */ /* 0x000fe20000400000 */
[----:B------:R-:W-:-:S02]  /*b420*/  LOP3.LUT R152, R152, 0xffff, RZ, 0xc0, !PT ;  /* 0x0000ffff98987812 */ /* 0x000fc400078ec0ff */
[----:B------:R-:W-:Y:S01]  /*b430*/  F2FP.SATFINITE.E4M3.F32.PACK_AB_MERGE_C R191, RZ, R191, RZ ;  /* 0x000000bfffbf723e */ /* 0x000fe200048070ff */
[----:B------:R4:W5:Y:S01]  /*b440*/  MUFU.EX2 R206, R207 ;  /* 0x000000cf00ce7308 */ /* 0x0009620000000800 */
[----:B-1----:R-:W-:Y:S01]  /*b450*/  @!P5 FMUL R204, R204, R204 ;  /* 0x000000ccccccd220 */ /* 0x002fe20000400000 */
[----:B------:R-:W-:Y:S01]  /*b460*/  FSETP.GEU.AND P5, PT, R209, -126, PT ;  /* 0xc2fc0000d100780b */ /* 0x000fe20003fae000 */
[----:B--2---:R-:W-:-:S01]  /*b470*/  FADD R201, R20, R179 ;  /* 0x000000b314c97221 */ /* 0x004fc20000000000 */
[----:B------:R-:W-:Y:S01]  /*b480*/  @!P4 FMUL R208, R208, 0.5 ;  /* 0x3f000000d0d0c820 */ /* 0x000fe20000400000 */
[----:B------:R-:W-:-:S01]  /*b490*/  FADD R218, R169, R204 ;  /* 0x000000cca9da7221 */ /* 0x000fc20000000000 */
[----:B------:R-:W-:Y:S01]  /*b4a0*/  F2FP.SATFINITE.E4M3.F32.PACK_AB_MERGE_C R169, RZ, R169, RZ ;  /* 0x000000a9ffa9723e */ /* 0x000fe200048070ff */
[----:B------:R-:W-:-:S01]  /*b4b0*/  FADD R201, R201, R210 ;  /* 0x000000d2c9c97221 */ /* 0x000fc20000000000 */
[----:B------:R-:W-:Y:S01]  /*b4c0*/  FADD R210, R166, R13 ;  /* 0x0000000da6d27221 */ /* 0x000fe20000000000 */
[----:B---3--:R-:W-:Y:S01]  /*b4d0*/  @!P6 FMUL R195, R195, R195 ;  /* 0x000000c3c3c3e220 */ /* 0x008fe20000400000 */
[----:B------:R-:W-:Y:S01]  /*b4e0*/  FSETP.GEU.AND P6, PT, R212, -126, PT ;  /* 0xc2fc0000d400780b */ /* 0x000fe20003fce000 */
[----:B------:R-:W1:Y:S01]  /*b4f0*/  MUFU.EX2 R208, R208 ;  /* 0x000000d000d07308 */ /* 0x000e620000000800 */
[----:B----4-:R-:W-:-:S01]  /*b500*/  FADD R207, R163, R194 ;  /* 0x000000c2a3cf7221 */ /* 0x010fc20000000000 */
[----:B------:R-:W-:Y:S01]  /*b510*/  FADD R211, R211, R218 ;  /* 0x000000dad3d37221 */ /* 0x000fe20000000000 */
[----:B------:R-:W-:-:S01]  /*b520*/  FADD R218, R161, R196 ;  /* 0x000000c4a1da7221 */ /* 0x000fc20000000000 */
[----:B------:R-:W-:Y:S01]  /*b530*/  @!P5 FMUL R209, R209, 0.5 ;  /* 0x3f000000d1d1d820 */ /* 0x000fe20000400000 */
[----:B------:R-:W-:-:S01]  /*b540*/  FADD R214, R214, R207 ;  /* 0x000000cfd6d67221 */ /* 0x000fc20000000000 */
[----:B-----5:R-:W-:Y:S01]  /*b550*/  @!P3 FMUL R206, R206, R206 ;  /* 0x000000cececeb220 */ /* 0x020fe20000400000 */
[----:B------:R-:W-:Y:S01]  /*b560*/  FSETP.GEU.AND P3, PT, R203, -126, PT ;  /* 0xc2fc0000cb00780b */ /* 0x000fe20003f6e000 */
[----:B------:R2:W3:Y:S01]  /*b570*/  MUFU.EX2 R11, R209 ;  /* 0x000000d1000b7308 */ /* 0x0004e20000000800 */
[----:B------:R-:W-:-:S01]  /*b580*/  FADD R207, R23, R182 ;  /* 0x000000b617cf7221 */ /* 0x000fc20000000000 */
[----:B------:R-:W-:Y:S01]  /*b590*/  FADD R222, R172, R195 ;  /* 0x000000c3acde7221 */ /* 0x000fe20000000000 */
[----:B------:R-:W-:-:S01]  /*b5a0*/  FADD R197, R197, R214 ;  /* 0x000000d6c5c57221 */ /* 0x000fc20000000000 */
[----:B------:R-:W-:Y:S01]  /*b5b0*/  @!P6 FMUL R212, R212, 0.5 ;  /* 0x3f000000d4d4e820 */ /* 0x000fe20000400000 */
[----:B------:R-:W-:-:S01]  /*b5c0*/  FADD R207, R207, R210 ;  /* 0x000000d2cfcf7221 */ /* 0x000fc20000000000 */
[----:B------:R-:W-:Y:S01]  /*b5d0*/  FADD R210, R21, R178 ;  /* 0x000000b215d27221 */ /* 0x000fe20000000000 */
[----:B------:R-:W-:Y:S01]  /*b5e0*/  F2FP.SATFINITE.E4M3.F32.PACK_AB_MERGE_C R161, RZ, R161, RZ ;  /* 0x000000a1ffa1723e */ /* 0x000fe200048070ff */
[----:B------:R4:W5:Y:S01]  /*b5f0*/  MUFU.EX2 R202, R212 ;  /* 0x000000d400ca7308 */ /* 0x0009620000000800 */
[----:B-1----:R-:W-:Y:S01]  /*b600*/  @!P4 FMUL R208, R208, R208 ;  /* 0x000000d0d0d0c220 */ /* 0x002fe20000400000 */
[----:B------:R-:W-:Y:S01]  /*b610*/  FSETP.GEU.AND P4, PT, R215, -126, PT ;  /* 0xc2fc0000d700780b */ /* 0x000fe20003f8e000 */
[----:B------:R-:W-:-:S01]  /*b620*/  FADD R210, R210, R213 ;  /* 0x000000d5d2d27221 */ /* 0x000fc20000000000 */
[----:B------:R-:W-:Y:S01]  /*b630*/  @!P3 FMUL R203, R203, 0.5 ;  /* 0x3f000000cbcbb820 */ /* 0x000fe20000400000 */
[----:B--2---:R-:W-:-:S01]  /*b640*/  FADD R209, R154, R187 ;  /* 0x000000bb9ad17221 */ /* 0x004fc20000000000 */
[----:B------:R-:W-:Y:S01]  /*b650*/  FADD R213, R156, R185 ;  /* 0x000000b99cd57221 */ /* 0x000fe20000000000 */
[----:B------:R-:W-:Y:S01]  /*b660*/  LOP3.LUT R161, R161, 0xff, RZ, 0xc0, !PT ;  /* 0x000000ffa1a17812 */ /* 0x000fe200078ec0ff */
[----:B------:R-:W-:Y:S01]  /*b670*/  FADD R201, R216, R201 ;  /* 0x000000c9d8c97221 */ /* 0x000fe20000000000 */
[----:B---3--:R-:W-:Y:S01]  /*b680*/  @!P5 FMUL R11, R11, R11 ;  /* 0x0000000b0b0bd220 */ /* 0x008fe20000400000 */
[----:B------:R-:W-:Y:S01]  /*b690*/  FSETP.GEU.AND P5, PT, R189, -126, PT ;  /* 0xc2fc0000bd00780b */ /* 0x000fe20003fae000 */
[----:B----4-:R-:W-:-:S01]  /*b6a0*/  FADD R212, R19, R174 ;  /* 0x000000ae13d47221 */ /* 0x010fc20000000000 */
[----:B------:R-:W1:Y:S01]  /*b6b0*/  MUFU.EX2 R203, R203 ;  /* 0x000000cb00cb7308 */ /* 0x000e620000000800 */
[----:B------:R-:W-:-:S01]  /*b6c0*/  FADD R209, R209, R220 ;  /* 0x000000dcd1d17221 */ /* 0x000fc20000000000 */
[----:B------:R-:W-:Y:S01]  /*b6d0*/  FADD R213, R213, R222 ;  /* 0x000000ded5d57221 */ /* 0x000fe20000000000 */
[----:B------:R-:W-:Y:S01]  /*b6e0*/  @!P4 FMUL R215, R215, 0.5 ;  /* 0x3f000000d7d7c820 */ /* 0x000fe20000400000 */
[----:B------:R-:W-:Y:S01]  /*b6f0*/  FADD R212, R212, R205 ;  /* 0x000000cdd4d47221 */ /* 0x000fe20000000000 */
[----:B-----5:R-:W-:Y:S01]  /*b700*/  @!P6 FMUL R202, R202, R202 ;  /* 0x000000cacacae220 */ /* 0x020fe20000400000 */
[----:B------:R-:W-:Y:S01]  /*b710*/  FSETP.GEU.AND P6, PT, R199, -126, PT ;  /* 0xc2fc0000c700780b */ /* 0x000fe20003fce000 */
[----:B------:R-:W-:-:S01]  /*b720*/  FADD R220, R164, R193 ;  /* 0x000000c1a4dc7221 */ /* 0x000fc20000000000 */
[----:B------:R2:W3:Y:S01]  /*b730*/  MUFU.EX2 R205, R215 ;  /* 0x000000d700cd7308 */ /* 0x0004e20000000800 */
[----:B------:R-:W-:-:S01]  /*b740*/  FADD R217, R180, R11 ;  /* 0x0000000bb4d97221 */ /* 0x000fc20000000000 */
[----:B------:R-:W-:Y:S01]  /*b750*/  FADD R222, R173, R206 ;  /* 0x000000ceadde7221 */ /* 0x000fe20000000000 */
[----:B------:R-:W-:Y:S01]  /*b760*/  @!P5 FMUL R189, R189, 0.5 ;  /* 0x3f000000bdbdd820 */ /* 0x000fe20000400000 */
[----:B------:R-:W-:Y:S01]  /*b770*/  F2FP.SATFINITE.E4M3.F32.PACK_AB_MERGE_C R164, RZ, R164, RZ ;  /* 0x000000a4ffa4723e */ /* 0x000fe200048070ff */
[----:B------:R-:W-:-:S01]  /*b780*/  FADD R220, R220, R217 ;  /* 0x000000d9dcdc7221 */ /* 0x000fc20000000000 */
[----:B------:R-:W-:Y:S01]  /*b790*/  FADD R217, R165, R200 ;  /* 0x000000c8a5d97221 */ /* 0x000fe20000000000 */
[----:B------:R-:W-:Y:S01]  /*b7a0*/  F2FP.SATFINITE.E4M3.F32.PACK_AB_MERGE_C R165, RZ, R165, RZ ;  /* 0x000000a5ffa5723e */ /* 0x000fe200048070ff */
[----:B------:R-:W-:Y:S01]  /*b7b0*/  FADD R224, R181, R202 ;  /* 0x000000cab5e07221 */ /* 0x000fe20000000000 */
[----:B--2---:R-:W-:-:S01]  /*b7c0*/  FADD R215, R177, R208 ;  /* 0x000000d0b1d77221 */ /* 0x004fc20000000000 */
[----:B------:R-:W2:Y:S01]  /*b7d0*/  MUFU.EX2 R189, R189 ;  /* 0x000000bd00bd7308 */ /* 0x000ea20000000800 */
[----:B------:R-:W-:Y:S01]  /*b7e0*/  @!P6 FMUL R199, R199, 0.5 ;  /* 0x3f000000c7c7e820 */ /* 0x000fe20000400000 */
[----:B-1----:R-:W-:Y:S01]  /*b7f0*/  @!P3 FMUL R203, R203, R203 ;  /* 0x000000cbcbcbb220 */ /* 0x002fe20000400000 */
[----:B------:R-:W-:-:S01]  /*b800*/  FADD R218, R218, R215 ;  /* 0x000000d7dada7221 */ /* 0x000fc20000000000 */
[----:B------:R-:W-:Y:S01]  /*b810*/  FADD R215, R157, R192 ;  /* 0x000000c09dd77221 */ /* 0x000fe20000000000 */
[----:B------:R-:W-:Y:S01]  /*b820*/  F2FP.SATFINITE.E4M3.F32.PACK_AB_MERGE_C R157, RZ, R157, RZ ;  /* 0x0000009dff9d723e */ /* 0x000fe200048070ff */
[----:B------:R-:W-:Y:S01]  /*b830*/  FADD R214, R160, R203 ;  /* 0x000000cba0d67221 */ /* 0x000fe20000000000 */
[----:B---3--:R-:W-:Y:S01]  /*b840*/  @!P4 FMUL R205, R205, R205 ;  /* 0x000000cdcdcdc220 */ /* 0x008fe20000400000 */
[----:B------:R-:W1:Y:S01]  /*b850*/  MUFU.EX2 R199, R199 ;  /* 0x000000c700c77308 */ /* 0x000e620000000800 */
[----:B------:R-:W-:-:S01]  /*b860*/  FADD R222, R215, R222 ;  /* 0x000000ded7de7221 */ /* 0x000fc20000000000 */
[----:B------:R-:W-:Y:S01]  /*b870*/  F2FP.SATFINITE.E4M3.F32.PACK_AB_MERGE_C R160, RZ, R160, RZ ;  /* 0x000000a0ffa0723e */ /* 0x000fe200048070ff */
[----:B------:R-:W-:-:S01]  /*b880*/  FADD R215, R168, R205 ;  /* 0x000000cda8d77221 */ /* 0x000fc20000000000 */
[----:B------:R-:W-:Y:S01]  /*b890*/  F2FP.SATFINITE.E4M3.F32.PACK_AB_MERGE_C R168, RZ, R168, RZ ;  /* 0x000000a8ffa8723e */ /* 0x000fe200048070ff */
[----:B------:R-:W-:-:S01]  /*b8a0*/  FADD R219, R217, R224 ;  /* 0x000000e0d9db7221 */ /* 0x000fc20000000000 */
[----:B------:R-:W-:Y:S01]  /*b8b0*/  LOP3.LUT R157, R157, 0xff, RZ, 0xc0, !PT ;  /* 0x000000ff9d9d7812 */ /* 0x000fe200078ec0ff */
[----:B------:R-:W-:Y:S01]  /*b8c0*/  IMAD.U32 R158, R158, 0x10000, RZ ;  /* 0x000100009e9e7824 */ /* 0x000fe200078e00ff */
[----:B------:R-:W-:Y:S01]  /*b8d0*/  LOP3.LUT R160, R160, 0xffff, RZ, 0xc0, !PT ;  /* 0x0000ffffa0a07812 */ /* 0x000fe200078ec0ff */
[----:B--2---:R-:W-:Y:S01]  /*b8e0*/  @!P5 FMUL R189, R189, R189 ;  /* 0x000000bdbdbdd220 */ /* 0x004fe20000400000 */
[----:B------:R-:W-:Y:S01]  /*b8f0*/  LOP3.LUT R164, R164, 0xffff, RZ, 0xc0, !PT ;  /* 0x0000ffffa4a47812 */ /* 0x000fe200078ec0ff */
[----:B------:R-:W-:Y:S01]  /*b900*/  IMAD.U32 R191, R191, 0x10000, RZ ;  /* 0x00010000bfbf7824 */ /* 0x000fe200078e00ff */
[----:B------:R-:W-:Y:S01]  /*b910*/  LOP3.LUT R165, R165, 0xff, RZ, 0xc0, !PT ;  /* 0x000000ffa5a57812 */ /* 0x000fe200078ec0ff */
[----:B------:R-:W-:-:S01]  /*b920*/  FADD R217, R176, R189 ;  /* 0x000000bdb0d97221 */ /* 0x000fc20000000000 */
[----:B------:R-:W-:Y:S01]  /*b930*/  LOP3.LUT R168, R168, 0xffff, RZ, 0xc0, !PT ;  /* 0x0000ffffa8a87812 */ /* 0x000fe200078ec0ff */
[----:B------:R-:W-:-:S01]  /*b940*/  FADD R211, R211, R218 ;  /* 0x000000dad3d37221 */ /* 0x000fc20000000000 */
[----:B------:R-:W-:Y:S01]  /*b950*/  PRMT R157, R160, 0x7604, R157 ;  /* 0x00007604a09d7816 */ /* 0x000fe2000000009d */
[----:B-1----:R-:W-:Y:S01]  /*b960*/  @!P6 FMUL R199, R199, R199 ;  /* 0x000000c7c7c7e220 */ /* 0x002fe20000400000 */
[----:B------:R-:W-:Y:S01]  /*b970*/  PRMT R160, R164, 0x7604, R161 ;  /* 0x00007604a4a07816 */ /* 0x000fe200000000a1 */
[----:B------:R-:W-:-:S01]  /*b980*/  FADD R214, R214, R217 ;  /* 0x000000d9d6d67221 */ /* 0x000fc20000000000 */
[----:B------:R-:W-:Y:S01]  /*b990*/  F2FP.SATFINITE.E4M3.F32.PACK_AB_MERGE_C R172, RZ, R172, RZ ;  /* 0x000000acffac723e */ /* 0x000fe200048070ff */
[----:B------:R-:W-:-:S01]  /*b9a0*/  FADD R216, R184, R199 ;  /* 0x000000c7b8d87221 */ /* 0x000fc20000000000 */
[----:B------:R-:W-:Y:S01]  /*b9b0*/  PRMT R161, R168, 0x7604, R165 ;  /* 0x00007604a8a17816 */ /* 0x000fe200000000a5 */
[----:B------:R-:W-:-:S01]  /*b9c0*/  FADD R213, R213, R220 ;  /* 0x000000dcd5d57221 */ /* 0x000fc20000000000 */
[----:B------:R-:W-:Y:S01]  /*b9d0*/  LOP3.LUT R168, R188, 0xff, RZ, 0xc0, !PT ;  /* 0x000000ffbca87812 */ /* 0x000fe200078ec0ff */
[----:B------:R-:W-:Y:S01]  /*b9e0*/  IMAD.U32 R188, R17, 0x10000, RZ ;  /* 0x0001000011bc7824 */ /* 0x000fe200078e00ff */
[----:B------:R-:W-:Y:S01]  /*b9f0*/  F2FP.SATFINITE.E4M3.F32.PACK_AB_MERGE_C R17, RZ, R22, RZ ;  /* 0x00000016ff11723e */ /* 0x000fe200048070ff */
[----:B------:R-:W-:-:S01]  /*ba00*/  FADD R215, R215, R216 ;  /* 0x000000d8d7d77221 */ /* 0x000fc20000000000 */
[----:B------:R-:W-:Y:S01]  /*ba10*/  LOP3.LUT R169, R169, 0xff, RZ, 0xc0, !PT ;  /* 0x000000ffa9a97812 */ /* 0x000fe200078ec0ff */
[----:B------:R-:W-:-:S01]  /*ba20*/  FADD R212, R212, R207 ;  /* 0x000000cfd4d47221 */ /* 0x000fc20000000000 */
[----:B------:R-:W-:Y:S01]  /*ba30*/  LOP3.LUT R172, R172, 0xffff, RZ, 0xc0, !PT ;  /* 0x0000ffffacac7812 */ /* 0x000fe200078ec0ff */
[----:B------:R-:W-:-:S01]  /*ba40*/  FADD R214, R214, R215 ;  /* 0x000000d7d6d67221 */ /* 0x000fc20000000000 */
[----:B------:R-:W-:Y:S01]  /*ba50*/  F2FP.SATFINITE.E4M3.F32.PACK_AB_MERGE_C R173, RZ, R173, RZ ;  /* 0x000000adffad723e */ /* 0x000fe200048070ff */
[----:B------:R-:W-:-:S01]  /*ba60*/  FADD R210, R210, R209 ;  /* 0x000000d1d2d27221 */ /* 0x000fc20000000000 */
[----:B------:R-:W-:Y:S01]  /*ba70*/  F2FP.SATFINITE.E4M3.F32.PACK_AB_MERGE_C R176, RZ, R176, RZ ;  /* 0x000000b0ffb0723e */ /* 0x000fe200048070ff */
[----:B------:R-:W-:-:S01]  /*ba80*/  FADD R213, R213, R214 ;  /* 0x000000d6d5d57221 */ /* 0x000fc20000000000 */
[----:B------:R-:W-:Y:S01]  /*ba90*/  F2FP.SATFINITE.E4M3.F32.PACK_AB_MERGE_C R181, RZ, R181, RZ ;  /* 0x000000b5ffb5723e */ /* 0x000fe200048070ff */
[----:B------:R-:W-:-:S01]  /*baa0*/  FADD R197, R197, R212 ;  /* 0x000000d4c5c57221 */ /* 0x000fc20000000000 */
[----:B------:R-:W-:Y:S01]  /*bab0*/  F2FP.SATFINITE.E4M3.F32.PACK_AB_MERGE_C R184, RZ, R184, RZ ;  /* 0x000000b8ffb8723e */ /* 0x000fe200048070ff */
[----:B------:R-:W-:-:S01]  /*bac0*/  FADD R210, R201, R210 ;  /* 0x000000d2c9d27221 */ /* 0x000fc20000000000 */
[----:B------:R-:W-:-:S02]  /*bad0*/  SHF.L.U32 R17, R17, 0x10, RZ ;  /* 0x0000001011117819 */ /* 0x000fc400000006ff */
[----:B------:R-:W-:Y:S01]  /*bae0*/  F2FP.SATFINITE.E4M3.F32.PACK_AB_MERGE_C R166, RZ, R166, RZ ;  /* 0x000000a6ffa6723e */ /* 0x000fe200048070ff */
[----:B------:R-:W-:Y:S01]  /*baf0*/  FADD R210, R197, R210 ;  /* 0x000000d2c5d27221 */ /* 0x000fe20000000000 */
[----:B------:R-:W-:Y:S02]  /*bb00*/  PRMT R164, R172, 0x7604, R169 ;  /* 0x00007604aca47816 */ /* 0x000fe400000000a9 */
[----:B------:R-:W-:Y:S02]  /*bb10*/  F2FP.SATFINITE.E4M3.F32.PACK_AB_MERGE_C R177, RZ, R177, RZ ;  /* 0x000000b1ffb1723e */ /* 0x000fe400048070ff */
[----:B------:R-:W-:Y:S02]  /*bb20*/  F2FP.SATFINITE.E4M3.F32.PACK_AB_MERGE_C R180, RZ, R180, RZ ;  /* 0x000000b4ffb4723e */ /* 0x000fe400048070ff */
[----:B------:R-:W-:Y:S02]  /*bb30*/  LOP3.LUT R165, R173, 0xff, RZ, 0xc0, !PT ;  /* 0x000000ffada57812 */ /* 0x000fe400078ec0ff */
[----:B------:R-:W-:-:S02]  /*bb40*/  LOP3.LUT R176, R176, 0xffff, RZ, 0xc0, !PT ;  /* 0x0000ffffb0b07812 */ /* 0x000fc400078ec0ff */
[----:B------:R-:W-:Y:S02]  /*bb50*/  LOP3.LUT R172, R181, 0xff, RZ, 0xc0, !PT ;  /* 0x000000ffb5ac7812 */ /* 0x000fe400078ec0ff */
[----:B------:R-:W-:Y:S02]  /*bb60*/  LOP3.LUT R173, R184, 0xffff, RZ, 0xc0, !PT ;  /* 0x0000ffffb8ad7812 */ /* 0x000fe400078ec0ff */
[----:B------:R-:W-:Y:S02]  /*bb70*/  F2FP.SATFINITE.E4M3.F32.PACK_AB_MERGE_C R192, RZ, R192, RZ ;  /* 0x000000c0ffc0723e */ /* 0x000fe400048070ff */
[----:B------:R-:W-:Y:S02]  /*bb80*/  F2FP.SATFINITE.E4M3.F32.PACK_AB_MERGE_C R203, RZ, R203, RZ ;  /* 0x000000cbffcb723e */ /* 0x000fe400048070ff */
[----:B------:R-:W-:Y:S02]  /*bb90*/  F2FP.SATFINITE.E4M3.F32.PACK_AB_MERGE_C R200, RZ, R200, RZ ;  /* 0x000000c8ffc8723e */ /* 0x000fe400048070ff */
[----:B------:R-:W-:-:S02]  /*bba0*/  F2FP.SATFINITE.E4M3.F32.PACK_AB_MERGE_C R205, RZ, R205, RZ ;  /* 0x000000cdffcd723e */ /* 0x000fc400048070ff */
[----:B------:R-:W-:Y:S01]  /*bbb0*/  LOP3.LUT R160, R160, 0xff0000, R17, 0xf8, !PT ;  /* 0x00ff0000a0a07812 */ /* 0x000fe200078ef811 */
[----:B------:R-:W-:Y:S01]  /*bbc0*/  IMAD.U32 R17, R166, 0x10000, RZ ;  /* 0x00010000a6117824 */ /* 0x000fe200078e00ff */
[----:B------:R-:W-:Y:S02]  /*bbd0*/  LOP3.LUT R169, R177, 0xff, RZ, 0xc0, !PT ;  /* 0x000000ffb1a97812 */ /* 0x000fe400078ec0ff */
[----:B------:R-:W-:Y:S02]  /*bbe0*/  LOP3.LUT R180, R180, 0xffff, RZ, 0xc0, !PT ;  /* 0x0000ffffb4b47812 */ /* 0x000fe400078ec0ff */
[----:B------:R-:W-:Y:S02]  /*bbf0*/  PRMT R165, R176, 0x7604, R165 ;  /* 0x00007604b0a57816 */ /* 0x000fe400000000a5 */
[----:B------:R-:W-:Y:S02]  /*bc00*/  PRMT R172, R173, 0x7604, R172 ;  /* 0x00007604adac7816 */ /* 0x000fe400000000ac */
[----:B------:R-:W-:-:S02]  /*bc10*/  F2FP.SATFINITE.E4M3.F32.PACK_AB_MERGE_C R196, RZ, R196, RZ ;  /* 0x000000c4ffc4723e */ /* 0x000fc400048070ff */
[----:B------:R-:W-:Y:S02]  /*bc20*/  F2FP.SATFINITE.E4M3.F32.PACK_AB_MERGE_C R193, RZ, R193, RZ ;  /* 0x000000c1ffc1723e */ /* 0x000fe400048070ff */
[----:B------:R-:W-:Y:S02]  /*bc30*/  F2FP.SATFINITE.E4M3.F32.PACK_AB_MERGE_C R182, RZ, R182, RZ ;  /* 0x000000b6ffb6723e */ /* 0x000fe400048070ff */
[----:B------:R-:W-:Y:S02]  /*bc40*/  LOP3.LUT R177, R192, 0xff, RZ, 0xc0, !PT ;  /* 0x000000ffc0b17812 */ /* 0x000fe400078ec0ff */
[----:B------:R-:W-:Y:S02]  /*bc50*/  LOP3.LUT R176, R203, 0xffff, RZ, 0xc0, !PT ;  /* 0x0000ffffcbb07812 */ /* 0x000fe400078ec0ff */
[----:B------:R-:W-:Y:S02]  /*bc60*/  LOP3.LUT R200, R200, 0xff, RZ, 0xc0, !PT ;  /* 0x000000ffc8c87812 */ /* 0x000fe400078ec0ff */
[----:B------:R-:W-:-:S02]  /*bc70*/  LOP3.LUT R205, R205, 0xffff, RZ, 0xc0, !PT ;  /* 0x0000ffffcdcd7812 */ /* 0x000fc400078ec0ff */
[----:B------:R-:W-:Y:S02]  /*bc80*/  PRMT R169, R180, 0x7604, R169 ;  /* 0x00007604b4a97816 */ /* 0x000fe400000000a9 */
[----:B------:R-:W-:Y:S02]  /*bc90*/  LOP3.LUT R181, R196, 0xff, RZ, 0xc0, !PT ;  /* 0x000000ffc4b57812 */ /* 0x000fe400078ec0ff */
[----:B------:R-:W-:Y:S02]  /*bca0*/  LOP3.LUT R180, R193, 0xffff, RZ, 0xc0, !PT ;  /* 0x0000ffffc1b47812 */ /* 0x000fe400078ec0ff */
[----:B------:R-:W-:Y:S01]  /*bcb0*/  LOP3.LUT R172, R172, 0xff0000, R17, 0xf8, !PT ;  /* 0x00ff0000acac7812 */ /* 0x000fe200078ef811 */
[----:B------:R-:W-:Y:S01]  /*bcc0*/  IMAD.U32 R17, R182, 0x10000, RZ ;  /* 0x00010000b6117824 */ /* 0x000fe200078e00ff */
[----:B------:R-:W-:Y:S02]  /*bcd0*/  PRMT R177, R176, 0x7604, R177 ;  /* 0x00007604b0b17816 */ /* 0x000fe400000000b1 */
[----:B------:R-:W-:-:S02]  /*bce0*/  F2FP.SATFINITE.E4M3.F32.PACK_AB_MERGE_C R208, RZ, R208, RZ ;  /* 0x000000d0ffd0723e */ /* 0x000fc400048070ff */
[----:B------:R-:W-:Y:S02]  /*bcf0*/  F2FP.SATFINITE.E4M3.F32.PACK_AB_MERGE_C R11, RZ, R11, RZ ;  /* 0x0000000bff0b723e */ /* 0x000fe400048070ff */
[----:B------:R-:W-:Y:S02]  /*bd00*/  PRMT R176, R205, 0x7604, R200 ;  /* 0x00007604cdb07816 */ /* 0x000fe400000000c8 */
[----:B------:R-:W-:Y:S02]  /*bd10*/  F2FP.SATFINITE.E4M3.F32.PACK_AB_MERGE_C R194, RZ, R194, RZ ;  /* 0x000000c2ffc2723e */ /* 0x000fe400048070ff */
[----:B------:R-:W-:Y:S02]  /*bd20*/  PRMT R181, R180, 0x7604, R181 ;  /* 0x00007604b4b57816 */ /* 0x000fe400000000b5 */
[----:B------:R-:W-:Y:S02]  /*bd30*/  LOP3.LUT R180, R208, 0xff, RZ, 0xc0, !PT ;  /* 0x000000ffd0b47812 */ /* 0x000fe400078ec0ff */
[----:B------:R-:W-:-:S02]  /*bd40*/  LOP3.LUT R11, R11, 0xffff, RZ, 0xc0, !PT ;  /* 0x0000ffff0b0b7812 */ /* 0x000fc400078ec0ff */
[----:B------:R-:W-:Y:S02]  /*bd50*/  F2FP.SATFINITE.E4M3.F32.PACK_AB_MERGE_C R19, RZ, R19, RZ ;  /* 0x00000013ff13723e */ /* 0x000fe400048070ff */
[----:B------:R-:W-:Y:S02]  /*bd60*/  LOP3.LUT R176, R176, 0xff0000, R17, 0xf8, !PT ;  /* 0x00ff0000b0b07812 */ /* 0x000fe400078ef811 */
[----:B------:R-:W-:Y:S01]  /*bd70*/  F2FP.SATFINITE.E4M3.F32.PACK_AB_MERGE_C R17, RZ, R13, RZ ;  /* 0x0000000dff11723e */ /* 0x000fe200048070ff */
[----:B------:R-:W-:Y:S01]  /*bd80*/  IMAD.U32 R13, R194, 0x10000, RZ ;  /* 0x00010000c20d7824 */ /* 0x000fe200078e00ff */
[----:B------:R-:W-:Y:S01]  /*bd90*/  PRMT R180, R11, 0x7604, R180 ;  /* 0x000076040bb47816 */ /* 0x000fe200000000b4 */
[----:B------:R-:W-:Y:S01]  /*bda0*/  IMAD.U32 R22, R19, 0x10000, RZ ;  /* 0x0001000013167824 */ /* 0x000fe200078e00ff */
[----:B------:R-:W-:Y:S01]  /*bdb0*/  F2FP.SATFINITE.E4M3.F32.PACK_AB_MERGE_C R20, RZ, R20, RZ ;  /* 0x00000014ff14723e */ /* 0x000fe200048070ff */
[----:B------:R-:W-:Y:S01]  /*bdc0*/  IMAD.U32 R19, R170, 0x10000, RZ ;  /* 0x00010000aa137824 */ /* 0x000fe200078e00ff */
[----:B------:R-:W-:-:S02]  /*bdd0*/  F2FP.SATFINITE.E4M3.F32.PACK_AB_MERGE_C R21, RZ, R21, RZ ;  /* 0x00000015ff15723e */ /* 0x000fc400048070ff */
[----:B------:R-:W-:Y:S02]  /*bde0*/  FSETP.GEU.AND P4, PT, R18, -126, PT ;  /* 0xc2fc00001200780b */ /* 0x000fe40003f8e000 */
[----:B------:R-:W-:Y:S02]  /*bdf0*/  F2FP.SATFINITE.E4M3.F32.PACK_AB_MERGE_C R163, RZ, R163, RZ ;  /* 0x000000a3ffa3723e */ /* 0x000fe400048070ff */
[----:B------:R-:W-:Y:S02]  /*be00*/  LOP3.LUT R180, R180, 0xff0000, R13, 0xf8, !PT ;  /* 0x00ff0000b4b47812 */ /* 0x000fe400078ef80d */
[----:B------:R-:W-:Y:S02]  /*be10*/  LOP3.LUT R13, R20, 0xffff, RZ, 0xc0, !PT ;  /* 0x0000ffff140d7812 */ /* 0x000fe400078ec0ff */
[----:B------:R-:W-:Y:S02]  /*be20*/  FSETP.GEU.AND P3, PT, R10, -126, PT ;  /* 0xc2fc00000a00780b */ /* 0x000fe40003f6e000 */
[----:B------:R-:W-:-:S02]  /*be30*/  LOP3.LUT R157, R157, 0xff0000, R22, 0xf8, !PT ;  /* 0x00ff00009d9d7812 */ /* 0x000fc400078ef816 */
[----:B------:R-:W-:Y:S01]  /*be40*/  LOP3.LUT R21, R21, 0xffff, RZ, 0xc0, !PT ;  /* 0x0000ffff15157812 */ /* 0x000fe200078ec0ff */
[----:B------:R-:W-:Y:S01]  /*be50*/  @!P4 FMUL R18, R18, 0.5 ;  /* 0x3f0000001212c820 */ /* 0x000fe20000400000 */
[----:B------:R-:W-:Y:S02]  /*be60*/  SHF.L.U32 R22, R163, 0x10, RZ ;  /* 0x00000010a3167819 */ /* 0x000fe400000006ff */
[----:B------:R-:W-:Y:S01]  /*be70*/  F2FP.SATFINITE.E4M3.F32.PACK_AB_MERGE_C R204, RZ, R204, RZ ;  /* 0x000000ccffcc723e */ /* 0x000fe200048070ff */
[----:B------:R-:W-:Y:S01]  /*be80*/  IMAD.SHL.U32 R20, R21, 0x1000000, RZ ;  /* 0x0100000015147824 */ /* 0x000fe200078e00ff */
[----:B------:R-:W-:Y:S02]  /*be90*/  F2FP.SATFINITE.E4M3.F32.PACK_AB_MERGE_C R195, RZ, R195, RZ ;  /* 0x000000c3ffc3723e */ /* 0x000fe400048070ff */
[----:B------:R-:W-:Y:S01]  /*bea0*/  SHF.L.U32 R13, R13, 0x18, RZ ;  /* 0x000000180d0d7819 */ /* 0x000fe200000006ff */
[----:B------:R-:W-:Y:S01]  /*beb0*/  @!P3 FMUL R10, R10, 0.5 ;  /* 0x3f0000000a0ab820 */ /* 0x000fe20000400000 */
[----:B------:R-:W-:-:S02]  /*bec0*/  F2FP.SATFINITE.E4M3.F32.PACK_AB_MERGE_C R156, RZ, R156, RZ ;  /* 0x0000009cff9c723e */ /* 0x000fc400048070ff */
[----:B------:R-:W-:Y:S01]  /*bed0*/  LOP3.LUT R169, R169, 0xff0000, R22, 0xf8, !PT ;  /* 0x00ff0000a9a97812 */ /* 0x000fe200078ef816 */
[----:B------:R-:W-:Y:S01]  /*bee0*/  IMAD.U32 R22, R175, 0x10000, RZ ;  /* 0x00010000af167824 */ /* 0x000fe200078e00ff */
[----:B------:R-:W-:Y:S01]  /*bef0*/  LOP3.LUT R173, R204, 0xff, RZ, 0xc0, !PT ;  /* 0x000000ffccad7812 */ /* 0x000fe200078ec0ff */
[----:B------:R-:W1:Y:S01]  /*bf00*/  MUFU.EX2 R10, R10 ;  /* 0x0000000a000a7308 */ /* 0x000e620000000800 */
[----:B------:R-:W-:Y:S02]  /*bf10*/  LOP3.LUT R184, R195, 0xffff, RZ, 0xc0, !PT ;  /* 0x0000ffffc3b87812 */ /* 0x000fe400078ec0ff */
[----:B------:R-:W-:Y:S01]  /*bf20*/  LOP3.LUT R160, R160, R13, RZ, 0xfc, !PT ;  /* 0x0000000da0a07212 */ /* 0x000fe200078efcff */
[----:B------:R-:W-:Y:S01]  /*bf30*/  IMAD.SHL.U32 R13, R152, 0x1000000, RZ ;  /* 0x01000000980d7824 */ /* 0x000fe200078e00ff */
[----:B------:R-:W-:Y:S01]  /*bf40*/  LOP3.LUT R216, R156, 0xffff, RZ, 0xc0, !PT ;  /* 0x0000ffff9cd87812 */ /* 0x000fe200078ec0ff */
[----:B------:R-:W-:-:S01]  /*bf50*/  FADD R156, R222, R219 ;  /* 0x000000dbde9c7221 */ /* 0x000fc20000000000 */
[----:B------:R-:W-:-:S02]  /*bf60*/  F2FP.SATFINITE.E4M3.F32.PACK_AB_MERGE_C R206, RZ, R206, RZ ;  /* 0x000000ceffce723e */ /* 0x000fc400048070ff */
[----:B------:R-:W-:Y:S01]  /*bf70*/  F2FP.SATFINITE.E4M3.F32.PACK_AB_MERGE_C R189, RZ, R189, RZ ;  /* 0x000000bdffbd723e */ /* 0x000fe200048070ff */
[----:B------:R-:W-:Y:S01]  /*bf80*/  FADD R156, R211, R156 ;  /* 0x0000009cd39c7221 */ /* 0x000fe20000000000 */
[----:B------:R-:W-:Y:S02]  /*bf90*/  F2FP.SATFINITE.E4M3.F32.PACK_AB_MERGE_C R179, RZ, R179, RZ ;  /* 0x000000b3ffb3723e */ /* 0x000fe400048070ff */
[----:B------:R-:W-:Y:S01]  /*bfa0*/  LOP3.LUT R164, R164, 0xff0000, R155, 0xf8, !PT ;  /* 0x00ff0000a4a47812 */ /* 0x000fe200078ef89b */
[----:B------:R-:W-:-:S01]  /*bfb0*/  FADD R213, R156, R213 ;  /* 0x000000d59cd57221 */ /* 0x000fc20000000000 */
[----:B------:R-:W-:Y:S02]  /*bfc0*/  F2FP.SATFINITE.E4M3.F32.PACK_AB_MERGE_C R202, RZ, R202, RZ ;  /* 0x000000caffca723e */ /* 0x000fe400048070ff */
[----:B------:R-:W-:Y:S01]  /*bfd0*/  F2FP.SATFINITE.E4M3.F32.PACK_AB_MERGE_C R199, RZ, R199, RZ ;  /* 0x000000c7ffc7723e */ /* 0x000fe200048070ff */
[----:B-1----:R-:W-:Y:S01]  /*bfe0*/  @!P3 FMUL R10, R10, R10 ;  /* 0x0000000a0a0ab220 */ /* 0x002fe20000400000 */
[----:B------:R-:W-:-:S02]  /*bff0*/  F2FP.SATFINITE.E4M3.F32.PACK_AB_MERGE_C R187, RZ, R187, RZ ;  /* 0x000000bbffbb723e */ /* 0x000fc400048070ff */
[----:B------:R-:W-:Y:S01]  /*c000*/  F2FP.SATFINITE.E4M3.F32.PACK_AB_MERGE_C R183, RZ, R183, RZ ;  /* 0x000000b7ffb7723e */ /* 0x000fe200048070ff */
[----:B------:R-:W-:-:S01]  /*c010*/  FFMA R4, R10, R4, R213 ;  /* 0x000000040a047223 */ /* 0x000fc200000000d5 */
[----:B------:R-:W-:Y:S01]  /*c020*/  F2FP.SATFINITE.E4M3.F32.PACK_AB_MERGE_C R185, RZ, R185, RZ ;  /* 0x000000b9ffb9723e */ /* 0x000fe200048070ff */
[-C--:B------:R-:W-:Y:S01]  /*c030*/  FMUL R24, R24, R10.reuse ;  /* 0x0000000a18187220 */ /* 0x080fe20000400000 */
[----:B------:R-:W-:Y:S01]  /*c040*/  PRMT R173, R184, 0x7604, R173 ;  /* 0x00007604b8ad7816 */ /* 0x000fe200000000ad */
[----:B------:R-:W-:Y:S01]  /*c050*/  FMUL R25, R25, R10 ;  /* 0x0000000a19197220 */ /* 0x000fe20000400000 */
[----:B------:R-:W-:Y:S01]  /*c060*/  LOP3.LUT R157, R157, R20, RZ, 0xfc, !PT ;  /* 0x000000149d9d7212 */ /* 0x000fe200078efcff */
[-C--:B------:R-:W-:Y:S01]  /*c070*/  FMUL R28, R28, R10.reuse ;  /* 0x0000000a1c1c7220 */ /* 0x080fe20000400000 */
[----:B------:R-:W-:Y:S01]  /*c080*/  PRMT R153, R216, 0x7604, R153 ;  /* 0x00007604d8997816 */ /* 0x000fe20000000099 */
[-C--:B------:R-:W-:Y:S01]  /*c090*/  FMUL R29, R29, R10.reuse ;  /* 0x0000000a1d1d7220 */ /* 0x080fe20000400000 */
[----:B------:R-:W-:Y:S01]  /*c0a0*/  LOP3.LUT R184, R206, 0xff, RZ, 0xc0, !PT ;  /* 0x000000ffceb87812 */ /* 0x000fe200078ec0ff */
[-C--:B------:R-:W-:Y:S01]  /*c0b0*/  FMUL R32, R32, R10.reuse ;  /* 0x0000000a20207220 */ /* 0x080fe20000400000 */
[----:B------:R-:W-:Y:S01]  /*c0c0*/  LOP3.LUT R189, R189, 0xffff, RZ, 0xc0, !PT ;  /* 0x0000ffffbdbd7812 */ /* 0x000fe200078ec0ff */
[-C--:B------:R-:W-:Y:S01]  /*c0d0*/  FMUL R33, R33, R10.reuse ;  /* 0x0000000a21217220 */ /* 0x080fe20000400000 */
[----:B------:R-:W-:Y:S01]  /*c0e0*/  F2FP.SATFINITE.E4M3.F32.PACK_AB_MERGE_C R23, RZ, R23, RZ ;  /* 0x00000017ff17723e */ /* 0x000fe200048070ff */
[-C--:B------:R-:W-:Y:S01]  /*c0f0*/  FMUL R36, R36, R10.reuse ;  /* 0x0000000a24247220 */ /* 0x080fe20000400000 */
[----:B------:R-:W-:Y:S01]  /*c100*/  LOP3.LUT R165, R165, 0xff0000, R158, 0xf8, !PT ;  /* 0x00ff0000a5a57812 */ /* 0x000fe200078ef89e */
[-C--:B------:R-:W-:Y:S01]  /*c110*/  FMUL R37, R37, R10.reuse ;  /* 0x0000000a25257220 */ /* 0x080fe20000400000 */
[----:B------:R-:W-:Y:S01]  /*c120*/  LOP3.LUT R181, R181, 0xff0000, R22, 0xf8, !PT ;  /* 0x00ff0000b5b57812 */ /* 0x000fe200078ef816 */
[----:B------:R-:W-:Y:S01]  /*c130*/  FMUL R40, R40, R10 ;  /* 0x0000000a28287220 */ /* 0x000fe20000400000 */
[----:B------:R-:W-:Y:S01]  /*c140*/  F2FP.SATFINITE.E4M3.F32.PACK_AB_MERGE_C R154, RZ, R154, RZ ;  /* 0x0000009aff9a723e */ /* 0x000fe200048070ff */
[-C--:B------:R-:W-:Y:S01]  /*c150*/  FMUL R41, R41, R10.reuse ;  /* 0x0000000a29297220 */ /* 0x080fe20000400000 */
[----:B------:R-:W-:Y:S01]  /*c160*/  SHF.L.U32 R20, R159, 0x18, RZ ;  /* 0x000000189f147819 */ /* 0x000fe200000006ff */
[-C--:B------:R-:W-:Y:S01]  /*c170*/  FMUL R44, R44, R10.reuse ;  /* 0x0000000a2c2c7220 */ /* 0x080fe20000400000 */
[----:B------:R-:W-:Y:S01]  /*c180*/  LOP3.LUT R179, R179, 0xffff, RZ, 0xc0, !PT ;  /* 0x0000ffffb3b37812 */ /* 0x000fe200078ec0ff */
[-C--:B------:R-:W-:Y:S01]  /*c190*/  FMUL R45, R45, R10.reuse ;  /* 0x0000000a2d2d7220 */ /* 0x080fe20000400000 */
[----:B------:R-:W-:Y:S01]  /*c1a0*/  SHF.L.U32 R22, R17, 0x10, RZ ;  /* 0x0000001011167819 */ /* 0x000fe200000006ff */
[-C--:B------:R-:W-:Y:S01]  /*c1b0*/  FMUL R48, R48, R10.reuse ;  /* 0x0000000a30307220 */ /* 0x080fe20000400000 */
[----:B------:R-:W-:Y:S01]  /*c1c0*/  LOP3.LUT R164, R164, R13, RZ, 0xfc, !PT ;  /* 0x0000000da4a47212 */ /* 0x000fe200078efcff */
[----:B------:R-:W-:Y:S01]  /*c1d0*/  FMUL R49, R49, R10 ;  /* 0x0000000a31317220 */ /* 0x000fe20000400000 */
[----:B------:R-:W-:Y:S01]  /*c1e0*/  F2FP.SATFINITE.E4M3.F32.PACK_AB_MERGE_C R178, RZ, R178, RZ ;  /* 0x000000b2ffb2723e */ /* 0x000fe200048070ff */
[----:B------:R1:W2:Y:S01]  /*c1f0*/  MUFU.EX2 R13, R18 ;  /* 0x00000012000d7308 */ /* 0x0002a20000000800 */
[----:B------:R-:W-:Y:S01]  /*c200*/  LOP3.LUT R202, R202, 0xff, RZ, 0xc0, !PT ;  /* 0x000000ffcaca7812 */ /* 0x000fe200078ec0ff */
[-C--:B------:R-:W-:Y:S01]  /*c210*/  FMUL R52, R52, R10.reuse ;  /* 0x0000000a34347220 */ /* 0x080fe20000400000 */
[----:B------:R-:W-:Y:S01]  /*c220*/  LOP3.LUT R199, R199, 0xffff, RZ, 0xc0, !PT ;  /* 0x0000ffffc7c77812 */ /* 0x000fe200078ec0ff */
[-C--:B------:R-:W-:Y:S01]  /*c230*/  FMUL R53, R53, R10.reuse ;  /* 0x0000000a35357220 */ /* 0x080fe20000400000 */
[----:B------:R-:W-:Y:S01]  /*c240*/  LOP3.LUT R187, R187, 0xffff, RZ, 0xc0, !PT ;  /* 0x0000ffffbbbb7812 */ /* 0x000fe200078ec0ff */
[-C--:B------:R-:W-:Y:S01]  /*c250*/  FMUL R56, R56, R10.reuse ;  /* 0x0000000a38387220 */ /* 0x080fe20000400000 */
[----:B------:R-:W-:Y:S01]  /*c260*/  LOP3.LUT R183, R183, 0xffff, RZ, 0xc0, !PT ;  /* 0x0000ffffb7b77812 */ /* 0x000fe200078ec0ff */
[----:B------:R-:W-:Y:S01]  /*c270*/  FMUL R57, R57, R10 ;  /* 0x0000000a39397220 */ /* 0x000fe20000400000 */
[----:B------:R-:W-:Y:S01]  /*c280*/  F2FP.SATFINITE.E4M3.F32.PACK_AB_MERGE_C R17, RZ, R15, RZ ;  /* 0x0000000fff11723e */ /* 0x000fe200048070ff */
[----:B------:R-:W-:Y:S01]  /*c290*/  IMAD.SHL.U32 R15, R190, 0x1000000, RZ ;  /* 0x01000000be0f7824 */ /* 0x000fe200078e00ff */
[----:B------:R-:W-:Y:S01]  /*c2a0*/  LOP3.LUT R185, R185, 0xffff, RZ, 0xc0, !PT ;  /* 0x0000ffffb9b97812 */ /* 0x000fe200078ec0ff */
[----:B-1----:R-:W-:Y:S01]  /*c2b0*/  IMAD.SHL.U32 R18, R183, 0x1000000, RZ ;  /* 0x01000000b7127824 */ /* 0x002fe200078e00ff */
[----:B------:R-:W-:Y:S01]  /*c2c0*/  F2FP.SATFINITE.E4M3.F32.PACK_AB_MERGE_C R174, RZ, R174, RZ ;  /* 0x000000aeffae723e */ /* 0x000fe200048070ff */
[-C--:B------:R-:W-:Y:S01]  /*c2d0*/  FMUL R60, R60, R10.reuse ;  /* 0x0000000a3c3c7220 */ /* 0x080fe20000400000 */
[----:B------:R-:W-:Y:S01]  /*c2e0*/  PRMT R184, R189, 0x7604, R184 ;  /* 0x00007604bdb87816 */ /* 0x000fe200000000b8 */
[-C--:B------:R-:W-:Y:S01]  /*c2f0*/  FMUL R61, R61, R10.reuse ;  /* 0x0000000a3d3d7220 */ /* 0x080fe20000400000 */
[----:B------:R-:W-:Y:S01]  /*c300*/  LOP3.LUT R153, R153, 0xff0000, R188, 0xf8, !PT ;  /* 0x00ff000099997812 */ /* 0x000fe200078ef8bc */
[----:B------:R-:W-:Y:S01]  /*c310*/  IMAD.U32 R188, R23, 0x10000, RZ ;  /* 0x0001000017bc7824 */ /* 0x000fe200078e00ff */
[----:B------:R-:W-:Y:S01]  /*c320*/  SHF.L.U32 R186, R186, 0x10, RZ ;  /* 0x00000010baba7819 */ /* 0x000fe200000006ff */
[----:B--2---:R-:W-:Y:S01]  /*c330*/  @!P4 FMUL R13, R13, R13 ;  /* 0x0000000d0d0dc220 */ /* 0x004fe20000400000 */
[----:B------:R-:W-:Y:S01]  /*c340*/  LOP3.LUT R154, R154, 0xffff, RZ, 0xc0, !PT ;  /* 0x0000ffff9a9a7812 */ /* 0x000fe200078ec0ff */
[----:B------:R-:W-:Y:S01]  /*c350*/  FMUL R64, R64, R10 ;  /* 0x0000000a40407220 */ /* 0x000fe20000400000 */
[----:B------:R-:W-:Y:S01]  /*c360*/  LOP3.LUT R165, R165, R20, RZ, 0xfc, !PT ;  /* 0x00000014a5a57212 */ /* 0x000fe200078efcff */
[----:B------:R-:W-:Y:S01]  /*c370*/  IMAD.SHL.U32 R20, R179, 0x1000000, RZ ;  /* 0x01000000b3147824 */ /* 0x000fe200078e00ff */
[----:B------:R-:W-:Y:S01]  /*c380*/  LOP3.LUT R162, R162, 0xffff, RZ, 0xc0, !PT ;  /* 0x0000ffffa2a27812 */ /* 0x000fe200078ec0ff */
[----:B------:R-:W-:Y:S01]  /*c390*/  IMAD.SHL.U32 R154, R154, 0x1000000, RZ ;  /* 0x010000009a9a7824 */ /* 0x000fe200078e00ff */
[----:B------:R-:W-:Y:S01]  /*c3a0*/  LOP3.LUT R178, R178, 0xffff, RZ, 0xc0, !PT ;  /* 0x0000ffffb2b27812 */ /* 0x000fe200078ec0ff */
[----:B------:R-:W-:Y:S01]  /*c3b0*/  FFMA R3, R13, R3, R210 ;  /* 0x000000030d037223 */ /* 0x000fe200000000d2 */
[----:B------:R-:W-:Y:S01]  /*c3c0*/  PRMT R11, R199, 0x7604, R202 ;  /* 0x00007604c70b7816 */ /* 0x000fe200000000ca */
[----:B------:R-:W-:Y:S01]  /*c3d0*/  IMAD.SHL.U32 R162, R162, 0x1000000, RZ ;  /* 0x01000000a2a27824 */ /* 0x000fe200078e00ff */
[----:B------:R-:W-:Y:S01]  /*c3e0*/  SHF.L.U32 R187, R187, 0x18, RZ ;  /* 0x00000018bbbb7819 */ /* 0x000fe200000006ff */
[----:B------:R-:W-:Y:S01]  /*c3f0*/  IMAD.SHL.U32 R178, R178, 0x1000000, RZ ;  /* 0x01000000b2b27824 */ /* 0x000fe200078e00ff */
[----:B------:R-:W-:Y:S01]  /*c400*/  LOP3.LUT R17, R17, 0xffff, RZ, 0xc0, !PT ;  /* 0x0000ffff11117812 */ /* 0x000fe200078ec0ff */
[-C--:B------:R-:W-:Y:S01]  /*c410*/  FMUL R26, R26, R13.reuse ;  /* 0x0000000d1a1a7220 */ /* 0x080fe20000400000 */
[----:B------:R-:W-:Y:S01]  /*c420*/  PRMT R168, R185, 0x7604, R168 ;  /* 0x00007604b9a87816 */ /* 0x000fe200000000a8 */
[-C--:B------:R-:W-:Y:S01]  /*c430*/  FMUL R27, R27, R13.reuse ;  /* 0x0000000d1b1b7220 */ /* 0x080fe20000400000 */
[----:B------:R-:W-:Y:S01]  /*c440*/  SHF.L.U32 R174, R174, 0x10, RZ ;  /* 0x00000010aeae7819 */ /* 0x000fe200000006ff */
[-C--:B------:R-:W-:Y:S01]  /*c450*/  FMUL R30, R30, R13.reuse ;  /* 0x0000000d1e1e7220 */ /* 0x080fe20000400000 */
[----:B------:R-:W-:Y:S01]  /*c460*/  LOP3.LUT R173, R173, 0xff0000, R186, 0xf8, !PT ;  /* 0x00ff0000adad7812 */ /* 0x000fe200078ef8ba */
[-C--:B------:R-:W-:Y:S01]  /*c470*/  FMUL R31, R31, R13.reuse ;  /* 0x0000000d1f1f7220 */ /* 0x080fe20000400000 */
[----:B------:R-:W-:Y:S01]  /*c480*/  LOP3.LUT R184, R184, 0xff0000, R191, 0xf8, !PT ;  /* 0x00ff0000b8b87812 */ /* 0x000fe200078ef8bf */
[-C--:B------:R-:W-:Y:S01]  /*c490*/  FMUL R34, R34, R13.reuse ;  /* 0x0000000d22227220 */ /* 0x080fe20000400000 */
[----:B------:R-:W-:Y:S01]  /*c4a0*/  LOP3.LUT R161, R161, 0xff0000, R188, 0xf8, !PT ;  /* 0x00ff0000a1a17812 */ /* 0x000fe200078ef8bc */
[-C--:B------:R-:W-:Y:S01]  /*c4b0*/  FMUL R35, R35, R13.reuse ;  /* 0x0000000d23237220 */ /* 0x080fe20000400000 */
[----:B------:R-:W-:Y:S01]  /*c4c0*/  LOP3.LUT R11, R11, 0xff0000, R22, 0xf8, !PT ;  /* 0x00ff00000b0b7812 */ /* 0x000fe200078ef816 */
[-C--:B------:R-:W-:Y:S01]  /*c4d0*/  FMUL R38, R38, R13.reuse ;  /* 0x0000000d26267220 */ /* 0x080fe20000400000 */
[----:B------:R-:W-:Y:S01]  /*c4e0*/  LOP3.LUT R20, R181, R20, RZ, 0xfc, !PT ;  /* 0x00000014b5147212 */ /* 0x000fe200078efcff */
[----:B------:R-:W-:Y:S01]  /*c4f0*/  FMUL R39, R39, R13 ;  /* 0x0000000d27277220 */ /* 0x000fe20000400000 */
[----:B------:R-:W-:Y:S01]  /*c500*/  LOP3.LUT R187, R176, R187, RZ, 0xfc, !PT ;  /* 0x000000bbb0bb7212 */ /* 0x000fe200078efcff */
[-C--:B------:R-:W-:Y:S01]  /*c510*/  FMUL R42, R42, R13.reuse ;  /* 0x0000000d2a2a7220 */ /* 0x080fe20000400000 */
[----:B------:R-:W-:Y:S01]  /*c520*/  SHF.L.U32 R17, R17, 0x18, RZ ;  /* 0x0000001811117819 */ /* 0x000fe200000006ff */
[-C--:B------:R-:W-:Y:S01]  /*c530*/  FMUL R43, R43, R13.reuse ;  /* 0x0000000d2b2b7220 */ /* 0x080fe20000400000 */
[----:B------:R-:W-:Y:S01]  /*c540*/  LOP3.LUT R168, R168, 0xff0000, R19, 0xf8, !PT ;  /* 0x00ff0000a8a87812 */ /* 0x000fe200078ef813 */
[-C--:B------:R-:W-:Y:S01]  /*c550*/  FMUL R46, R46, R13.reuse ;  /* 0x0000000d2e2e7220 */ /* 0x080fe20000400000 */
[----:B------:R-:W-:Y:S01]  /*c560*/  LOP3.LUT R177, R177, 0xff0000, R174, 0xf8, !PT ;  /* 0x00ff0000b1b17812 */ /* 0x000fe200078ef8ae */
[-C--:B------:R-:W-:Y:S01]  /*c570*/  FMUL R47, R47, R13.reuse ;  /* 0x0000000d2f2f7220 */ /* 0x080fe20000400000 */
[----:B------:R-:W-:Y:S01]  /*c580*/  LOP3.LUT R16, R153, R16, RZ, 0xfc, !PT ;  /* 0x0000001099107212 */ /* 0x000fe200078efcff */
[-C--:B------:R-:W-:Y:S01]  /*c590*/  FMUL R50, R50, R13.reuse ;  /* 0x0000000d32327220 */ /* 0x080fe20000400000 */
[----:B------:R-:W-:Y:S01]  /*c5a0*/  LOP3.LUT R18, R173, R18, RZ, 0xfc, !PT ;  /* 0x00000012ad127212 */ /* 0x000fe200078efcff */
[----:B------:R-:W-:Y:S01]  /*c5b0*/  FMUL R51, R51, R13 ;  /* 0x0000000d33337220 */ /* 0x000fe20000400000 */
[----:B------:R-:W-:Y:S01]  /*c5c0*/  LOP3.LUT R15, R184, R15, RZ, 0xfc, !PT ;  /* 0x0000000fb80f7212 */ /* 0x000fe200078efcff */
[-C--:B------:R-:W-:Y:S01]  /*c5d0*/  FMUL R54, R54, R13.reuse ;  /* 0x0000000d36367220 */ /* 0x080fe20000400000 */
[----:B------:R-:W-:Y:S01]  /*c5e0*/  LOP3.LUT R161, R161, R154, RZ, 0xfc, !PT ;  /* 0x0000009aa1a17212 */ /* 0x000fe200078efcff */
[----:B------:R-:W-:Y:S01]  /*c5f0*/  FMUL R55, R55, R13 ;  /* 0x0000000d37377220 */ /* 0x000fe20000400000 */
[----:B------:R-:W-:Y:S01]  /*c600*/  LOP3.LUT R17, R180, R17, RZ, 0xfc, !PT ;  /* 0x00000011b4117212 */ /* 0x000fe200078efcff */
[-C--:B------:R-:W-:Y:S01]  /*c610*/  FMUL R58, R58, R13.reuse ;  /* 0x0000000d3a3a7220 */ /* 0x080fe20000400000 */
[----:B------:R-:W-:Y:S01]  /*c620*/  LOP3.LUT R198, R11, R198, RZ, 0xfc, !PT ;  /* 0x000000c60bc67212 */ /* 0x000fe200078efcff */
[-C--:B------:R-:W-:Y:S01]  /*c630*/  FMUL R59, R59, R13.reuse ;  /* 0x0000000d3b3b7220 */ /* 0x080fe20000400000 */
[----:B------:R-:W-:Y:S01]  /*c640*/  SEL R158, R187, R20, P1 ;  /* 0x00000014bb9e7207 */ /* 0x000fe20000800000 */
[-C--:B------:R-:W-:Y:S01]  /*c650*/  FMUL R62, R62, R13.reuse ;  /* 0x0000000d3e3e7220 */ /* 0x080fe20000400000 */
[----:B------:R-:W-:Y:S01]  /*c660*/  LOP3.LUT R162, R169, R162, RZ, 0xfc, !PT ;  /* 0x000000a2a9a27212 */ /* 0x000fe200078efcff */
[----:B------:R-:W-:Y:S01]  /*c670*/  FMUL R63, R63, R13 ;  /* 0x0000000d3f3f7220 */ /* 0x000fe20000400000 */
[----:B------:R-:W-:Y:S01]  /*c680*/  LOP3.LUT R167, R172, R167, RZ, 0xfc, !PT ;  /* 0x000000a7aca77212 */ /* 0x000fe200078efcff */
[----:B------:R-:W-:Y:S01]  /*c690*/  FMUL R66, R66, R13 ;  /* 0x0000000d42427220 */ /* 0x000fe20000400000 */
[----:B------:R-:W-:Y:S01]  /*c6a0*/  LOP3.LUT R168, R168, R171, RZ, 0xfc, !PT ;  /* 0x000000aba8a87212 */ /* 0x000fe200078efcff */
[-C--:B------:R-:W-:Y:S01]  /*c6b0*/  FMUL R67, R67, R13.reuse ;  /* 0x0000000d43437220 */ /* 0x080fe20000400000 */
[----:B------:R-:W-:Y:S01]  /*c6c0*/  LOP3.LUT R177, R177, R178, RZ, 0xfc, !PT ;  /* 0x000000b2b1b17212 */ /* 0x000fe200078efcff */
[----:B------:R-:W-:Y:S01]  /*c6d0*/  FMUL R70, R70, R13 ;  /* 0x0000000d46467220 */ /* 0x000fe20000400000 */
[----:B------:R-:W-:Y:S01]  /*c6e0*/  SEL R187, R20, R187, P1 ;  /* 0x000000bb14bb7207 */ /* 0x000fe20000800000 */
[-C--:B------:R-:W-:Y:S01]  /*c6f0*/  FMUL R71, R71, R13.reuse ;  /* 0x0000000d47477220 */ /* 0x080fe20000400000 */
[----:B------:R-:W-:Y:S01]  /*c700*/  SEL R22, R157, R16, P1 ;  /* 0x000000109d167207 */ /* 0x000fe20000800000 */
[-C--:B------:R-:W-:Y:S01]  /*c710*/  FMUL R74, R74, R13.reuse ;  /* 0x0000000d4a4a7220 */ /* 0x080fe20000400000 */
[----:B------:R-:W-:Y:S01]  /*c720*/  SEL R20, R15, R18, P1 ;  /* 0x000000120f147207 */ /* 0x000fe20000800000 */
[----:B------:R-:W-:Y:S01]  /*c730*/  FMUL R75, R75, R13 ;  /* 0x0000000d4b4b7220 */ /* 0x000fe20000400000 */
[----:B------:R-:W-:Y:S01]  /*c740*/  SEL R157, R16, R157, P1 ;  /* 0x0000009d109d7207 */ /* 0x000fe20000800000 */
[----:B------:R-:W-:Y:S01]  /*c750*/  FMUL R78, R78, R13 ;  /* 0x0000000d4e4e7220 */ /* 0x000fe20000400000 */
        /* <DEDUP_REMOVED lines=9> */
[-C--:B------:R-:W-:Y:S01]  /*c7f0*/  FMUL R87, R87, R13.reuse ;  /* 0x0000000d57577220 */ /* 0x080fe20000400000 */
        /* <DEDUP_REMOVED lines=9> */
[----:B------:R-:W-:Y:S01]  /*c890*/  FMUL R98, R98, R13 ;  /* 0x0000000d62627220 */ /* 0x000fe20000400000 */
[----:B------:R-:W-:Y:S01]  /*c8a0*/  SEL R177, R168, R177, P1 ;  /* 0x000000b1a8b17207 */ /* 0x000fe20000800000 */
[-C--:B------:R-:W-:Y:S01]  /*c8b0*/  FMUL R99, R99, R13.reuse ;  /* 0x0000000d63637220 */ /* 0x080fe20000400000 */
[----:B------:R-:W-:Y:S01]  /*c8c0*/  SHF.L.U32 R11, R2, 0x1f, RZ ;  /* 0x0000001f020b7819 */ /* 0x000fe200000006ff */
        /* <DEDUP_REMOVED lines=26> */
[----:B------:R1:W2:Y:S01]  /*ca70*/  SYNCS.PHASECHK.TRANS64.TRYWAIT P3, [UR4+0x30000], R11 ;  /* 0x0300000bff0075a7 */ /* 0x0002a20008060144 */
[----:B------:R1:W3:Y:S01]  /*ca80*/  SHFL.IDX PT, R22, R22, R7, 0x1c1f ;  /* 0x001c1f0716167589 */ /* 0x0002e200000e0000 */
[-C--:B------:R-:W-:Y:S01]  /*ca90*/  FMUL R65, R65, R10.reuse ;  /* 0x0000000a41417220 */ /* 0x080fe20000400000 */
[-C--:B------:R-:W-:Y:S01]  /*caa0*/  FMUL R68, R68, R10.reuse ;  /* 0x0000000a44447220 */ /* 0x080fe20000400000 */
[-C--:B------:R-:W-:Y:S01]  /*cab0*/  FMUL R69, R69, R10.reuse ;  /* 0x0000000a45457220 */ /* 0x080fe20000400000 */
[----:B------:R1:W4:Y:S01]  /*cac0*/  SHFL.IDX PT, R157, R157, R8, 0x1c1f ;  /* 0x001c1f089d9d7589 */ /* 0x00032200000e0000 */
[-C--:B------:R-:W-:Y:S01]  /*cad0*/  FMUL R72, R72, R10.reuse ;  /* 0x0000000a48487220 */ /* 0x080fe20000400000 */
[-C--:B------:R-:W-:Y:S01]  /*cae0*/  FMUL R73, R73, R10.reuse ;  /* 0x0000000a49497220 */ /* 0x080fe20000400000 */
[-C--:B------:R-:W-:Y:S01]  /*caf0*/  FMUL R76, R76, R10.reuse ;  /* 0x0000000a4c4c7220 */ /* 0x080fe20000400000 */
[----:B------:R1:W1:Y:S01]  /*cb00*/  SHFL.IDX PT, R16, R16, R7, 0x1c1f ;  /* 0x001c1f0710107589 */ /* 0x00026200000e0000 */
        /* <DEDUP_REMOVED lines=48> */
[----:B------:R-:W-:-:S03]  /*ce10*/  FMUL R149, R149, R10 ;  /* 0x0000000a95957220 */ /* 0x000fc60000400000 */
[----:B------:R1:W1:Y:S01]  /*ce20*/  SHFL.IDX PT, R17, R17, R8, 0x1c1f ;  /* 0x001c1f0811117589 */ /* 0x00026200000e0000 */
[----:B--234-:R-:W-:Y:S05]  /*ce30*/  @!P0 BRA `(.L_x_39) ;  /* 0x0000000000048947 */ /* 0x01cfea0003800000 */
[----:B------:R-:W-:Y:S01]  /*ce40*/  BPT.TRAP 0x1 ;  /* 0x000000040000795c */ /* 0x000fe20000300000 */
.L_x_39:
[----:B------:R-:W-:Y:S05]  /*ce50*/  @P3 BRA `(.L_x_40) ;  /* 0x0000000000083947 */ /* 0x000fea0003800000 */
[----:B------:R-:W2:Y:S02]  /*ce60*/  SYNCS.PHASECHK.TRANS64.TRYWAIT P3, [UR4+0x30000], R11 ;  /* 0x0300000bff0075a7 */ /* 0x000ea40008060144 */
[----:B--2---:R-:W-:Y:S05]  /*ce70*/  @!P3 BRA `(.L_x_41) ;  /* 0x0000004000b0b947 */ /* 0x004fea0003800000 */
.L_x_40:
[CCC-:B-1----:R-:W-:Y:S01]  /*ce80*/  PRMT R152, R22.reuse, R6.reuse, R157.reuse ;  /* 0x0000000616987216 */ /* 0x1c2fe2000000009d */
[----:B------:R-:W-:Y:S01]  /*ce90*/  ULEA UR4, UR45, UR38, 0xb ;  /* 0x000000262d047291 */ /* 0x000fe2000f8e583f */
[-C--:B------:R-:W-:Y:S01]  /*cea0*/  PRMT R153, R22, R5.reuse, R157 ;  /* 0x0000000516997216 */ /* 0x080fe2000000009d */
[----:B------:R-:W-:Y:S01]  /*ceb0*/  UMOV UR7, 0x40000040 ;  /* 0x4000004000077882 */ /* 0x000fe20000000000 */
[CCC-:B------:R-:W-:Y:S02]  /*cec0*/  PRMT R154, R16.reuse, R6.reuse, R161.reuse ;  /* 0x00000006109a7216 */ /* 0x1c0fe400000000a1 */
[----:B------:R-:W-:Y:S02]  /*ced0*/  PRMT R155, R16, R5, R161 ;  /* 0x00000005109b7216 */ /* 0x000fe400000000a1 */
[----:B------:R-:W-:Y:S01]  /*cee0*/  UMOV UR6, UR4 ;  /* 0x0000000400067c82 */ /* 0x000fe20008000000 */
[-C--:B------:R-:W-:Y:S01]  /*cef0*/  PRMT R158, R159, R6.reuse, R162 ;  /* 0x000000069f9e7216 */ /* 0x080fe200000000a2 */
[----:B------:R-:W-:Y:S01]  /*cf00*/  WARPGROUP.ARRIVE ;  /* 0x00000000000079c5 */ /* 0x000fe20000000000 */
[----:B------:R-:W-:-:S02]  /*cf10*/  PRMT R156, R13, R6, R160 ;  /* 0x000000060d9c7216 */ /* 0x000fc400000000a0 */
[-C--:B------:R-:W-:Y:S02]  /*cf20*/  PRMT R157, R13, R5.reuse, R160 ;  /* 0x000000050d9d7216 */ /* 0x080fe400000000a0 */
[-C--:B------:R-:W-:Y:S01]  /*cf30*/  PRMT R159, R159, R5.reuse, R162 ;  /* 0x000000059f9f7216 */ /* 0x080fe200000000a2 */
[----:B------:R-:W-:Y:S01]  /*cf40*/  QGMMA.64x256x32.F32.E4M3.E4M3 R24, R152, gdesc[UR4], R24, gsb0 ;  /* 0x03e0000498187df3 */ /* 0x000fe20008000818 */
[----:B------:R-:W-:Y:S01]  /*cf50*/  UIADD3 UR6, UR4, 0x2, URZ ;  /* 0x0000000204067890 */ /* 0x000fe2000fffe03f */
[-C--:B------:R-:W-:Y:S01]  /*cf60*/  PRMT R162, R163, R6.reuse, R166 ;  /* 0x00000006a3a27216 */ /* 0x080fe200000000a6 */
[----:B------:R-:W-:Y:S01]  /*cf70*/  UMOV UR7, 0x40000040 ;  /* 0x4000004000077882 */ /* 0x000fe20000000000 */
[C-C-:B------:R-:W-:Y:S02]  /*cf80*/  PRMT R160, R19.reuse, R6, R164.reuse ;  /* 0x0000000613a07216 */ /* 0x140fe400000000a4 */
[-C--:B------:R-:W-:Y:S02]  /*cf90*/  PRMT R161, R19, R5.reuse, R164 ;  /* 0x0000000513a17216 */ /* 0x080fe400000000a4 */
[----:B------:R-:W-:-:S02]  /*cfa0*/  PRMT R163, R163, R5, R166 ;  /* 0x00000005a3a37216 */ /* 0x000fc400000000a6 */
[CCC-:B------:R-:W-:Y:S02]  /*cfb0*/  PRMT R164, R20.reuse, R6.reuse, R15.reuse ;  /* 0x0000000614a47216 */ /* 0x1c0fe4000000000f */
[-C--:B------:R-:W-:Y:S02]  /*cfc0*/  PRMT R165, R20, R5.reuse, R15 ;  /* 0x0000000514a57216 */ /* 0x080fe4000000000f */
[C-C-:B------:R-:W-:Y:S02]  /*cfd0*/  PRMT R166, R18.reuse, R6, R17.reuse ;  /* 0x0000000612a67216 */ /* 0x140fe40000000011 */
[----:B------:R-:W-:Y:S01]  /*cfe0*/  PRMT R167, R18, R5, R17 ;  /* 0x0000000512a77216 */ /* 0x000fe20000000011 */
[----:B------:R-:W-:Y:S02]  /*cff0*/  WARPGROUP.DEPBAR.LE gsb0, 0x0 ;  /* 0x00008000000079c5 */ /* 0x000fe40000010000 */
[----:B------:R-:W-:-:S09]  /*d000*/  WARPGROUP.ARRIVE ;  /* 0x00000000000079c5 */ /* 0x000fd20000000000 */
        /* <DEDUP_REMOVED lines=17> */
.L_x_42:
[----:B------:R-:W-:-:S04]  /*d120*/  ULEA UR4, UR46, UR37, 0x3 ;  /* 0x000000252e047291 */ /* 0x000fc8000f8e183f */
[----:B------:R-:W-:-:S04]  /*d130*/  UIADD3 UR4, UR4, 0x30028, URZ ;  /* 0x0003002804047890 */ /* 0x000fc8000fffe03f */
[----:B------:R-:W-:-:S09]  /*d140*/  UPRMT UR4, URZ, 0x654, UR4 ;  /* 0x000006543f047896 */ /* 0x000fd20008000004 */
[----:B------:R-:W-:Y:S01]  /*d150*/  SYNCS.ARRIVE.TRANS64.RED.A1T0 RZ, [UR4], RZ ;  /* 0x000000ffffff79a7 */ /* 0x000fe20008100404 */
[----:B------:R-:W-:Y:S05]  /*d160*/  @P2 BRA `(.L_x_43) ;  /* 0x0000000000042947 */ /* 0x000fea0003800000 */
[----:B------:R-:W-:Y:S01]  /*d170*/  BPT.TRAP 0x1 ;  /* 0x000000040000795c */ /* 0x000fe20000300000 */
.L_x_43:
[----:B------:R-:W-:-:S04]  /*d180*/  UIADD3 UR46, UR46, 0x1, URZ ;  /* 0x000000012e2e7890 */ /* 0x000fc8000fffe03f */
[----:B------:R-:W-:-:S04]  /*d190*/  UISETP.NE.AND UP0, UPT, UR46, 0x5, UPT ;  /* 0x000000052e00788c */ /* 0x000fc8000bf05270 */
[----:B------:R-:W-:Y:S01]  /*d1a0*/  USEL UR46, UR46, URZ, UP0 ;  /* 0x0000003f2e2e7287 */ /* 0x000fe20008000000 */
[----:B------:R-:W-:Y:S11]  /*d1b0*/  @!P0 BRA `(.L_x_44) ;  /* 0x0000000000048947 */ /* 0x000ff60003800000 */
[----:B------:R-:W-:Y:S01]  /*d1c0*/  BPT.TRAP 0x1 ;  /* 0x000000040000795c */ /* 0x000fe20000300000 */
.L_x_44:
[----:B------:R-:W-:-:S04]  /*d1d0*/  ULEA UR4, UR46, UR37, 0x3 ;  /* 0x000000252e047291 */ /* 0x000fc8000f8e183f */
[----:B------:R-:W-:-:S04]  /*d1e0*/  UIADD3 UR4, UR4, 0x30028, URZ ;  /* 0x0003002804047890 */ /* 0x000fc8000fffe03f */
[----:B------:R-:W-:-:S09]  /*d1f0*/  UPRMT UR4, URZ, 0x654, UR4 ;  /* 0x000006543f047896 */ /* 0x000fd20008000004 */
[----:B------:R-:W-:Y:S01]  /*d200*/  SYNCS.ARRIVE.TRANS64.RED.A1T0 RZ, [UR4], RZ ;  /* 0x000000ffffff79a7 */ /* 0x000fe20008100404 */
[----:B------:R-:W-:Y:S05]  /*d210*/  @P2 BRA `(.L_x_45) ;  /* 0x0000000000042947 */ /* 0x000fea0003800000 */
[----:B------:R-:W-:Y:S01]  /*d220*/  BPT.TRAP 0x1 ;  /* 0x000000040000795c */ /* 0x000fe20000300000 */
.L_x_45:
[----:B------:R-:W-:Y:S01]  /*d230*/  UIADD3 UR45, UR45, 0x1, URZ ;  /* 0x000000012d2d7890 */ /* 0x000fe2000fffe03f */
[C---:B------:R-:W-:Y:S01]  /*d240*/  ISETP.GT.AND P3, PT, R9.reuse, 0x1, PT ;  /* 0x000000010900780c */ /* 0x040fe20003f64270 */
[----:B------:R-:W-:Y:S01]  /*d250*/  UIADD3 UR46, UR46, 0x1, URZ ;  /* 0x000000012e2e7890 */ /* 0x000fe2000fffe03f */
[----:B------:R-:W-:Y:S01]  /*d260*/  VIADD R9, R9, 0xffffffff ;  /* 0xffffffff09097836 */ /* 0x000fe20000000000 */
[----:B------:R-:W-:Y:S01]  /*d270*/  UISETP.NE.AND UP1, UPT, UR45, 0x5, UPT ;  /* 0x000000052d00788c */ /* 0x000fe2000bf25270 */
[----:B------:R-:W-:Y:S01]  /*d280*/  IADD3 R0, R0, 0x80, RZ ;  /* 0x0000008000007810 */ /* 0x000fe20007ffe0ff */
[----:B------:R-:W-:Y:S01]  /*d290*/  UISETP.NE.AND UP0, UPT, UR46, 0x5, UPT ;  /* 0x000000052e00788c */ /* 0x000fe2000bf05270 */
[----:B--2---:R-:W-:Y:S01]  /*d2a0*/  IMAD.MOV.U32 R10, RZ, RZ, R14 ;  /* 0x000000ffff0a7224 */ /* 0x004fe200078e000e */
[----:B------:R-:W-:Y:S01]  /*d2b0*/  USEL UR4, URZ, 0x1, UP1 ;  /* 0x000000013f047887 */ /* 0x000fe20008800000 */
[----:B------:R-:W-:Y:S01]  /*d2c0*/  IMAD.MOV.U32 R11, RZ, RZ, R12 ;  /* 0x000000ffff0b7224 */ /* 0x000fe200078e000c */
[----:B------:R-:W-:-:S02]  /*d2d0*/  USEL UR46, UR46, URZ, UP0 ;  /* 0x0000003f2e2e7287 */ /* 0x000fc40008000000 */
[----:B------:R-:W-:Y:S02]  /*d2e0*/  USEL UR45, UR45, URZ, UP1 ;  /* 0x0000003f2d2d7287 */ /* 0x000fe40008800000 */
[----:B------:R-:W-:Y:S01]  /*d2f0*/  LOP3.LUT R2, R2, UR4, RZ, 0x3c, !PT ;  /* 0x0000000402027c12 */ /* 0x000fe2000f8e3cff */
[----:B------:R-:W-:Y:S09]  /*d300*/  @P3 BRA `(.L_x_46) ;  /* 0xffffffb800b43947 */ /* 0x000ff2000383ffff */
.L_x_35:
[----:B------:R-:W2:Y:S01]  /*d310*/  SHFL.BFLY PT, R5, R4, 0x1, 0x1f ;  /* 0x0c201f0004057f89 */ /* 0x000ea200000e0000 */
[----:B------:R-:W-:Y:S01]  /*d320*/  BSSY B0, `(.L_x_47) ;  /* 0x0000024000007945 */ /* 0x000fe20003800000 */
[----:B------:R-:W-:Y:S02]  /*d330*/  IMAD.MOV.U32 R7, RZ, RZ, 0x3f800000 ;  /* 0x3f800000ff077424 */ /* 0x000fe400078e00ff */
[----:B------:R-:W3:Y:S01]  /*d340*/  SHFL.BFLY PT, R2, R3, 0x1, 0x1f ;  /* 0x0c201f0003027f89 */ /* 0x000ee200000e0000 */
[----:B--2---:R-:W-:Y:S01]  /*d350*/  FADD R0, R5, R4 ;  /* 0x0000000405007221 */ /* 0x004fe20000000000 */
[----:B------:R-:W-:Y:S01]  /*d360*/  MOV R4, 0x7f800000 ;  /* 0x7f80000000047802 */ /* 0x000fe20000000f00 */
[----:B---3--:R-:W-:-:S03]  /*d370*/  FADD R15, R2, R3 ;  /* 0x00000003020f7221 */ /* 0x008fc60000000000 */
[----:B------:R-:W2:Y:S01]  /*d380*/  SHFL.BFLY PT, R5, R0, 0x2, 0x1f ;  /* 0x0c401f0000057f89 */ /* 0x000ea200000e0000 */
[----:B------:R-:W-:-:S03]  /*d390*/  IMAD.MOV.U32 R2, RZ, RZ, 0x3f800000 ;  /* 0x3f800000ff027424 */ /* 0x000fc600078e00ff */
[----:B------:R-:W3:Y:S01]  /*d3a0*/  SHFL.BFLY PT, R18, R15, 0x2, 0x1f ;  /* 0x0c401f000f127f89 */ /* 0x000ee200000e0000 */
[C---:B--2---:R-:W-:Y:S01]  /*d3b0*/  FSETP.NE.AND P0, PT, R0.reuse, -R5, PT ;  /* 0x800000050000720b */ /* 0x044fe20003f05000 */
[----:B------:R-:W-:Y:S01]  /*d3c0*/  FADD R8, R0, R5 ;  /* 0x0000000500087221 */ /* 0x000fe20000000000 */
[----:B------:R-:W-:Y:S01]  /*d3d0*/  MOV R5, 0x7f800000 ;  /* 0x7f80000000057802 */ /* 0x000fe20000000f00 */
[----:B---3--:R-:W-:-:S10]  /*d3e0*/  FADD R6, R15, R18 ;  /* 0x000000120f067221 */ /* 0x008fd40000000000 */
[----:B------:R-:W-:Y:S05]  /*d3f0*/  @!P0 BRA `(.L_x_48) ;  /* 0x0000000000588947 */ /* 0x000fea0003800000 */
[----:B------:R-:W-:Y:S01]  /*d400*/  VIADD R0, R8, 0x1800000 ;  /* 0x0180000008007836 */ /* 0x000fe20000000000 */
[----:B------:R-:W-:Y:S04]  /*d410*/  BSSY B1, `(.L_x_49) ;  /* 0x000000d000017945 */ /* 0x000fe80003800000 */
[----:B------:R-:W-:-:S04]  /*d420*/  LOP3.LUT R0, R0, 0x7f800000, RZ, 0xc0, !PT ;  /* 0x7f80000000007812 */ /* 0x000fc800078ec0ff */
[----:B------:R-:W-:-:S13]  /*d430*/  ISETP.GT.U32.AND P0, PT, R0, 0x1ffffff, PT ;  /* 0x01ffffff0000780c */ /* 0x000fda0003f04070 */
[----:B------:R-:W-:Y:S05]  /*d440*/  @P0 BRA `(.L_x_50) ;  /* 0x0000000000140947 */ /* 0x000fea0003800000 */
[----:B------:R-:W-:Y:S01]  /*d450*/  IMAD.MOV.U32 R2, RZ, RZ, R8 ;  /* 0x000000ffff027224 */ /* 0x000fe200078e0008 */
[----:B------:R-:W-:-:S07]  /*d460*/  MOV R13, 0xd480 ;  /* 0x0000d480000d7802 */ /* 0x000fce0000000f00 */
[----:B-1----:R-:W-:Y:S05]  /*d470*/  CALL.REL.NOINC `($__internal_0_$__cuda_sm20_rcp_rn_f32_slowpath) ;  /* 0x0000003c00d87944 */ /* 0x002fea0003c00000 */
[----:B------:R-:W-:Y:S01]  /*d480*/  MOV R2, R0 ;  /* 0x0000000000027202 */ /* 0x000fe20000000f00 */
[----:B------:R-:W-:Y:S06]  /*d490*/  BRA `(.L_x_51) ;  /* 0x0000000000107947 */ /* 0x000fec0003800000 */
.L_x_50:
[----:B------:R-:W2:Y:S02]  /*d4a0*/  MUFU.RCP R3, R8 ;  /* 0x0000000800037308 */ /* 0x000ea40000001000 */
[----:B--2---:R-:W-:-:S04]  /*d4b0*/  FFMA R0, R8, R3, -1 ;  /* 0xbf80000008007423 */ /* 0x004fc80000000003 */
[----:B------:R-:W-:-:S04]  /*d4c0*/  FADD.FTZ R0, -R0, -RZ ;  /* 0x800000ff00007221 */ /* 0x000fc80000010100 */
[----:B------:R-:W-:-:S07]  /*d4d0*/  FFMA R2, R3, R0, R3 ;  /* 0x0000000003027223 */ /* 0x000fce0000000003 */
.L_x_51:
[----:B------:R-:W-:Y:S05]  /*d4e0*/  BSYNC B1 ;  /* 0x0000000000017941 */ /* 0x000fea0003800000 */
.L_x_49:
[----:B------:R-:W-:Y:S01]  /*d4f0*/  FSETP.GEU.AND P0, PT, |R8|, 1.175494350822287508e-38, PT ;  /* 0x008000000800780b */ /* 0x000fe20003f0e200 */
[----:B------:R-:W-:-:S12]  /*d500*/  ULDC UR4, c[0x0][0x600] ;  /* 0x0001800000047ab9 */ /* 0x000fd80000000800 */
[----:B------:R-:W-:-:S04]  /*d510*/  @!P0 FMUL R8, R8, 16777216 ;  /* 0x4b80000008088820 */ /* 0x000fc80000400000 */
[----:B------:R-:W2:Y:S02]  /*d520*/  MUFU.LG2 R0, R8 ;  /* 0x0000000800007308 */ /* 0x000ea40000000c00 */
[----:B--2---:R-:W-:-:S04]  /*d530*/  @!P0 FADD R0, R0, -24 ;  /* 0xc1c0000000008421 */ /* 0x004fc80000000000 */
[----:B------:R-:W-:-:S04]  /*d540*/  FMUL R3, R0, 0.69314718246459960938 ;  /* 0x3f31721800037820 */ /* 0x000fc80000400000 */
[----:B------:R-:W-:-:S07]  /*d550*/  FFMA R4, R14, UR4, R3 ;  /* 0x000000040e047c23 */ /* 0x000fce0008000003 */
.L_x_48:
[----:B------:R-:W-:Y:S05]  /*d560*/  BSYNC B0 ;  /* 0x0000000000007941 */ /* 0x000fea0003800000 */
.L_x_47:
[----:B------:R-:W-:Y:S01]  /*d570*/  FSETP.NE.AND P0, PT, R15, -R18, PT ;  /* 0x800000120f00720b */ /* 0x000fe20003f05000 */
[----:B------:R-:W-:Y:S01]  /*d580*/  ULDC UR4, c[0x0][0x608] ;  /* 0x0001820000047ab9 */ /* 0x000fe20000000800 */
[----:B------:R-:W-:Y:S01]  /*d590*/  BSSY B0, `(.L_x_52) ;  /* 0x0000059000007945 */ /* 0x000fe20003800000 */
[----:B------:R-:W-:-:S04]  /*d5a0*/  FMUL R2, R2, UR4 ;  /* 0x0000000402027c20 */ /* 0x000fc80008400000 */
        /* <DEDUP_REMOVED lines=64> */
[----:B------:R-:W-:Y:S06]  /*d9b0*/  @!P0 BRA `(.L_x_53) ;  /* 0x0000000000588947 */ /* 0x000fec0003800000 */
        /* <DEDUP_REMOVED lines=10> */
.L_x_55:
[----:B------:R-:W2:Y:S02]  /*da60*/  MUFU.RCP R7, R6 ;  /* 0x0000000600077308 */ /* 0x000ea40000001000 */
[----:B--2---:R-:W-:-:S04]  /*da70*/  FFMA R0, R6, R7, -1 ;  /* 0xbf80000006007423 */ /* 0x004fc80000000007 */
[----:B------:R-:W-:-:S04]  /*da80*/  FADD.FTZ R0, -R0, -RZ ;  /* 0x800000ff00007221 */ /* 0x000fc80000010100 */
[----:B------:R-:W-:-:S07]  /*da90*/  FFMA R7, R7, R0, R7 ;  /* 0x0000000007077223 */ /* 0x000fce0000000007 */
.L_x_56:
[----:B------:R-:W-:Y:S05]  /*daa0*/  BSYNC B1 ;  /* 0x0000000000017941 */ /* 0x000fea0003800000 */
.L_x_54:
[----:B------:R-:W-:Y:S01]  /*dab0*/  FSETP.GEU.AND P0, PT, |R6|, 1.175494350822287508e-38, PT ;  /* 0x008000000600780b */ /* 0x000fe20003f0e200 */
[----:B------:R-:W-:-:S12]  /*dac0*/  ULDC UR4, c[0x0][0x600] ;  /* 0x0001800000047ab9 */ /* 0x000fd80000000800 */
[----:B------:R-:W-:-:S04]  /*dad0*/  @!P0 FMUL R6, R6, 16777216 ;  /* 0x4b80000006068820 */ /* 0x000fc80000400000 */
[----:B------:R-:W2:Y:S02]  /*dae0*/  MUFU.LG2 R0, R6 ;  /* 0x0000000600007308 */ /* 0x000ea40000000c00 */
[----:B--2---:R-:W-:-:S04]  /*daf0*/  @!P0 FADD R0, R0, -24 ;  /* 0xc1c0000000008421 */ /* 0x004fc80000000000 */
[----:B------:R-:W-:-:S04]  /*db00*/  FMUL R5, R0, 0.69314718246459960938 ;  /* 0x3f31721800057820 */ /* 0x000fc80000400000 */
[----:B------:R-:W-:-:S07]  /*db10*/  FFMA R5, R12, UR4, R5 ;  /* 0x000000040c057c23 */ /* 0x000fce0008000005 */
.L_x_53:
[----:B------:R-:W-:Y:S05]  /*db20*/  BSYNC B0 ;  /* 0x0000000000007941 */ /* 0x000fea0003800000 */
.L_x_52:
[----:B------:R-:W-:Y:S01]  /*db30*/  UISETP.NE.AND UP0, UPT, UR36, 0x1, UPT ;  /* 0x000000012400788c */ /* 0x000fe2000bf05270 */
[----:B-1----:R-:W1:Y:S01]  /*db40*/  S2R R16, SR_TID.X ;  /* 0x0000000000107919 */ /* 0x002e620000002100 */
[----:B------:R-:W-:Y:S02]  /*db50*/  ULDC.64 UR8, c[0x0][0x208] ;  /* 0x0000820000087ab9 */ /* 0x000fe40000000a00 */
[----:B------:R-:W-:-:S06]  /*db60*/  USEL UR4, URZ, 0x1, UP0 ;  /* 0x000000013f047887 */ /* 0x000fcc0008000000 */
[----:B------:R-:W-:Y:S01]  /*db70*/  IMAD.U32 R0, RZ, RZ, UR4 ;  /* 0x00000004ff007e24 */ /* 0x000fe2000f8e00ff */
[----:B------:R-:W-:Y:S02]  /*db80*/  ULDC UR4, c[0x0][0x608] ;  /* 0x0001820000047ab9 */ /* 0x000fe40000000800 */
[----:B------:R-:W-:Y:S02]  /*db90*/  FMUL R7, R7, UR4 ;  /* 0x0000000407077c20 */ /* 0x000fe40008400000 */
[----:B------:R-:W-:-:S04]  /*dba0*/  SHF.L.U32 R0, R0, 0x1f, RZ ;  /* 0x0000001f00007819 */ /* 0x000fc800000006ff */
[----:B------:R-:W2:Y:S01]  /*dbb0*/  SYNCS.PHASECHK.TRANS64.TRYWAIT P0, [UR39+0x8], R0 ;  /* 0x00000800ff0075a7 */ /* 0x000ea20008000167 */
[C---:B-1----:R-:W-:Y:S02]  /*dbc0*/  LOP3.LUT P1, RZ, R16.reuse, 0x3, RZ, 0xc0, !PT ;  /* 0x0000000310ff7812 */ /* 0x042fe4000782c0ff */
[----:B------:R-:W-:Y:S01]  /*dbd0*/  LOP3.LUT R18, R16, 0x7f, RZ, 0xc0, !PT ;  /* 0x0000007f10127812 */ /* 0x000fe200078ec0ff */
[----:B--2---:R-:W-:Y:S10]  /*dbe0*/  @!P0 BRA `(.L_x_57) ;  /* 0x00000034006c8947 */ /* 0x004ff40003800000 */
.L_x_112:
[----:B------:R-:W-:Y:S01]  /*dbf0*/  USHF.L.U32 UR42, UR44, 0x6, URZ ;  /* 0x000000062c2a7899 */ /* 0x000fe2000800063f */
[----:B------:R-:W-:Y:S01]  /*dc00*/  BSSY B0, `(.L_x_58) ;  /* 0x0000018000007945 */ /* 0x000fe20003800000 */
[----:B------:R-:W-:Y:S02]  /*dc10*/  SHF.R.U32.HI R16, RZ, 0x2, R16 ;  /* 0x00000002ff107819 */ /* 0x000fe40000011610 */
[----:B------:R-:W-:Y:S01]  /*dc20*/  SHF.R.U32.HI R17, RZ, 0x5, R18 ;  /* 0x00000005ff117819 */ /* 0x000fe20000011612 */
[----:B------:R-:W-:Y:S07]  /*dc30*/  @P1 BRA `(.L_x_59) ;  /* 0x0000000000501947 */ /* 0x000fee0003800000 */
[----:B------:R-:W2:Y:S01]  /*dc40*/  S2UR UR4, SR_CTAID.Y ;  /* 0x00000000000479c3 */ /* 0x000ea20000002600 */
[----:B-1----:R-:W-:Y:S01]  /*dc50*/  IMAD.SHL.U32 R3, R17, 0x10, RZ ;  /* 0x0000001011037824 */ /* 0x002fe200078e00ff */
[----:B------:R-:W-:Y:S01]  /*dc60*/  LOP3.LUT R0, R16, 0x7, RZ, 0xc0, !PT ;  /* 0x0000000710007812 */ /* 0x000fe200078ec0ff */
[----:B------:R-:W-:-:S03]  /*dc70*/  ULDC.64 UR6, c[0x0][0x688] ;  /* 0x0001a20000067ab9 */ /* 0x000fc60000000a00 */
[----:B------:R-:W-:Y:S02]  /*dc80*/  LOP3.LUT R0, R3, 0xfffffff0, R0, 0xe2, !PT ;  /* 0xfffffff003007812 */ /* 0x000fe400078ee200 */
[----:B------:R-:W1:Y:S02]  /*dc90*/  S2UR UR5, SR_CTAID.Z ;  /* 0x00000000000579c3 */ /* 0x000e640000002700 */
[----:B------:R-:W-:-:S05]  /*dca0*/  IADD3 R3, R0, UR42, RZ ;  /* 0x0000002a00037c10 */ /* 0x000fca000fffe0ff */
[----:B------:R-:W-:Y:S01]  /*dcb0*/  VIADD R2, R3, 0x8 ;  /* 0x0000000803027836 */ /* 0x000fe20000000000 */
[----:B--2---:R-:W-:-:S04]  /*dcc0*/  UIMAD UR4, UR4, UR6, UR42 ;  /* 0x00000006040472a4 */ /* 0x004fc8000f8e022a */
[----:B-1----:R-:W-:-:S03]  /*dcd0*/  UIMAD UR4, UR5, UR7, UR4 ;  /* 0x00000007050472a4 */ /* 0x002fc6000f8e0204 */
[----:B------:R-:W-:Y:S02]  /*dce0*/  ULDC UR5, c[0x0][0x288] ;  /* 0x0000a20000057ab9 */ /* 0x000fe40000000800 */
[----:B------:R-:W-:Y:S02]  /*dcf0*/  ISETP.GE.U32.AND P0, PT, R3, UR5, PT ;  /* 0x0000000503007c0c */ /* 0x000fe4000bf06070 */
[----:B------:R-:W-:Y:S02]  /*dd00*/  IADD3 R0, P2, R0, UR4, RZ ;  /* 0x0000000400007c10 */ /* 0x000fe4000ff5e0ff */
[----:B------:R-:W-:Y:S01]  /*dd10*/  ISETP.GE.U32.AND P1, PT, R2, UR5, PT ;  /* 0x0000000502007c0c */ /* 0x000fe2000bf26070 */
[----:B------:R-:W-:Y:S02]  /*dd20*/  ULDC.64 UR4, c[0x0][0x680] ;  /* 0x0001a00000047ab9 */ /* 0x000fe40000000a00 */
[----:B------:R-:W-:Y:S01]  /*dd30*/  IMAD.X R3, RZ, RZ, RZ, P2 ;  /* 0x000000ffff037224 */ /* 0x000fe200010e06ff */
[----:B------:R-:W-:-:S04]  /*dd40*/  LEA R2, P2, R0, UR4, 0x2 ;  /* 0x0000000400027c11 */ /* 0x000fc8000f8410ff */
[----:B------:R-:W-:-:S05]  /*dd50*/  LEA.HI.X R3, R0, UR5, R3, 0x2, P2 ;  /* 0x0000000500037c11 */ /* 0x000fca00090f1403 */
[----:B------:R2:W-:Y:S04]  /*dd60*/  @!P0 STG.E desc[UR8][R2.64], R4 ;  /* 0x0000000402008986 */ /* 0x0005e8000c101908 */
[----:B------:R2:W-:Y:S02]  /*dd70*/  @!P1 STG.E desc[UR8][R2.64+0x20], R5 ;  /* 0x0000200502009986 */ /* 0x0005e4000c101908 */
.L_x_59:
[----:B------:R-:W-:Y:S05]  /*dd80*/  BSYNC B0 ;  /* 0x0000000000007941 */ /* 0x000fea0003800000 */
.L_x_58:
[----:B------:R-:W-:Y:S01]  /*dd90*/  ULDC.64 UR4, c[0x0][0x730] ;  /* 0x0001cc0000047ab9 */ /* 0x000fe20000000a00 */
[-C--:B------:R-:W-:Y:S01]  /*dda0*/  FMUL R26, R26, R7.reuse ;  /* 0x000000071a1a7220 */ /* 0x080fe20000400000 */
[----:B------:R-:W-:Y:S01]  /*ddb0*/  ISETP.NE.U32.AND P0, PT, RZ, UR4, PT ;  /* 0x00000004ff007c0c */ /* 0x000fe2000bf05070 */
[-C--:B------:R-:W-:Y:S01]  /*ddc0*/  FMUL R27, R27, R7.reuse ;  /* 0x000000071b1b7220 */ /* 0x080fe20000400000 */
[-C--:B------:R-:W-:Y:S01]  /*ddd0*/  FMUL R30, R30, R7.reuse ;  /* 0x000000071e1e7220 */ /* 0x080fe20000400000 */
[-C--:B------:R-:W-:Y:S01]  /*dde0*/  FMUL R31, R31, R7.reuse ;  /* 0x000000071f1f7220 */ /* 0x080fe20000400000 */
[----:B------:R-:W-:Y:S01]  /*ddf0*/  ISETP.NE.AND.EX P0, PT, RZ, UR5, PT, P0 ;  /* 0x00000005ff007c0c */ /* 0x000fe2000bf05300 */
        /* <DEDUP_REMOVED lines=60> */
[----:B------:R-:W-:Y:S06]  /*e1c0*/  @P0 BRA `(.L_x_60) ;  /* 0x0000000000200947 */ /* 0x000fec0003800000 */
[----:B------:R-:W-:Y:S02]  /*e1d0*/  ULDC.64 UR4, c[0x0][0x728] ;  /* 0x0001ca0000047ab9 */ /* 0x000fe40000000a00 */
[----:B------:R-:W-:-:S04]  /*e1e0*/  ISETP.NE.U32.AND P0, PT, RZ, UR4, PT ;  /* 0x00000004ff007c0c */ /* 0x000fc8000bf05070 */
[----:B------:R-:W-:-:S13]  /*e1f0*/  ISETP.NE.AND.EX P0, PT, RZ, UR5, PT, P0 ;  /* 0x00000005ff007c0c */ /* 0x000fda000bf05300 */
[----:B------:R-:W-:Y:S05]  /*e200*/  @!P0 BRA `(.L_x_61) ;  /* 0x00000000000c8947 */ /* 0x000fea0003800000 */
[----:B-12---:R-:W1:Y:S02]  /*e210*/  LDC.64 R2, c[0x0][0x728] ;  /* 0x0001ca00ff027b82 */ /* 0x006e640000000a00 */
[----:B-1----:R4:W5:Y:S01]  /*e220*/  LDG.E R19, desc[UR8][R2.64] ;  /* 0x0000000802137981 */ /* 0x002962000c1e1900 */
[----:B------:R-:W-:Y:S05]  /*e230*/  BRA `(.L_x_60) ;  /* 0x0000000000047947 */ /* 0x000fea0003800000 */
.L_x_61:
[----:B------:R-:W3:Y:S02]  /*e240*/  LDC R19, c[0x0][0x720] ;  /* 0x0001c800ff137b82 */ /* 0x000ee40000000800 */
.L_x_60:
[----:B-1----:R-:W-:-:S04]  /*e250*/  MOV R0, RZ ;  /* 0x000000ff00007202 */ /* 0x002fc80000000f00 */
[----:B------:R-:W-:-:S13]  /*e260*/  LOP3.LUT P0, RZ, R0, 0x1bf, RZ, 0xc0, !PT ;  /* 0x000001bf00ff7812 */ /* 0x000fda000780c0ff */
[----:B------:R-:W-:Y:S05]  /*e270*/  @!P0 BRA `(.L_x_62) ;  /* 0x0000000000408947 */ /* 0x000fea0003800000 */
[----:B--2-4-:R-:W-:Y:S01]  /*e280*/  MOV R2, 0x0 ;  /* 0x0000000000027802 */ /* 0x014fe20000000f00 */
[----:B------:R-:W-:Y:S01]  /*e290*/  ULDC.64 UR4, c[0x4][0x70] ;  /* 0x01001c0000047ab9 */ /* 0x000fe20000000a00 */
[----:B------:R-:W-:Y:S01]  /*e2a0*/  ULDC.64 UR6, c[0x4][0x8] ;  /* 0x0100020000067ab9 */ /* 0x000fe20000000a00 */
[----:B------:R-:W-:Y:S01]  /*e2b0*/  MOV R4, UR4 ;  /* 0x0000000400047c02 */ /* 0x000fe20008000f00 */
[----:B------:R-:W-:Y:S01]  /*e2c0*/  IMAD.U32 R5, RZ, RZ, UR5 ;  /* 0x00000005ff057e24 */ /* 0x000fe2000f8e00ff */
[----:B------:R-:W-:Y:S01]  /*e2d0*/  ULDC.64 UR4, c[0x4][0x78] ;  /* 0x01001e0000047ab9 */ /* 0x000fe20000000a00 */
[----:B------:R-:W1:Y:S01]  /*e2e0*/  LDC.64 R2, c[0x4][R2] ;  /* 0x0100000002027b82 */ /* 0x000e620000000a00 */
[----:B------:R-:W-:Y:S01]  /*e2f0*/  IMAD.U32 R6, RZ, RZ, UR4 ;  /* 0x00000004ff067e24 */ /* 0x000fe2000f8e00ff */
[----:B------:R-:W-:Y:S01]  /*e300*/  MOV R7, UR5 ;  /* 0x0000000500077c02 */ /* 0x000fe20008000f00 */
[----:B------:R-:W-:Y:S01]  /*e310*/  IMAD.U32 R10, RZ, RZ, UR6 ;  /* 0x00000006ff0a7e24 */ /* 0x000fe2000f8e00ff */
[----:B------:R-:W-:Y:S01]  /*e320*/  MOV R8, 0x70 ;  /* 0x0000007000087802 */ /* 0x000fe20000000f00 */
[----:B------:R-:W-:-:S02]  /*e330*/  IMAD.U32 R11, RZ, RZ, UR7 ;  /* 0x00000007ff0b7e24 */ /* 0x000fc4000f8e00ff */
[----:B------:R-:W-:Y:S02]  /*e340*/  IMAD.MOV.U32 R12, RZ, RZ, 0x1 ;  /* 0x00000001ff0c7424 */ /* 0x000fe400078e00ff */
[----:B------:R-:W-:-:S07]  /*e350*/  IMAD.MOV.U32 R13, RZ, RZ, RZ ;  /* 0x000000ffff0d7224 */ /* 0x000fce00078e00ff */
[----:B------:R-:W-:-:S07]  /*e360*/  LEPC R20, `(.L_x_62) ;  /* 0x000000001014794e */ /* 0x000fce0000000000 */
[----:B-1-3-5:R-:W-:Y:S05]  /*e370*/  CALL.ABS.NOINC R2 ;  /* 0x0000000002007343 */ /* 0x02afea0003c00000 */
.L_x_62:
[----:B------:R-:W-:Y:S01]  /*e380*/  MOV R22, UR37 ;  /* 0x0000002500167c02 */ /* 0x000fe20008000f00 */
[----:B--2-4-:R-:W-:-:S04]  /*e390*/  IMAD.U32 R3, RZ, RZ, UR36 ;  /* 0x00000024ff037e24 */ /* 0x014fc8000f8e00ff */
[----:B------:R-:W-:-:S04]  /*e3a0*/  IMAD R22, R3, 0x2200, R22 ;  /* 0x0000220003167824 */ /* 0x000fc800078e0216 */
[----:B------:R-:W-:-:S05]  /*e3b0*/  VIADD R0, R22, 0xffffde00 ;  /* 0xffffde0016007836 */ /* 0x000fca0000000000 */
[----:B------:R-:W-:-:S13]  /*e3c0*/  LOP3.LUT P0, RZ, R0, 0x1b0, RZ, 0xc0, !PT ;  /* 0x000001b000ff7812 */ /* 0x000fda000780c0ff */
[----:B------:R-:W-:Y:S05]  /*e3d0*/  @!P0 BRA `(.L_x_63) ;  /* 0x0000000000408947 */ /* 0x000fea0003800000 */
[----:B------:R-:W-:Y:S01]  /*e3e0*/  MOV R2, 0x0 ;  /* 0x0000000000027802 */ /* 0x000fe20000000f00 */
        /* <DEDUP_REMOVED lines=15> */
.L_x_63:
[----:B------:R-:W1:Y:S01]  /*e4e0*/  S2R R4, SR_TID.X ;  /* 0x0000000000047919 */ /* 0x000e620000002100 */
[----:B------:R-:W-:Y:S01]  /*e4f0*/  ULDC.64 UR4, c[0x0][0x730] ;  /* 0x0001cc0000047ab9 */ /* 0x000fe20000000a00 */
[----:B------:R-:W-:Y:S01]  /*e500*/  VIADD R18, R18, 0x1f ;  /* 0x0000001f12127836 */ /* 0x000fe20000000000 */
[----:B------:R-:W-:Y:S01]  /*e510*/  ISETP.NE.U32.AND P0, PT, RZ, UR4, PT ;  /* 0x00000004ff007c0c */ /* 0x000fe2000bf05070 */
[----:B------:R-:W-:Y:S01]  /*e520*/  BSSY B0, `(.L_x_64) ;  /* 0x000000f000007945 */ /* 0x000fe20003800000 */
[----:B------:R-:W-:Y:S02]  /*e530*/  SHF.L.U32 R16, R16, 0x6, RZ ;  /* 0x0000000610107819 */ /* 0x000fe400000006ff */
[----:B------:R-:W-:-:S13]  /*e540*/  ISETP.NE.AND.EX P0, PT, RZ, UR5, PT, P0 ;  /* 0x00000005ff007c0c */ /* 0x000fda000bf05300 */
[----:B---3-5:R-:W2:Y:S01]  /*e550*/  @P0 LDC R19, c[0x0][0x720] ;  /* 0x0001c800ff130b82 */ /* 0x028ea20000000800 */
[----:B------:R-:W-:Y:S02]  /*e560*/  ISETP.GT.U32.AND P0, PT, R18, 0x3e, PT ;  /* 0x0000003e1200780c */ /* 0x000fe40003f04070 */
[C---:B-1----:R-:W-:Y:S01]  /*e570*/  SHF.L.U32 R0, R4.reuse, 0x1, RZ ;  /* 0x0000000104007819 */ /* 0x042fe200000006ff */
[----:B------:R-:W-:-:S03]  /*e580*/  IMAD.SHL.U32 R3, R4, 0x10, RZ ;  /* 0x0000001004037824 */ /* 0x000fc600078e00ff */
[----:B------:R-:W-:Y:S02]  /*e590*/  LOP3.LUT R2, R0, 0x6, RZ, 0xc0, !PT ;  /* 0x0000000600027812 */ /* 0x000fe400078ec0ff */
[----:B------:R-:W-:-:S03]  /*e5a0*/  LOP3.LUT R3, R3, 0x180, RZ, 0xc0, !PT ;  /* 0x0000018003037812 */ /* 0x000fc600078ec0ff */
[----:B------:R-:W-:Y:S01]  /*e5b0*/  IMAD R2, R17, 0x400, R2 ;  /* 0x0000040011027824 */ /* 0x000fe200078e0202 */
[----:B------:R-:W-:Y:S02]  /*e5c0*/  LOP3.LUT R0, R3, 0x30, R0, 0xf8, !PT ;  /* 0x0000003003007812 */ /* 0x000fe400078ef800 */
[----:B------:R-:W-:-:S04]  /*e5d0*/  LOP3.LUT R3, R16, 0x40, RZ, 0xc0, !PT ;  /* 0x0000004010037812 */ /* 0x000fc800078ec0ff */
[----:B------:R-:W-:Y:S01]  /*e5e0*/  IADD3 R3, R0, R2, R3 ;  /* 0x0000000200037210 */ /* 0x000fe20007ffe003 */
[----:B------:R-:W-:Y:S06]  /*e5f0*/  @P0 BRA `(.L_x_65) ;  /* 0x0000000000040947 */ /* 0x000fec0003800000 */
[----:B------:R-:W-:-:S04]  /*e600*/  DEPBAR.LE SB0, 0x1 ;  /* 0x000080400000791a */ /* 0x000fc80000000000 */
.L_x_65:
[----:B------:R-:W-:Y:S05]  /*e610*/  BSYNC B0 ;  /* 0x0000000000007941 */ /* 0x000fea0003800000 */
.L_x_64:
[----:B------:R-:W-:Y:S01]  /*e620*/  R2P PR, R4, 0x18 ;  /* 0x0000001804007804 */ /* 0x000fe20000000000 */
[----:B------:R-:W-:Y:S05]  /*e630*/  WARPSYNC.ALL ;  /* 0x0000000000007948 */ /* 0x000fea0003800000 */
[----:B------:R-:W-:Y:S01]  /*e640*/  IMAD.IADD R0, R22, 0x1, R3 ;  /* 0x0000000116007824 */ /* 0x000fe200078e0203 */
[----:B------:R-:W-:Y:S01]  /*e650*/  BAR.SYNC.DEFER_BLOCKING 0x1, 0x80 ;  /* 0x0042000000007b1d */ /* 0x000fe20000010000 */
[-C--:B--2---:R-:W-:Y:S01]  /*e660*/  FMUL R24, R24, R19.reuse ;  /* 0x0000001318187220 */ /* 0x084fe20000400000 */
[-C--:B------:R-:W-:Y:S01]  /*e670*/  FMUL R25, R25, R19.reuse ;  /* 0x0000001319197220 */ /* 0x080fe20000400000 */
[C---:B------:R-:W-:Y:S01]  /*e680*/  VIADD R2, R0.reuse, 0xffffde20 ;  /* 0xffffde2000027836 */ /* 0x040fe20000000000 */
[----:B------:R-:W-:Y:S01]  /*e690*/  IADD3 R3, R0, -0x2200, RZ ;  /* 0xffffde0000037810 */ /* 0x000fe20007ffe0ff */
[-C--:B------:R-:W-:Y:S01]  /*e6a0*/  FMUL R26, R26, R19.reuse ;  /* 0x000000131a1a7220 */ /* 0x080fe20000400000 */
[-C--:B------:R-:W-:Y:S01]  /*e6b0*/  FMUL R27, R27, R19.reuse ;  /* 0x000000131b1b7220 */ /* 0x080fe20000400000 */
[-C--:B------:R-:W-:Y:S01]  /*e6c0*/  FMUL R28, R28, R19.reuse ;  /* 0x000000131c1c7220 */ /* 0x080fe20000400000 */
[-C--:B------:R-:W-:Y:S01]  /*e6d0*/  FMUL R29, R29, R19.reuse ;  /* 0x000000131d1d7220 */ /* 0x080fe20000400000 */
[----:B------:R-:W-:Y:S01]  /*e6e0*/  @P4 VIADD R2, R3, 0xffffffe0 ;  /* 0xffffffe003024836 */ /* 0x000fe20000000000 */
[----:B------:R-:W-:Y:S01]  /*e6f0*/  MOV R3, 0x10 ;  /* 0x0000001000037802 */ /* 0x000fe20000000f00 */
        /* <DEDUP_REMOVED lines=10> */
[----:B------:R-:W-:Y:S01]  /*e7a0*/  SEL R3, R3, 0xfffffff0, !P3 ;  /* 0xfffffff003037807 */ /* 0x000fe20005800000 */
        /* <DEDUP_REMOVED lines=16> */
[----:B------:R-:W-:Y:S01]  /*e8b0*/  F2FP.SATFINITE.E4M3.F32.PACK_AB_MERGE_C R25, R25, R24, RZ ;  /* 0x000000181919723e */ /* 0x000fe200048070ff */
[----:B------:R-:W-:Y:S01]  /*e8c0*/  IMAD.IADD R4, R3, 0x1, R0 ;  /* 0x0000000103047824 */ /* 0x000fe200078e0200 */
[----:B------:R-:W-:Y:S01]  /*e8d0*/  F2FP.SATFINITE.E4M3.F32.PACK_AB_MERGE_C R27, R27, R26, RZ ;  /* 0x0000001a1b1b723e */ /* 0x000fe200048070ff */
[----:B------:R-:W-:Y:S01]  /*e8e0*/  IMAD.IADD R3, R3, 0x1, R2 ;  /* 0x0000000103037824 */ /* 0x000fe200078e0202 */
[----:B------:R-:W-:Y:S01]  /*e8f0*/  F2FP.SATFINITE.E4M3.F32.PACK_AB_MERGE_C R29, R29, R28, RZ ;  /* 0x0000001c1d1d723e */ /* 0x000fe200048070ff */
[----:B------:R1:W-:Y:S01]  /*e900*/  STS.U16 [R0+-0x2200], R25 ;  /* 0xffde001900007388 */ /* 0x0003e20000000400 */
[----:B------:R-:W-:Y:S01]  /*e910*/  F2FP.SATFINITE.E4M3.F32.PACK_AB_MERGE_C R31, R31, R30, RZ ;  /* 0x0000001e1f1f723e */ /* 0x000fe200048070ff */
[-C--:B------:R-:W-:Y:S01]  /*e920*/  FMUL R59, R59, R19.reuse ;  /* 0x000000133b3b7220 */ /* 0x080fe20000400000 */
        /* <DEDUP_REMOVED lines=24> */
[-C--:B------:R-:W-:Y:S01]  /*eab0*/  FMUL R60, R60, R19.reuse ;  /* 0x000000133c3c7220 */ /* 0x080fe20000400000 */
[----:B------:R1:W-:Y:S01]  /*eac0*/  STS.U16 [R4+-0x1ff8], R39 ;  /* 0xffe0082704007388 */ /* 0x0003e20000000400 */
[-C--:B------:R-:W-:Y:S01]  /*ead0*/  FMUL R67, R67, R19.reuse ;  /* 0x0000001343437220 */ /* 0x080fe20000400000 */
[-C--:B------:R-:W-:Y:S01]  /*eae0*/  FMUL R66, R66, R19.reuse ;  /* 0x0000001342427220 */ /* 0x080fe20000400000 */
[-C--:B------:R-:W-:Y:S01]  /*eaf0*/  FMUL R65, R65, R19.reuse ;  /* 0x0000001341417220 */ /* 0x080fe20000400000 */
[----:B------:R1:W-:Y:S01]  /*eb00*/  STS.U16 [R2], R41 ;  /* 0x0000002902007388 */ /* 0x0003e20000000400 */
[-C--:B------:R-:W-:Y:S01]  /*eb10*/  FMUL R64, R64, R19.reuse ;  /* 0x0000001340407220 */ /* 0x080fe20000400000 */
[-C--:B------:R-:W-:Y:S01]  /*eb20*/  FMUL R71, R71, R19.reuse ;  /* 0x0000001347477220 */ /* 0x080fe20000400000 */
[-C--:B------:R-:W-:Y:S01]  /*eb30*/  FMUL R70, R70, R19.reuse ;  /* 0x0000001346467220 */ /* 0x080fe20000400000 */
[----:B------:R1:W-:Y:S01]  /*eb40*/  STS.U16 [R2+0x200], R43 ;  /* 0x0002002b02007388 */ /* 0x0003e20000000400 */
        /* <DEDUP_REMOVED lines=27> */
[----:B------:R-:W-:Y:S01]  /*ed00*/  @!PT LDS RZ, [RZ] ;  /* 0x00000000fffff984 */ /* 0x000fe20000000800 */
[----:B------:R-:W-:Y:S01]  /*ed10*/  @!PT LDS RZ, [RZ] ;  /* 0x00000000fffff984 */ /* 0x000fe20000000800 */
[----:B------:R-:W-:Y:S01]  /*ed20*/  @!PT LDS RZ, [RZ] ;  /* 0x00000000fffff984 */ /* 0x000fe20000000800 */
[----:B------:R-:W-:Y:S01]  /*ed30*/  @!PT LDS RZ, [RZ] ;  /* 0x00000000fffff984 */ /* 0x000fe20000000800 */
[----:B------:R2:W-:Y:S06]  /*ed40*/  MEMBAR.ALL.CTA ;  /* 0x0000000000007992 */ /* 0x0005ec0000008000 */
[----:B--2---:R-:W2:Y:S01]  /*ed50*/  FENCE.VIEW.ASYNC.S ;  /* 0x00000000000073c6 */ /* 0x004ea20000000000 */
        /* <DEDUP_REMOVED lines=61> */
[----:B------:R-:W-:Y:S01]  /*f130*/  BSSY B0, `(.L_x_66) ;  /* 0x000003e000007945 */ /* 0x000fe20003800000 */
[----:B------:R-:W-:-:S02]  /*f140*/  F2FP.SATFINITE.E4M3.F32.PACK_AB_MERGE_C R57, R57, R56, RZ ;  /* 0x000000383939723e */ /* 0x000fc400048070ff */
[----:B------:R-:W-:Y:S02]  /*f150*/  F2FP.SATFINITE.E4M3.F32.PACK_AB_MERGE_C R59, R59, R58, RZ ;  /* 0x0000003a3b3b723e */ /* 0x000fe400048070ff */
[----:B------:R-:W-:Y:S02]  /*f160*/  F2FP.SATFINITE.E4M3.F32.PACK_AB_MERGE_C R61, R61, R60, RZ ;  /* 0x0000003c3d3d723e */ /* 0x000fe400048070ff */
[----:B------:R-:W-:Y:S02]  /*f170*/  F2FP.SATFINITE.E4M3.F32.PACK_AB_MERGE_C R63, R63, R62, RZ ;  /* 0x0000003e3f3f723e */ /* 0x000fe400048070ff */
[----:B------:R-:W-:Y:S02]  /*f180*/  F2FP.SATFINITE.E4M3.F32.PACK_AB_MERGE_C R65, R65, R64, RZ ;  /* 0x000000404141723e */ /* 0x000fe400048070ff */
[----:B------:R-:W-:Y:S02]  /*f190*/  F2FP.SATFINITE.E4M3.F32.PACK_AB_MERGE_C R67, R67, R66, RZ ;  /* 0x000000424343723e */ /* 0x000fe400048070ff */
        /* <DEDUP_REMOVED lines=41> */
[----:B------:R-:W-:Y:S01]  /*f430*/  F2FP.SATFINITE.E4M3.F32.PACK_AB_MERGE_C R150, R151, R150, RZ ;  /* 0x000000969796723e */ /* 0x000fe200048070ff */
[----:B--2---:R-:W-:Y:S06]  /*f440*/  BAR.SYNC.DEFER_BLOCKING 0x1, 0x80 ;  /* 0x0042000000007b1d */ /* 0x004fec0000010000 */
[----:B-1----:R-:W-:Y:S05]  /*f450*/  @P0 BRA `(.L_x_67) ;  /* 0x00000000002c0947 */ /* 0x002fea0003800000 */
[----:B------:R-:W-:Y:S01]  /*f460*/  S2UR UR44, SR_CTAID.Z ;  /* 0x00000000002c79c3 */ /* 0x000fe20000002700 */
[----:B------:R-:W-:Y:S01]  /*f470*/  R2UR UR40, R22 ;  /* 0x00000000162872ca */ /* 0x000fe200000e0000 */
[----:B------:R-:W-:Y:S01]  /*f480*/  ULDC.64 UR4, c[0x0][0x198] ;  /* 0x0000660000047ab9 */ /* 0x000fe20000000a00 */
[----:B------:R-:W-:Y:S01]  /*f490*/  UMOV UR41, URZ ;  /* 0x0000003f00297c82 */ /* 0x000fe20008000000 */
[----:B------:R-:W-:-:S04]  /*f4a0*/  UIADD3 UR4, UP0, UR4, 0x670, URZ ;  /* 0x0000067004047890 */ /* 0x000fc8000ff1e03f */
[----:B------:R-:W1:Y:S01]  /*f4b0*/  S2UR UR43, SR_CTAID.Y ;  /* 0x00000000002b79c3 */ /* 0x000e620000002600 */
[----:B------:R-:W-:-:S05]  /*f4c0*/  UIADD3.X UR5, URZ, UR5, URZ, UP0, !UPT ;  /* 0x000000053f057290 */ /* 0x000fca00087fe43f */
[----:B------:R-:W-:-:S09]  /*f4d0*/  UIADD3 UR40, UR40, -0x2200, URZ ;  /* 0xffffde0028287890 */ /* 0x000fd2000fffe03f */
[----:B-1----:R1:W-:Y:S01]  /*f4e0*/  UTMASTG.4D [UR40], [UR4] ;  /* 0x00000028040073b5 */ /* 0x0023e20008018000 */
[----:B------:R0:W-:Y:S01]  /*f4f0*/  UTMACMDFLUSH ;  /* 0x00000000000079b7 */ /* 0x0001e20000000000 */
[----:B-1----:R-:W-:-:S04]  /*f500*/  DEPBAR.LE SB0, 0x1 ;  /* 0x000080400000791a */ /* 0x002fc80000000000 */
.L_x_67:
[----:B------:R-:W-:Y:S05]  /*f510*/  BSYNC B0 ;  /* 0x0000000000007941 */ /* 0x000fea0003800000 */
.L_x_66:
[----:B------:R-:W-:Y:S06]  /*f520*/  BAR.SYNC.DEFER_BLOCKING 0x1, 0x80 ;  /* 0x0042000000007b1d */ /* 0x000fec0000010000 */
[----:B------:R-:W-:Y:S01]  /*f530*/  BSSY B0, `(.L_x_68) ;  /* 0x0000024000007945 */ /* 0x000fe20003800000 */
[----:B------:R1:W-:Y:S04]  /*f540*/  STS.U16 [R0+-0x1200], R57 ;  /* 0xffee003900007388 */ /* 0x0003e80000000400 */
[----:B------:R1:W-:Y:S04]  /*f550*/  STS.U16 [R0+-0x1000], R59 ;  /* 0xfff0003b00007388 */ /* 0x0003e80000000400 */
[----:B------:R1:W-:Y:S04]  /*f560*/  STS.U16 [R0+-0x11f8], R61 ;  /* 0xffee083d00007388 */ /* 0x0003e80000000400 */
[----:B------:R1:W-:Y:S04]  /*f570*/  STS.U16 [R0+-0xff8], R63 ;  /* 0xfff0083f00007388 */ /* 0x0003e80000000400 */
[----:B------:R1:W-:Y:S04]  /*f580*/  STS.U16 [R4+-0x1200], R65 ;  /* 0xffee004104007388 */ /* 0x0003e80000000400 */
[----:B------:R1:W-:Y:S04]  /*f590*/  STS.U16 [R4+-0x1000], R67 ;  /* 0xfff0004304007388 */ /* 0x0003e80000000400 */
[----:B------:R1:W-:Y:S04]  /*f5a0*/  STS.U16 [R4+-0x11f8], R69 ;  /* 0xffee084504007388 */ /* 0x0003e80000000400 */
[----:B------:R1:W-:Y:S04]  /*f5b0*/  STS.U16 [R4+-0xff8], R71 ;  /* 0xfff0084704007388 */ /* 0x0003e80000000400 */
[----:B------:R1:W-:Y:S04]  /*f5c0*/  STS.U16 [R2+0x1000], R73 ;  /* 0x0010004902007388 */ /* 0x0003e80000000400 */
[----:B------:R1:W-:Y:S04]  /*f5d0*/  STS.U16 [R2+0x1200], R75 ;  /* 0x0012004b02007388 */ /* 0x0003e80000000400 */
[----:B------:R1:W-:Y:S04]  /*f5e0*/  STS.U16 [R2+0x1008], R77 ;  /* 0x0010084d02007388 */ /* 0x0003e80000000400 */
[----:B------:R1:W-:Y:S04]  /*f5f0*/  STS.U16 [R2+0x1208], R79 ;  /* 0x0012084f02007388 */ /* 0x0003e80000000400 */
[----:B------:R1:W-:Y:S04]  /*f600*/  STS.U16 [R3+0x1000], R80 ;  /* 0x0010005003007388 */ /* 0x0003e80000000400 */
[----:B------:R1:W-:Y:S04]  /*f610*/  STS.U16 [R3+0x1200], R82 ;  /* 0x0012005203007388 */ /* 0x0003e80000000400 */
[----:B------:R1:W-:Y:S04]  /*f620*/  STS.U16 [R3+0x1008], R84 ;  /* 0x0010085403007388 */ /* 0x0003e80000000400 */
[----:B------:R1:W-:Y:S01]  /*f630*/  STS.U16 [R3+0x1208], R86 ;  /* 0x0012085603007388 */ /* 0x0003e20000000400 */
[----:B------:R-:W-:Y:S01]  /*f640*/  @!PT LDS RZ, [RZ] ;  /* 0x00000000fffff984 */ /* 0x000fe20000000800 */
[----:B------:R-:W-:Y:S01]  /*f650*/  @!PT LDS RZ, [RZ] ;  /* 0x00000000fffff984 */ /* 0x000fe20000000800 */
[----:B------:R-:W-:Y:S01]  /*f660*/  @!PT LDS RZ, [RZ] ;  /* 0x00000000fffff984 */ /* 0x000fe20000000800 */
[----:B------:R-:W-:Y:S01]  /*f670*/  @!PT LDS RZ, [RZ] ;  /* 0x00000000fffff984 */ /* 0x000fe20000000800 */
[----:B------:R2:W-:Y:S06]  /*f680*/  MEMBAR.ALL.CTA ;  /* 0x0000000000007992 */ /* 0x0005ec0000008000 */
[----:B--2---:R-:W2:Y:S02]  /*f690*/  FENCE.VIEW.ASYNC.S ;  /* 0x00000000000073c6 */ /* 0x004ea40000000000 */
[----:B--2---:R-:W-:Y:S06]  /*f6a0*/  BAR.SYNC.DEFER_BLOCKING 0x1, 0x80 ;  /* 0x0042000000007b1d */ /* 0x004fec0000010000 */
[----:B-1----:R-:W-:Y:S05]  /*f6b0*/  @P0 BRA `(.L_x_69) ;  /* 0x00000000002c0947 */ /* 0x002fea0003800000 */
[----:B------:R-:W-:Y:S01]  /*f6c0*/  S2UR UR44, SR_CTAID.Z ;  /* 0x00000000002c79c3 */ /* 0x000fe20000002700 */
[----:B------:R-:W-:Y:S01]  /*f6d0*/  R2UR UR40, R22 ;  /* 0x00000000162872ca */ /* 0x000fe200000e0000 */
[----:B------:R-:W-:Y:S01]  /*f6e0*/  ULDC.64 UR4, c[0x0][0x198] ;  /* 0x0000660000047ab9 */ /* 0x000fe20000000a00 */
[----:B------:R-:W-:Y:S01]  /*f6f0*/  UMOV UR41, 0x40 ;  /* 0x0000004000297882 */ /* 0x000fe20000000000 */
[----:B------:R-:W-:-:S04]  /*f700*/  UIADD3 UR4, UP0, UR4, 0x670, URZ ;  /* 0x0000067004047890 */ /* 0x000fc8000ff1e03f */
[----:B------:R-:W1:Y:S01]  /*f710*/  S2UR UR43, SR_CTAID.Y ;  /* 0x00000000002b79c3 */ /* 0x000e620000002600 */
[----:B------:R-:W-:-:S05]  /*f720*/  UIADD3.X UR5, URZ, UR5, URZ, UP0, !UPT ;  /* 0x000000053f057290 */ /* 0x000fca00087fe43f */
[----:B------:R-:W-:-:S09]  /*f730*/  UIADD3 UR40, UR40, -0x1200, URZ ;  /* 0xffffee0028287890 */ /* 0x000fd2000fffe03f */
[----:B-1----:R1:W-:Y:S01]  /*f740*/  UTMASTG.4D [UR40], [UR4] ;  /* 0x00000028040073b5 */ /* 0x0023e20008018000 */
[----:B------:R0:W-:Y:S01]  /*f750*/  UTMACMDFLUSH ;  /* 0x00000000000079b7 */ /* 0x0001e20000000000 */
[----:B-1----:R-:W-:-:S04]  /*f760*/  DEPBAR.LE SB0, 0x1 ;  /* 0x000080400000791a */ /* 0x002fc80000000000 */
.L_x_69:
[----:B------:R-:W-:Y:S05]  /*f770*/  BSYNC B0 ;  /* 0x0000000000007941 */ /* 0x000fea0003800000 */
.L_x_68:
        /* <DEDUP_REMOVED lines=10> */
[----:B------:R1:W-:Y:S04]  /*f820*/  STS.U16 [R2], R105 ;  /* 0x0000006902007388 */ /* 0x0003e80000000400 */
[----:B------:R1:W-:Y:S04]  /*f830*/  STS.U16 [R2+0x200], R107 ;  /* 0x0002006b02007388 */ /* 0x0003e80000000400 */
[----:B------:R1:W-:Y:S04]  /*f840*/  STS.U16 [R2+0x8], R109 ;  /* 0x0000086d02007388 */ /* 0x0003e80000000400 */
[----:B------:R1:W-:Y:S04]  /*f850*/  STS.U16 [R2+0x208], R111 ;  /* 0x0002086f02007388 */ /* 0x0003e80000000400 */
[----:B------:R1:W-:Y:S04]  /*f860*/  STS.U16 [R3], R112 ;  /* 0x0000007003007388 */ /* 0x0003e80000000400 */
        /* <DEDUP_REMOVED lines=15> */
[----:B------:R-:W-:Y:S01]  /*f960*/  UIADD3 UR4, UP0, UR4, 0x670, URZ ;  /* 0x0000067004047890 */ /* 0x000fe2000ff1e03f */
[----:B------:R-:W-:-:S03]  /*f970*/  UMOV UR10, UR42 ;  /* 0x0000002a000a7c82 */ /* 0x000fc60008000000 */
[----:B------:R-:W1:Y:S01]  /*f980*/  S2UR UR11, SR_CTAID.Y ;  /* 0x00000000000b79c3 */ /* 0x000e620000002600 */
[----:B------:R-:W-:-:S05]  /*f990*/  UIADD3.X UR5, URZ, UR5, URZ, UP0, !UPT ;  /* 0x000000053f057290 */ /* 0x000fca00087fe43f */
[----:B------:R-:W-:-:S09]  /*f9a0*/  UIADD3 UR8, UR8, -0x2200, URZ ;  /* 0xffffde0008087890 */ /* 0x000fd2000fffe03f */
[----:B-1----:R1:W-:Y:S01]  /*f9b0*/  UTMASTG.4D [UR8], [UR4] ;  /* 0x00000008040073b5 */ /* 0x0023e20008018000 */
[----:B------:R0:W-:Y:S01]  /*f9c0*/  UTMACMDFLUSH ;  /* 0x00000000000079b7 */ /* 0x0001e20000000000 */
[----:B-1----:R-:W-:-:S04]  /*f9d0*/  DEPBAR.LE SB0, 0x1 ;  /* 0x000080400000791a */ /* 0x002fc80000000000 */
.L_x_71:
[----:B------:R-:W-:Y:S05]  /*f9e0*/  BSYNC B0 ;  /* 0x0000000000007941 */ /* 0x000fea0003800000 */
.L_x_70:
        /* <DEDUP_REMOVED lines=35> */
[----:B-1----:R1:W-:Y:S02]  /*fc20*/  UTMASTG.4D [UR8], [UR4] ;  /* 0x00000008040073b5 */ /* 0x0023e40008018000 */
[----:B-1----:R0:W-:Y:S02]  /*fc30*/  UTMACMDFLUSH ;  /* 0x00000000000079b7 */ /* 0x0021e40000000000 */
.L_x_73:
[----:B------:R-:W-:Y:S05]  /*fc40*/  BSYNC B0 ;  /* 0x0000000000007941 */ /* 0x000fea0003800000 */
.L_x_72:
[----:B------:R-:W-:Y:S01]  /*fc50*/  UIADD3 UR36, UR36, -0x1, URZ ;  /* 0xffffffff24247890 */ /* 0x000fe2000fffe03f */
[----:B------:R-:W-:-:S04]  /*fc60*/  DEPBAR.LE SB0, 0x0 ;  /* 0x000080000000791a */ /* 0x000fc80000000000 */
[----:B------:R-:W-:-:S04]  /*fc70*/  USHF.L.U32 UR4, UR36, 0x3, URZ ;  /* 0x0000000324047899 */ /* 0x000fc8000800063f */
[----:B------:R-:W-:-:S04]  /*fc80*/  ULOP3.LUT UR4, UR4, 0x8, URZ, 0xe2, !UPT ;  /* 0x0000000804047892 */ /* 0x000fc8000f8ee23f */
[----:B------:R-:W-:-:S06]  /*fc90*/  ULOP3.LUT UR4, UR4, 0x18, URZ, 0x3c, !UPT ;  /* 0x0000001804047892 */ /* 0x000fcc000f8e3c3f */
[----:B------:R-:W-:-:S04]  /*fca0*/  MOV R0, UR4 ;  /* 0x0000000400007c02 */ /* 0x000fc80008000f00 */
[----:B------:R-:W-:Y:S01]  /*fcb0*/  SYNCS.ARRIVE.TRANS64.A1T0 RZ, [R0+UR37+0x30090], RZ ;  /* 0x030090ff00ff79a7 */ /* 0x000fe20008100025 */
[----:B------:R-:W-:Y:S05]  /*fcc0*/  EXIT ;  /* 0x000000000000794d */ /* 0x000fea0003800000 */
.L_x_6:
[----:B------:R-:W-:-:S08]  /*fcd0*/  UISETP.NE.AND UP0, UPT, UR5, 0x1, UPT ;  /* 0x000000010500788c */ /* 0x000fd0000bf05270 */
[----:B------:R-:W1:-:S00]  /*fce0*/  USETMAXREG.DEALLOC.CTAPOOL 0x18 ;  /* 0x00000018000079c8 */ /* 0x000e4000080e0500 */
[----:B------:R-:W-:-:S13]  /*fcf0*/  PLOP3.LUT P0, PT, PT, PT, UP0, 0x80, 0x0 ;  /* 0x000000000000781c */ /* 0x000fda0003f0f008 */
[----:B------:R-:W-:Y:S05]  /*fd00*/  @P0 EXIT ;  /* 0x000000000000094d */ /* 0x000fea0003800000 */
[----:B------:R-:W2:Y:S01]  /*fd10*/  S2UR UR11, SR_CTAID.X ;  /* 0x00000000000b79c3 */ /* 0x000ea20000002500 */
[----:B------:R-:W-:Y:S01]  /*fd20*/  ELECT P3, URZ, PT ;  /* 0x00000000003f782f */ /* 0x000fe20003860000 */
[----:B------:R-:W-:Y:S01]  /*fd30*/  BSSY B0, `(.L_x_74) ;  /* 0x000002e000007945 */ /* 0x000fe20003800000 */
[----:B-1----:R-:W-:Y:S01]  /*fd40*/  IMAD.MOV.U32 R2, RZ, RZ, RZ ;  /* 0x000000ffff027224 */ /* 0x002fe200078e00ff */
[----:B------:R-:W-:Y:S01]  /*fd50*/  MOV R4, RZ ;  /* 0x000000ff00047202 */ /* 0x000fe20000000f00 */
[----:B------:R-:W-:-:S03]  /*fd60*/  IMAD.MOV.U32 R8, RZ, RZ, RZ ;  /* 0x000000ffff087224 */ /* 0x000fc600078e00ff */
[----:B------:R-:W1:Y:S08]  /*fd70*/  S2UR UR20, SR_CTAID.Y ;  /* 0x00000000001479c3 */ /* 0x000e700000002600 */
[----:B------:R-:W3:Y:S01]  /*fd80*/  S2UR UR21, SR_CTAID.Z ;  /* 0x00000000001579c3 */ /* 0x000ee20000002700 */
[----:B--2---:R-:W-:Y:S01]  /*fd90*/  USHF.L.U32 UR11, UR11, 0x7, URZ ;  /* 0x000000070b0b7899 */ /* 0x004fe2000800063f */
[----:B------:R-:W-:Y:S11]  /*fda0*/  @!P3 BRA `(.L_x_75) ;  /* 0x000000000098b947 */ /* 0x000ff60003800000 */
[----:B------:R-:W2:Y:S01]  /*fdb0*/  S2R R4, SR_CgaCtaId ;  /* 0x0000000000047919 */ /* 0x000ea20000008800 */
[----:B------:R-:W-:Y:S01]  /*fdc0*/  MOV R3, 0x400 ;  /* 0x0000040000037802 */ /* 0x000fe20000000f00 */
[----:B------:R-:W-:-:S03]  /*fdd0*/  IMAD.MOV.U32 R5, RZ, RZ, 0x1 ;  /* 0x00000001ff057424 */ /* 0x000fc600078e00ff */
[----:B--2---:R-:W-:Y:S02]  /*fde0*/  LEA R4, R4, R3, 0x18 ;  /* 0x0000000304047211 */ /* 0x004fe400078ec0ff */
[----:B------:R-:W-:-:S04]  /*fdf0*/  SHF.L.U32 R3, R5, 0x1f, RZ ;  /* 0x0000001f05037819 */ /* 0x000fc800000006ff */
[----:B------:R-:W2:Y:S02]  /*fe00*/  SYNCS.PHASECHK.TRANS64.TRYWAIT P0, [R4+URZ+0x30060], R3 ;  /* 0x03006003040075a7 */ /* 0x000ea4000800017f */
[----:B--2---:R-:W-:Y:S05]  /*fe10*/  @!P0 BRA `(.L_x_76) ;  /* 0x0000001000f88947 */ /* 0x004fea0003800000 */
.L_x_113:
[----:B------:R-:W-:Y:S01]  /*fe20*/  ULOP3.LUT UR5, UR4, 0x2, URZ, 0xfc, !UPT ;  /* 0x0000000204057892 */ /* 0x000fe2000f8efc3f */
[----:B--2---:R-:W-:-:S03]  /*fe30*/  @P2 IMAD.MOV.U32 R3, RZ, RZ, 0x4000 ;  /* 0x00004000ff032424 */ /* 0x004fc600078e00ff */
[----:B------:R-:W-:Y:S01]  /*fe40*/  UPRMT UR5, UR5, 0x9910, URZ ;  /* 0x0000991005057896 */ /* 0x000fe2000800003f */
[----:B------:R2:W-:Y:S03]  /*fe50*/  @P2 SYNCS.ARRIVE.TRANS64 RZ, [R4+URZ+0x30050], R3 ;  /* 0x0300500304ff29a7 */ /* 0x0005e6000800003f */
[----:B------:R-:W-:-:S06]  /*fe60*/  UISETP.NE.AND UP0, UPT, UR5, 0x2, UPT ;  /* 0x000000020500788c */ /* 0x000fcc000bf05270 */
[----:B------:R-:W-:-:S13]  /*fe70*/  PLOP3.LUT P0, PT, PT, PT, UP0, 0x80, 0x0 ;  /* 0x000000000000781c */ /* 0x000fda0003f0f008 */
[----:B--2---:R-:W-:Y:S05]  /*fe80*/  @P0 BRA `(.L_x_77) ;  /* 0x0000000000040947 */ /* 0x004fea0003800000 */
[----:B-1-3--:R-:W-:Y:S01]  /*fe90*/  BPT.TRAP 0x1 ;  /* 0x000000040000795c */ /* 0x00afe20000300000 */
.L_x_77:
[----:B------:R-:W-:-:S04]  /*fea0*/  LOP3.LUT P0, RZ, R0, 0x1f, RZ, 0xc0, !PT ;  /* 0x0000001f00ff7812 */ /* 0x000fc8000780c0ff */
[----:B------:R-:W-:-:S13]  /*feb0*/  PLOP3.LUT P0, PT, P0, P2, PT, 0x2a, 0x0 ;  /* 0x000000000000781c */ /* 0x000fda0000704572 */
[----:B------:R-:W-:Y:S05]  /*fec0*/  @P0 BRA `(.L_x_78) ;  /* 0x0000000000040947 */ /* 0x000fea0003800000 */
[----:B-1-3--:R-:W-:Y:S01]  /*fed0*/  BPT.TRAP 0x1 ;  /* 0x000000040000795c */ /* 0x00afe20000300000 */
.L_x_78:
[----:B------:R-:W-:Y:S01]  /*fee0*/  R2UR UR8, R4 ;  /* 0x00000000040872ca */ /* 0x000fe200000e0000 */
[----:B------:R-:W-:Y:S01]  /*fef0*/  ULDC.64 UR6, c[0x0][0x198] ;  /* 0x0000660000067ab9 */ /* 0x000fe20000000a00 */
[----:B------:R-:W-:Y:S01]  /*ff00*/  UMOV UR14, 0x0 ;  /* 0x00000000000e7882 */ /* 0x000fe20000000000 */
[----:B------:R-:W-:Y:S01]  /*ff10*/  UIADD3 UR6, UP0, UR6, 0xf0, URZ ;  /* 0x000000f006067890 */ /* 0x000fe2000ff1e03f */
[----:B------:R-:W-:Y:S01]  /*ff20*/  MOV R4, 0x1 ;  /* 0x0000000100047802 */ /* 0x000fe20000000f00 */
[----:B------:R-:W-:Y:S01]  /*ff30*/  UMOV UR15, 0x10000000 ;  /* 0x10000000000f7882 */ /* 0x000fe20000000000 */
[----:B------:R-:W-:Y:S01]  /*ff40*/  UMOV UR10, URZ ;  /* 0x0000003f000a7c82 */ /* 0x000fe20008000000 */
[----:B------:R-:W-:Y:S01]  /*ff50*/  UIADD3.X UR7, URZ, UR7, URZ, UP0, !UPT ;  /* 0x000000073f077290 */ /* 0x000fe200087fe43f */
[----:B------:R-:W-:Y:S01]  /*ff60*/  IMAD.MOV.U32 R8, RZ, RZ, 0x40 ;  /* 0x00000040ff087424 */ /* 0x000fe200078e00ff */
[----:B-1----:R-:W-:Y:S01]  /*ff70*/  UMOV UR12, UR20 ;  /* 0x00000014000c7c82 */ /* 0x002fe20008000000 */
[----:B---3--:R-:W-:Y:S01]  /*ff80*/  UMOV UR13, UR21 ;  /* 0x00000015000d7c82 */ /* 0x008fe20008000000 */
[----:B------:R-:W-:Y:S01]  /*ff90*/  UMOV UR18, 0x80 ;  /* 0x0000008000127882 */ /* 0x000fe20000000000 */
[----:B------:R-:W-:Y:S01]  /*ffa0*/  UMOV UR19, UR11 ;  /* 0x0000000b00137c82 */ /* 0x000fe20008000000 */
[----:B------:R-:W-:-:S02]  /*ffb0*/  UIADD3 UR9, UR8, 0x30050, URZ ;  /* 0x0003005008097890 */ /* 0x000fc4000fffe03f */
[----:B------:R-:W-:-:S05]  /*ffc0*/  UIADD3 UR16, UR8, 0x2000, URZ ;  /* 0x0000200008107890 */ /* 0x000fca000fffe03f */
[----:B------:R-:W-:Y:S02]  /*ffd0*/  UMOV UR17, UR9 ;  /* 0x0000000900117c82 */ /* 0x000fe40008000000 */
[----:B------:R2:W-:Y:S02]  /*ffe0*/  UTMALDG.4D [UR8], [UR6], desc[UR14] ;  /* 0x00000e08060075b4 */ /* 0x0005e40008019000 */
[----:B------:R2:W-:Y:S02]  /*fff0*/  UTMALDG.4D [UR16], [UR6], desc[UR14] ;  /* 0x00000e10060075b4 */ /* 0x0005e40008019000 */
[----:B--2---:R-:W-:Y:S01]  /*10000*/  NOP ;  /* 0x0000000000007918 */ /* 0x004fe20000000000 */
.L_x_75:
[----:B-1-3--:R-:W-:Y:S05]  /*10010*/  BSYNC B0 ;  /* 0x0000000000007941 */ /* 0x00afea0003800000 */
.L_x_74:
[----:B------:R-:W1:Y:S01]  /*10020*/  LDC R3, c[0x0][0x28c] ;  /* 0x0000a300ff037b82 */ /* 0x000e620000000800 */
[----:B------:R-:W-:Y:S01]  /*10030*/  BSSY B0, `(.L_x_79) ;  /* 0x000002a000007945 */ /* 0x000fe20003800000 */
[----:B-1----:R-:W-:-:S13]  /*10040*/  ISETP.GT.AND P4, PT, R3, RZ, P3 ;  /* 0x000000ff0300720c */ /* 0x002fda0001f84270 */
[----:B------:R-:W-:Y:S05]  /*10050*/  @!P4 BRA `(.L_x_80) ;  /* 0x00000000009cc947 */ /* 0x000fea0003800000 */
[----:B------:R-:W1:Y:S01]  /*10060*/  S2R R5, SR_CgaCtaId ;  /* 0x0000000000057919 */ /* 0x000e620000008800 */
[----:B------:R-:W-:-:S04]  /*10070*/  MOV R2, 0x400 ;  /* 0x0000040000027802 */ /* 0x000fc80000000f00 */
[----:B-1----:R-:W-:Y:S01]  /*10080*/  LEA R5, R5, R2, 0x18 ;  /* 0x0000000205057211 */ /* 0x002fe200078ec0ff */
[----:B------:R-:W-:-:S05]  /*10090*/  IMAD.MOV.U32 R2, RZ, RZ, 0x1 ;  /* 0x00000001ff027424 */ /* 0x000fca00078e00ff */
[----:B------:R-:W-:-:S04]  /*100a0*/  SHF.L.U32 R2, R2, 0x1f, RZ ;  /* 0x0000001f02027819 */ /* 0x000fc800000006ff */
[----:B------:R-:W1:Y:S02]  /*100b0*/  SYNCS.PHASECHK.TRANS64.TRYWAIT P0, [R5+URZ+0x30028], R2 ;  /* 0x03002802050075a7 */ /* 0x000e64000800017f */
[----:B-1----:R-:W-:Y:S05]  /*100c0*/  @!P0 BRA `(.L_x_81) ;  /* 0x0000001000608947 */ /* 0x002fea0003800000 */
.L_x_114:
[----:B------:R-:W-:Y:S01]  /*100d0*/  ULOP3.LUT UR5, UR4, 0x2, URZ, 0xfc, !UPT ;  /* 0x0000000204057892 */ /* 0x000fe2000f8efc3f */
[----:B-1----:R-:W-:-:S03]  /*100e0*/  @P2 MOV R2, 0x8000 ;  /* 0x0000800000022802 */ /* 0x002fc60000000f00 */
[----:B------:R-:W-:Y:S01]  /*100f0*/  UPRMT UR5, UR5, 0x9910, URZ ;  /* 0x0000991005057896 */ /* 0x000fe2000800003f */
[----:B------:R1:W-:Y:S03]  /*10100*/  @P2 SYNCS.ARRIVE.TRANS64 RZ, [R5+URZ+0x30000], R2 ;  /* 0x0300000205ff29a7 */ /* 0x0003e6000800003f */
[----:B------:R-:W-:-:S06]  /*10110*/  UISETP.NE.AND UP0, UPT, UR5, 0x2, UPT ;  /* 0x000000020500788c */ /* 0x000fcc000bf05270 */
[----:B------:R-:W-:-:S13]  /*10120*/  PLOP3.LUT P0, PT, PT, PT, UP0, 0x80, 0x0 ;  /* 0x000000000000781c */ /* 0x000fda0003f0f008 */
[----:B-1----:R-:W-:Y:S05]  /*10130*/  @P0 BRA `(.L_x_82) ;  /* 0x0000000000040947 */ /* 0x002fea0003800000 */
[----:B------:R-:W-:Y:S01]  /*10140*/  BPT.TRAP 0x1 ;  /* 0x000000040000795c */ /* 0x000fe20000300000 */
.L_x_82:
[----:B------:R-:W-:-:S04]  /*10150*/  LOP3.LUT P0, RZ, R0, 0x1f, RZ, 0xc0, !PT ;  /* 0x0000001f00ff7812 */ /* 0x000fc8000780c0ff */
[----:B------:R-:W-:-:S13]  /*10160*/  PLOP3.LUT P0, PT, P0, P2, PT, 0x2a, 0x0 ;  /* 0x000000000000781c */ /* 0x000fda0000704572 */
[----:B------:R-:W-:Y:S05]  /*10170*/  @P0 BRA `(.L_x_83) ;  /* 0x0000000000040947 */ /* 0x000fea0003800000 */
[----:B------:R-:W-:Y:S01]  /*10180*/  BPT.TRAP 0x1 ;  /* 0x000000040000795c */ /* 0x000fe20000300000 */
.L_x_83:
[----:B------:R-:W-:Y:S01]  /*10190*/  R2UR UR24, R5 ;  /* 0x00000000051872ca */ /* 0x000fe200000e0000 */
[----:B------:R-:W-:Y:S01]  /*101a0*/  ULDC.64 UR6, c[0x0][0x198] ;  /* 0x0000660000067ab9 */ /* 0x000fe20000000a00 */
[----:B------:R-:W-:Y:S01]  /*101b0*/  UMOV UR19, URZ ;  /* 0x0000003f00137c82 */ /* 0x000fe20008000000 */
[----:B------:R-:W-:Y:S01]  /*101c0*/  UIADD3 UR6, UP0, UR6, 0x1f0, URZ ;  /* 0x000001f006067890 */ /* 0x000fe2000ff1e03f */
[----:B------:R-:W-:Y:S01]  /*101d0*/  IMAD.MOV.U32 R2, RZ, RZ, 0x1 ;  /* 0x00000001ff027424 */ /* 0x000fe200078e00ff */
[----:B------:R-:W-:Y:S01]  /*101e0*/  UMOV UR8, 0x0 ;  /* 0x0000000000087882 */ /* 0x000fe20000000000 */
[----:B------:R-:W-:Y:S01]  /*101f0*/  UMOV UR9, 0x10000000 ;  /* 0x1000000000097882 */ /* 0x000fe20000000000 */
[----:B------:R-:W-:Y:S01]  /*10200*/  UIADD3.X UR7, URZ, UR7, URZ, UP0, !UPT ;  /* 0x000000073f077290 */ /* 0x000fe200087fe43f */
[----:B------:R-:W-:Y:S01]  /*10210*/  UMOV UR18, URZ ;  /* 0x0000003f00127c82 */ /* 0x000fe20008000000 */
[----:B------:R-:W-:Y:S01]  /*10220*/  UMOV UR26, 0x80 ;  /* 0x00000080001a7882 */ /* 0x000fe20000000000 */
[----:B------:R-:W-:Y:S01]  /*10230*/  UMOV UR28, UR20 ;  /* 0x00000014001c7c82 */ /* 0x000fe20008000000 */
[----:B------:R-:W-:-:S02]  /*10240*/  UMOV UR29, UR21 ;  /* 0x00000015001d7c82 */ /* 0x000fc40008000000 */
[----:B------:R-:W-:Y:S02]  /*10250*/  UIADD3 UR16, UR24, 0x8000, URZ ;  /* 0x0000800018107890 */ /* 0x000fe4000fffe03f */
[----:B------:R-:W-:Y:S02]  /*10260*/  UIADD3 UR17, UR24, 0x30000, URZ ;  /* 0x0003000018117890 */ /* 0x000fe4000fffe03f */
[----:B------:R-:W-:Y:S01]  /*10270*/  UIADD3 UR24, UR24, 0xc000, URZ ;  /* 0x0000c00018187890 */ /* 0x000fe2000fffe03f */
[----:B------:R-:W-:-:S04]  /*10280*/  UMOV UR27, UR19 ;  /* 0x00000013001b7c82 */ /* 0x000fc80008000000 */
[----:B------:R-:W-:Y:S02]  /*10290*/  UMOV UR25, UR17 ;  /* 0x0000001100197c82 */ /* 0x000fe40008000000 */
[----:B------:R1:W-:Y:S02]  /*102a0*/  UTMALDG.4D [UR16], [UR6], desc[UR8] ;  /* 0x00000810060075b4 */ /* 0x0003e40008019000 */
[----:B------:R1:W-:Y:S02]  /*102b0*/  UTMALDG.4D [UR24], [UR6], desc[UR8] ;  /* 0x00000818060075b4 */ /* 0x0003e40008019000 */
[----:B-1----:R-:W-:Y:S01]  /*102c0*/  NOP ;  /* 0x0000000000007918 */ /* 0x002fe20000000000 */
.L_x_80:
[----:B------:R-:W-:Y:S05]  /*102d0*/  BSYNC B0 ;  /* 0x0000000000007941 */ /* 0x000fea0003800000 */
.L_x_79:
[----:B------:R-:W-:Y:S04]  /*102e0*/  BSSY B0, `(.L_x_84) ;  /* 0x000002c000007945 */ /* 0x000fe80003800000 */
[----:B------:R-:W-:Y:S05]  /*102f0*/  @!P3 BRA `(.L_x_85) ;  /* 0x0000000000a8b947 */ /* 0x000fea0003800000 */
[----:B------:R-:W1:Y:S01]  /*10300*/  S2R R6, SR_CgaCtaId ;  /* 0x0000000000067919 */ /* 0x000e620000008800 */
[----:B------:R-:W-:-:S04]  /*10310*/  MOV R5, 0x400 ;  /* 0x0000040000057802 */ /* 0x000fc80000000f00 */
[----:B-1----:R-:W-:Y:S01]  /*10320*/  LEA R7, R6, R5, 0x18 ;  /* 0x0000000506077211 */ /* 0x002fe200078ec0ff */
[----:B------:R-:W-:-:S03]  /*10330*/  IMAD.MOV.U32 R6, RZ, RZ, 0x1 ;  /* 0x00000001ff067424 */ /* 0x000fc600078e00ff */
[----:B------:R-:W-:Y:S02]  /*10340*/  LEA R5, R4, R7, 0x3 ;  /* 0x0000000704057211 */ /* 0x000fe400078e18ff */
[----:B------:R-:W-:-:S04]  /*10350*/  SHF.L.U32 R6, R6, 0x1f, RZ ;  /* 0x0000001f06067819 */ /* 0x000fc800000006ff */
[----:B------:R-:W1:Y:S02]  /*10360*/  SYNCS.PHASECHK.TRANS64.TRYWAIT P0, [R5+URZ+0x30060], R6 ;  /* 0x03006006050075a7 */ /* 0x000e64000800017f */
[----:B-1----:R-:W-:Y:S05]  /*10370*/  @!P0 BRA `(.L_x_86) ;  /* 0x0000000c00c88947 */ /* 0x002fea0003800000 */
.L_x_115:
[----:B------:R-:W-:Y:S01]  /*10380*/  ULOP3.LUT UR5, UR4, 0x2, URZ, 0xfc, !UPT ;  /* 0x0000000204057892 */ /* 0x000fe2000f8efc3f */
[----:B-1----:R-:W-:-:S03]  /*10390*/  @P2 IMAD.MOV.U32 R6, RZ, RZ, 0x4000 ;  /* 0x00004000ff062424 */ /* 0x002fc600078e00ff */
[----:B------:R-:W-:Y:S01]  /*103a0*/  UPRMT UR5, UR5, 0x9910, URZ ;  /* 0x0000991005057896 */ /* 0x000fe2000800003f */
[----:B------:R1:W-:Y:S03]  /*103b0*/  @P2 SYNCS.ARRIVE.TRANS64 RZ, [R5+URZ+0x30050], R6 ;  /* 0x0300500605ff29a7 */ /* 0x0003e6000800003f */
[----:B------:R-:W-:-:S06]  /*103c0*/  UISETP.NE.AND UP0, UPT, UR5, 0x2, UPT ;  /* 0x000000020500788c */ /* 0x000fcc000bf05270 */
[----:B------:R-:W-:-:S13]  /*103d0*/  PLOP3.LUT P0, PT, PT, PT, UP0, 0x80, 0x0 ;  /* 0x000000000000781c */ /* 0x000fda0003f0f008 */
[----:B-1----:R-:W-:Y:S05]  /*103e0*/  @P0 BRA `(.L_x_87) ;  /* 0x0000000000040947 */ /* 0x002fea0003800000 */
[----:B------:R-:W-:Y:S01]  /*103f0*/  BPT.TRAP 0x1 ;  /* 0x000000040000795c */ /* 0x000fe20000300000 */
.L_x_87:
[----:B------:R-:W-:-:S04]  /*10400*/  LOP3.LUT P0, RZ, R0, 0x1f, RZ, 0xc0, !PT ;  /* 0x0000001f00ff7812 */ /* 0x000fc8000780c0ff */
[----:B------:R-:W-:-:S13]  /*10410*/  PLOP3.LUT P0, PT, P0, P2, PT, 0x2a, 0x0 ;  /* 0x000000000000781c */ /* 0x000fda0000704572 */
[----:B------:R-:W-:Y:S05]  /*10420*/  @P0 BRA `(.L_x_88) ;  /* 0x0000000000040947 */ /* 0x000fea0003800000 */
[----:B------:R-:W-:Y:S01]  /*10430*/  BPT.TRAP 0x1 ;  /* 0x000000040000795c */ /* 0x000fe20000300000 */
.L_x_88:
[----:B------:R-:W-:Y:S01]  /*10440*/  R2UR UR24, R4 ;  /* 0x00000000041872ca */ /* 0x000fe200000e0000 */
[----:B------:R-:W-:Y:S01]  /*10450*/  ULDC.64 UR6, c[0x0][0x198] ;  /* 0x0000660000067ab9 */ /* 0x000fe20000000a00 */
[----:B------:R-:W-:Y:S01]  /*10460*/  R2UR UR5, R7 ;  /* 0x00000000070572ca */ /* 0x000fe200000e0000 */
[----:B------:R-:W-:Y:S01]  /*10470*/  UIADD3 UR6, UP0, UR6, 0xf0, URZ ;  /* 0x000000f006067890 */ /* 0x000fe2000ff1e03f */
[----:B------:R-:W-:Y:S01]  /*10480*/  R2UR UR27, R8 ;  /* 0x00000000081b72ca */ /* 0x000fe200000e0000 */
[----:B------:R-:W-:Y:S01]  /*10490*/  UMOV UR8, 0x0 ;  /* 0x0000000000087882 */ /* 0x000fe20000000000 */
[----:B------:R-:W-:Y:S01]  /*104a0*/  R2UR UR25, R5 ;  /* 0x00000000051972ca */ /* 0x000fe200000e0000 */
[----:B------:R-:W-:Y:S01]  /*104b0*/  UIADD3.X UR7, URZ, UR7, URZ, UP0, !UPT ;  /* 0x000000073f077290 */ /* 0x000fe200087fe43f */
[----:B------:R-:W-:Y:S01]  /*104c0*/  UMOV UR9, 0x10000000 ;  /* 0x1000000000097882 */ /* 0x000fe20000000000 */
[----:B------:R-:W-:Y:S01]  /*104d0*/  UMOV UR26, URZ ;  /* 0x0000003f001a7c82 */ /* 0x000fe20008000000 */
[----:B------:R-:W-:Y:S01]  /*104e0*/  UMOV UR28, UR20 ;  /* 0x00000014001c7c82 */ /* 0x000fe20008000000 */
[----:B------:R-:W-:Y:S01]  /*104f0*/  UMOV UR29, UR21 ;  /* 0x00000015001d7c82 */ /* 0x000fe20008000000 */
[----:B------:R-:W-:-:S03]  /*10500*/  UMOV UR18, 0x80 ;  /* 0x0000008000127882 */ /* 0x000fc60000000000 */
[----:B------:R-:W-:Y:S02]  /*10510*/  ULEA UR24, UR24, UR5, 0xe ;  /* 0x0000000518187291 */ /* 0x000fe4000f8e703f */
[----:B------:R-:W-:Y:S02]  /*10520*/  UIADD3 UR27, UR11, UR27, URZ ;  /* 0x0000001b0b1b7290 */ /* 0x000fe4000fffe03f */
[----:B------:R-:W-:Y:S02]  /*10530*/  UIADD3 UR25, UR25, 0x30050, URZ ;  /* 0x0003005019197890 */ /* 0x000fe4000fffe03f */
[----:B------:R-:W-:-:S03]  /*10540*/  UIADD3 UR16, UR24, 0x2000, URZ ;  /* 0x0000200018107890 */ /* 0x000fc6000fffe03f */
[----:B------:R-:W-:Y:S02]  /*10550*/  UMOV UR19, UR27 ;  /* 0x0000001b00137c82 */ /* 0x000fe40008000000 */
[----:B------:R-:W-:Y:S02]  /*10560*/  UMOV UR17, UR25 ;  /* 0x0000001900117c82 */ /* 0x000fe40008000000 */
[----:B------:R1:W-:Y:S02]  /*10570*/  UTMALDG.4D [UR24], [UR6], desc[UR8] ;  /* 0x00000818060075b4 */ /* 0x0003e40008019000 */
[----:B------:R1:W-:Y:S02]  /*10580*/  UTMALDG.4D [UR16], [UR6], desc[UR8] ;  /* 0x00000810060075b4 */ /* 0x0003e40008019000 */
[----:B-1----:R-:W-:Y:S01]  /*10590*/  NOP ;  /* 0x0000000000007918 */ /* 0x002fe20000000000 */
.L_x_85:
[----:B------:R-:W-:Y:S05]  /*105a0*/  BSYNC B0 ;  /* 0x0000000000007941 */ /* 0x000fea0003800000 */
.L_x_84:
[----:B------:R-:W-:Y:S01]  /*105b0*/  BSSY B0, `(.L_x_89) ;  /* 0x0000027000007945 */ /* 0x000fe20003800000 */
[----:B------:R-:W-:-:S03]  /*105c0*/  IMAD.MOV.U32 R8, RZ, RZ, RZ ;  /* 0x000000ffff087224 */ /* 0x000fc600078e00ff */
[----:B------:R-:W-:Y:S05]  /*105d0*/  @!P4 BRA `(.L_x_90) ;  /* 0x000000000090c947 */ /* 0x000fea0003800000 */
[----:B------:R-:W1:Y:S01]  /*105e0*/  S2R R5, SR_CgaCtaId ;  /* 0x0000000000057919 */ /* 0x000e620000008800 */
[----:B------:R-:W-:Y:S02]  /*105f0*/  MOV R4, 0x400 ;  /* 0x0000040000047802 */ /* 0x000fe40000000f00 */
[----:B------:R-:W-:-:S04]  /*10600*/  MOV R7, 0x1 ;  /* 0x0000000100077802 */ /* 0x000fc80000000f00 */
[----:B------:R-:W-:Y:S02]  /*10610*/  SHF.L.U32 R7, R7, 0x1f, RZ ;  /* 0x0000001f07077819 */ /* 0x000fe400000006ff */
[----:B-1----:R-:W-:-:S05]  /*10620*/  LEA R5, R5, R4, 0x18 ;  /* 0x0000000405057211 */ /* 0x002fca00078ec0ff */
[----:B------:R-:W-:-:S04]  /*10630*/  IMAD R4, R2, 0x8, R5 ;  /* 0x0000000802047824 */ /* 0x000fc800078e0205 */
[----:B------:R-:W1:Y:S02]  /*10640*/  SYNCS.PHASECHK.TRANS64.TRYWAIT P0, [R4+URZ+0x30028], R7 ;  /* 0x03002807040075a7 */ /* 0x000e64000800017f */
[----:B-1----:R-:W-:Y:S05]  /*10650*/  @!P0 BRA `(.L_x_91) ;  /* 0x0000000c00248947 */ /* 0x002fea0003800000 */
.L_x_116:
        /* <DEDUP_REMOVED lines=8> */
.L_x_92:
[----:B------:R-:W-:-:S04]  /*106e0*/  LOP3.LUT P0, RZ, R0, 0x1f, RZ, 0xc0, !PT ;  /* 0x0000001f00ff7812 */ /* 0x000fc8000780c0ff */
[----:B------:R-:W-:-:S13]  /*106f0*/  PLOP3.LUT P0, PT, P0, P2, PT, 0x2a, 0x0 ;  /* 0x000000000000781c */ /* 0x000fda0000704572 */
[----:B------:R-:W-:Y:S05]  /*10700*/  @P0 BRA `(.L_x_93) ;  /* 0x0000000000040947 */ /* 0x000fea0003800000 */
[----:B------:R-:W-:Y:S01]  /*10710*/  BPT.TRAP 0x1 ;  /* 0x000000040000795c */ /* 0x000fe20000300000 */
.L_x_93:
[----:B------:R-:W-:Y:S01]  /*10720*/  LEA R5, R2, R5, 0xf ;  /* 0x0000000502057211 */ /* 0x000fe200078e78ff */
[----:B------:R-:W-:Y:S01]  /*10730*/  ULDC.64 UR6, c[0x0][0x198] ;  /* 0x0000660000067ab9 */ /* 0x000fe20000000a00 */
[----:B------:R-:W-:Y:S01]  /*10740*/  R2UR UR17, R4 ;  /* 0x00000000041172ca */ /* 0x000fe200000e0000 */
[----:B------:R-:W-:Y:S01]  /*10750*/  UIADD3 UR6, UP0, UR6, 0x2f0, URZ ;  /* 0x000002f006067890 */ /* 0x000fe2000ff1e03f */
[----:B------:R-:W-:Y:S01]  /*10760*/  R2UR UR16, R5 ;  /* 0x00000000051072ca */ /* 0x000fe200000e0000 */
[----:B------:R-:W-:Y:S01]  /*10770*/  UMOV UR8, 0x0 ;  /* 0x0000000000087882 */ /* 0x000fe20000000000 */
[----:B------:R-:W-:Y:S01]  /*10780*/  UMOV UR9, 0x10000000 ;  /* 0x1000000000097882 */ /* 0x000fe20000000000 */
[----:B------:R-:W-:Y:S01]  /*10790*/  UIADD3.X UR7, URZ, UR7, URZ, UP0, !UPT ;  /* 0x000000073f077290 */ /* 0x000fe200087fe43f */
[----:B------:R-:W-:Y:S01]  /*107a0*/  VIADD R2, R2, 0x1 ;  /* 0x0000000102027836 */ /* 0x000fe20000000000 */
[----:B------:R-:W-:Y:S01]  /*107b0*/  UMOV UR18, URZ ;  /* 0x0000003f00127c82 */ /* 0x000fe20008000000 */
[----:B------:R-:W-:Y:S01]  /*107c0*/  UMOV UR19, URZ ;  /* 0x0000003f00137c82 */ /* 0x000fe20008000000 */
[----:B------:R-:W-:-:S04]  /*107d0*/  IMAD.MOV.U32 R8, RZ, RZ, 0x1 ;  /* 0x00000001ff087424 */ /* 0x000fc800078e00ff */
[----:B------:R-:W-:Y:S02]  /*107e0*/  UIADD3 UR17, UR17, 0x30000, URZ ;  /* 0x0003000011117890 */ /* 0x000fe4000fffe03f */
[----:B------:R-:W-:-:S09]  /*107f0*/  UIADD3 UR16, UR16, 0x8000, URZ ;  /* 0x0000800010107890 */ /* 0x000fd2000fffe03f */
[----:B------:R1:W-:Y:S02]  /*10800*/  UTMALDG.4D [UR16], [UR6], desc[UR8] ;  /* 0x00000810060075b4 */ /* 0x0003e40008019000 */
[----:B-1----:R-:W-:Y:S01]  /*10810*/  NOP ;  /* 0x0000000000007918 */ /* 0x002fe20000000000 */
.L_x_90:
[----:B------:R-:W-:Y:S05]  /*10820*/  BSYNC B0 ;  /* 0x0000000000007941 */ /* 0x000fea0003800000 */
.L_x_89:
[----:B------:R-:W-:-:S13]  /*10830*/  ISETP.GE.AND P0, PT, R3, 0x81, PT ;  /* 0x000000810300780c */ /* 0x000fda0003f06270 */
[----:B------:R-:W-:Y:S05]  /*10840*/  @!P0 EXIT ;  /* 0x000000000000894d */ /* 0x000fea0003800000 */
[----:B------:R-:W-:Y:S01]  /*10850*/  IADD3 R3, R3, 0x7f, RZ ;  /* 0x0000007f03037810 */ /* 0x000fe20007ffe0ff */
[----:B------:R-:W-:Y:S01]  /*10860*/  BSSY B0, `(.L_x_94) ;  /* 0x0000062000007945 */ /* 0x000fe20003800000 */
[----:B------:R-:W-:Y:S02]  /*10870*/  LOP3.LUT P0, RZ, R0, 0x1f, RZ, 0xc0, !PT ;  /* 0x0000001f00ff7812 */ /* 0x000fe4000780c0ff */
[----:B------:R-:W-:Y:S02]  /*10880*/  SHF.R.S32.HI R0, RZ, 0x1f, R3 ;  /* 0x0000001fff007819 */ /* 0x000fe40000011403 */
[----:B------:R-:W-:Y:S02]  /*10890*/  PLOP3.LUT P0, PT, P0, P2, PT, 0x2a, 0x0 ;  /* 0x000000000000781c */ /* 0x000fe40000704572 */
[----:B------:R-:W-:Y:S01]  /*108a0*/  LEA.HI R0, R0, R3, RZ, 0x7 ;  /* 0x0000000300007211 */ /* 0x000fe200078f38ff */
[----:B------:R-:W-:-:S03]  /*108b0*/  IMAD.U32 R3, RZ, RZ, UR4 ;  /* 0x00000004ff037e24 */ /* 0x000fc6000f8e00ff */
[----:B------:R-:W-:Y:S02]  /*108c0*/  SHF.R.S32.HI R4, RZ, 0x7, R0 ;  /* 0x00000007ff047819 */ /* 0x000fe40000011400 */
[----:B------:R-:W-:Y:S02]  /*108d0*/  LOP3.LUT R0, R3, 0x2, RZ, 0xfc, !PT ;  /* 0x0000000203007812 */ /* 0x000fe400078efcff */
[----:B------:R-:W-:Y:S01]  /*108e0*/  MOV R3, 0x1 ;  /* 0x0000000100037802 */ /* 0x000fe20000000f00 */
[----:B------:R-:W-:-:S07]  /*108f0*/  IMAD.SHL.U32 R4, R4, 0x2, RZ ;  /* 0x0000000204047824 */ /* 0x000fce00078e00ff */
.L_x_105:
[----:B------:R-:W-:Y:S04]  /*10900*/  BSSY B1, `(.L_x_95) ;  /* 0x000002c000017945 */ /* 0x000fe80003800000 */
[----:B------:R-:W-:Y:S05]  /*10910*/  @!P3 BRA `(.L_x_96) ;  /* 0x0000000000a8b947 */ /* 0x000fea0003800000 */
[----:B------:R-:W1:Y:S01]  /*10920*/  S2R R6, SR_CgaCtaId ;  /* 0x0000000000067919 */ /* 0x000e620000008800 */
[----:B------:R-:W-:-:S04]  /*10930*/  MOV R5, 0x400 ;  /* 0x0000040000057802 */ /* 0x000fc80000000f00 */
[----:B-1----:R-:W-:Y:S02]  /*10940*/  LEA R7, R6, R5, 0x18 ;  /* 0x0000000506077211 */ /* 0x002fe400078ec0ff */
[----:B------:R-:W-:-:S03]  /*10950*/  SHF.L.U32 R5, R3, 0x1f, RZ ;  /* 0x0000001f03057819 */ /* 0x000fc600000006ff */
[----:B------:R-:W-:-:S04]  /*10960*/  IMAD R6, R2, 0x8, R7 ;  /* 0x0000000802067824 */ /* 0x000fc800078e0207 */
[----:B------:R-:W1:Y:S02]  /*10970*/  SYNCS.PHASECHK.TRANS64.TRYWAIT P4, [R6+URZ+0x30028], R5 ;  /* 0x03002805060075a7 */ /* 0x000e64000808017f */
[----:B-1----:R-:W-:Y:S05]  /*10980*/  @!P4 BRA `(.L_x_97) ;  /* 0x00000008006cc947 */ /* 0x002fea0003800000 */
.L_x_117:
[----:B-1----:R-:W-:-:S04]  /*10990*/  @P2 IMAD.MOV.U32 R5, RZ, RZ, 0x8000 ;  /* 0x00008000ff052424 */ /* 0x002fc800078e00ff */
[----:B------:R1:W-:Y:S02]  /*109a0*/  @P2 SYNCS.ARRIVE.TRANS64 RZ, [R6+URZ+0x30000], R5 ;  /* 0x0300000506ff29a7 */ /* 0x0003e4000800003f */
[----:B-1----:R-:W-:-:S04]  /*109b0*/  PRMT R5, R0, 0x9910, RZ ;  /* 0x0000991000057816 */ /* 0x002fc800000000ff */
[----:B------:R-:W-:-:S13]  /*109c0*/  ISETP.NE.AND P4, PT, R5, 0x2, PT ;  /* 0x000000020500780c */ /* 0x000fda0003f85270 */
[----:B------:R-:W-:Y:S05]  /*109d0*/  @P4 BRA `(.L_x_98) ;  /* 0x0000000000044947 */ /* 0x000fea0003800000 */
[----:B------:R-:W-:Y:S01]  /*109e0*/  BPT.TRAP 0x1 ;  /* 0x000000040000795c */ /* 0x000fe20000300000 */
.L_x_98:
[----:B------:R-:W-:Y:S05]  /*109f0*/  @P0 BRA `(.L_x_99) ;  /* 0x0000000000040947 */ /* 0x000fea0003800000 */
[----:B------:R-:W-:Y:S01]  /*10a00*/  BPT.TRAP 0x1 ;  /* 0x000000040000795c */ /* 0x000fe20000300000 */
.L_x_99:
[----:B------:R-:W-:Y:S01]  /*10a10*/  LEA R7, R2, R7, 0xf ;  /* 0x0000000702077211 */ /* 0x000fe200078e78ff */
[----:B------:R-:W-:Y:S01]  /*10a20*/  ULDC.64 UR6, c[0x0][0x198] ;  /* 0x0000660000067ab9 */ /* 0x000fe20000000a00 */
[----:B------:R-:W-:Y:S01]  /*10a30*/  R2UR UR17, R6 ;  /* 0x00000000061172ca */ /* 0x000fe200000e0000 */
[----:B------:R-:W-:Y:S01]  /*10a40*/  UIADD3 UR6, UP0, UR6, 0x1f0, URZ ;  /* 0x000001f006067890 */ /* 0x000fe2000ff1e03f */
[----:B------:R-:W-:Y:S01]  /*10a50*/  R2UR UR24, R7 ;  /* 0x00000000071872ca */ /* 0x000fe200000e0000 */
[----:B------:R-:W-:Y:S01]  /*10a60*/  UMOV UR8, 0x0 ;  /* 0x0000000000087882 */ /* 0x000fe20000000000 */
[----:B------:R-:W-:Y:S01]  /*10a70*/  R2UR UR19, R8 ;  /* 0x00000000081372ca */ /* 0x000fe200000e0000 */
[----:B------:R-:W-:Y:S01]  /*10a80*/  UIADD3.X UR7, URZ, UR7, URZ, UP0, !UPT ;  /* 0x000000073f077290 */ /* 0x000fe200087fe43f */
[----:B------:R-:W-:Y:S01]  /*10a90*/  VIADD R5, R2, 0x1 ;  /* 0x0000000102057836 */ /* 0x000fe20000000000 */
[----:B------:R-:W-:Y:S01]  /*10aa0*/  UMOV UR9, 0x10000000 ;  /* 0x1000000000097882 */ /* 0x000fe20000000000 */
[----:B------:R-:W-:Y:S01]  /*10ab0*/  UMOV UR18, URZ ;  /* 0x0000003f00127c82 */ /* 0x000fe20008000000 */
[----:B------:R-:W-:Y:S01]  /*10ac0*/  UMOV UR26, 0x80 ;  /* 0x00000080001a7882 */ /* 0x000fe20000000000 */
[----:B------:R-:W-:Y:S01]  /*10ad0*/  UMOV UR28, UR20 ;  /* 0x00000014001c7c82 */ /* 0x000fe20008000000 */
[----:B------:R-:W-:Y:S01]  /*10ae0*/  UMOV UR29, UR21 ;  /* 0x00000015001d7c82 */ /* 0x000fe20008000000 */
[----:B------:R-:W-:Y:S01]  /*10af0*/  ISETP.NE.AND P4, PT, R5, 0x5, PT ;  /* 0x000000050500780c */ /* 0x000fe20003f85270 */
[----:B------:R-:W-:-:S02]  /*10b00*/  UIADD3 UR17, UR17, 0x30000, URZ ;  /* 0x0003000011117890 */ /* 0x000fc4000fffe03f */
[----:B------:R-:W-:Y:S01]  /*10b10*/  UIADD3 UR16, UR24, 0x8000, URZ ;  /* 0x0000800018107890 */ /* 0x000fe2000fffe03f */
[----:B------:R-:W-:Y:S01]  /*10b20*/  SEL R2, RZ, 0x1, P4 ;  /* 0x00000001ff027807 */ /* 0x000fe20002000000 */
[----:B------:R-:W-:Y:S02]  /*10b30*/  USHF.L.U32 UR19, UR19, 0x7, URZ ;  /* 0x0000000713137899 */ /* 0x000fe4000800063f */
[----:B------:R-:W-:Y:S01]  /*10b40*/  UIADD3 UR24, UR24, 0xc000, URZ ;  /* 0x0000c00018187890 */ /* 0x000fe2000fffe03f */
[----:B------:R-:W-:Y:S01]  /*10b50*/  LOP3.LUT R3, R3, R2, RZ, 0x3c, !PT ;  /* 0x0000000203037212 */ /* 0x000fe200078e3cff */
[----:B------:R-:W-:Y:S01]  /*10b60*/  UMOV UR25, UR17 ;  /* 0x0000001100197c82 */ /* 0x000fe20008000000 */
[----:B------:R-:W-:Y:S02]  /*10b70*/  SEL R2, R5, RZ, P4 ;  /* 0x000000ff05027207 */ /* 0x000fe40002000000 */
[----:B------:R-:W-:Y:S02]  /*10b80*/  UMOV UR27, UR19 ;  /* 0x00000013001b7c82 */ /* 0x000fe40008000000 */
[----:B------:R1:W-:Y:S02]  /*10b90*/  UTMALDG.4D [UR16], [UR6], desc[UR8] ;  /* 0x00000810060075b4 */ /* 0x0003e40008019000 */
[----:B------:R1:W-:Y:S02]  /*10ba0*/  UTMALDG.4D [UR24], [UR6], desc[UR8] ;  /* 0x00000818060075b4 */ /* 0x0003e40008019000 */
[----:B-1----:R-:W-:Y:S01]  /*10bb0*/  NOP ;  /* 0x0000000000007918 */ /* 0x002fe20000000000 */
.L_x_96:
[----:B------:R-:W-:Y:S05]  /*10bc0*/  BSYNC B1 ;  /* 0x0000000000017941 */ /* 0x000fea0003800000 */
.L_x_95:
[----:B------:R-:W-:Y:S01]  /*10bd0*/  ISETP.LT.OR P4, PT, R4, 0x4, !P3 ;  /* 0x000000040400780c */ /* 0x000fe20005f81670 */
[----:B------:R-:W-:-:S12]  /*10be0*/  BSSY B1, `(.L_x_100) ;  /* 0x0000026000017945 */ /* 0x000fd80003800000 */
[----:B------:R-:W-:Y:S05]  /*10bf0*/  @P4 BRA `(.L_x_101) ;  /* 0x0000000000904947 */ /* 0x000fea0003800000 */
[----:B------:R-:W1:Y:S01]  /*10c00*/  S2R R6, SR_CgaCtaId ;  /* 0x0000000000067919 */ /* 0x000e620000008800 */
[----:B------:R-:W-:Y:S02]  /*10c10*/  MOV R5, 0x400 ;  /* 0x0000040000057802 */ /* 0x000fe40000000f00 */
[----:B------:R-:W-:Y:S02]  /*10c20*/  SHF.L.U32 R7, R3, 0x1f, RZ ;  /* 0x0000001f03077819 */ /* 0x000fe400000006ff */
[----:B-1----:R-:W-:-:S05]  /*10c30*/  LEA R5, R6, R5, 0x18 ;  /* 0x0000000506057211 */ /* 0x002fca00078ec0ff */
[----:B------:R-:W-:-:S04]  /*10c40*/  IMAD R6, R2, 0x8, R5 ;  /* 0x0000000802067824 */ /* 0x000fc800078e0205 */
[----:B------:R-:W1:Y:S02]  /*10c50*/  SYNCS.PHASECHK.TRANS64.TRYWAIT P4, [R6+URZ+0x30028], R7 ;  /* 0x03002807060075a7 */ /* 0x000e64000808017f */
[----:B-1----:R-:W-:Y:S05]  /*10c60*/  @!P4 BRA `(.L_x_102) ;  /* 0x0000000400c8c947 */ /* 0x002fea0003800000 */
.L_x_118:
[----:B-1----:R-:W-:-:S04]  /*10c70*/  @P1 MOV R7, 0x8000 ;  /* 0x0000800000071802 */ /* 0x002fc80000000f00 */
[----:B------:R1:W-:Y:S02]  /*10c80*/  @P1 SYNCS.ARRIVE.TRANS64 RZ, [R6+URZ+0x30000], R7 ;  /* 0x0300000706ff19a7 */ /* 0x0003e4000800003f */
[----:B-1----:R-:W-:-:S04]  /*10c90*/  PRMT R7, R0, 0x9910, RZ ;  /* 0x0000991000077816 */ /* 0x002fc800000000ff */
[----:B------:R-:W-:-:S13]  /*10ca0*/  ISETP.NE.AND P4, PT, R7, 0x2, PT ;  /* 0x000000020700780c */ /* 0x000fda0003f85270 */
[----:B------:R-:W-:Y:S05]  /*10cb0*/  @P4 BRA `(.L_x_103) ;  /* 0x0000000000044947 */ /* 0x000fea0003800000 */
[----:B------:R-:W-:Y:S01]  /*10cc0*/  BPT.TRAP 0x1 ;  /* 0x000000040000795c */ /* 0x000fe20000300000 */
.L_x_103:
[----:B------:R-:W-:Y:S05]  /*10cd0*/  @P0 BRA `(.L_x_104) ;  /* 0x0000000000040947 */ /* 0x000fea0003800000 */
[----:B------:R-:W-:Y:S01]  /*10ce0*/  BPT.TRAP 0x1 ;  /* 0x000000040000795c */ /* 0x000fe20000300000 */
.L_x_104:
[----:B------:R-:W-:Y:S01]  /*10cf0*/  IMAD R5, R2, 0x8000, R5 ;  /* 0x0000800002057824 */ /* 0x000fe200078e0205 */
[----:B------:R-:W-:Y:S01]  /*10d00*/  R2UR UR17, R6 ;  /* 0x00000000061172ca */ /* 0x000fe200000e0000 */
        /* <DEDUP_REMOVED lines=9> */
[----:B------:R-:W-:-:S03]  /*10da0*/  IADD3 R8, R8, 0x1, RZ ;  /* 0x0000000108087810 */ /* 0x000fc60007ffe0ff */
[----:B------:R-:W-:Y:S01]  /*10db0*/  UIADD3 UR17, UR17, 0x30000, URZ ;  /* 0x0003000011117890 */ /* 0x000fe2000fffe03f */
[C---:B------:R-:W-:Y:S01]  /*10dc0*/  ISETP.NE.AND P4, PT, R2.reuse, 0x5, PT ;  /* 0x000000050200780c */ /* 0x040fe20003f85270 */
[----:B------:R-:W-:Y:S02]  /*10dd0*/  USHF.L.U32 UR18, UR18, 0x7, URZ ;  /* 0x0000000712127899 */ /* 0x000fe4000800063f */
[----:B------:R-:W-:Y:S01]  /*10de0*/  UIADD3 UR16, UR16, 0x8000, URZ ;  /* 0x0000800010107890 */ /* 0x000fe2000fffe03f */
[----:B------:R-:W-:Y:S02]  /*10df0*/  SEL R6, RZ, 0x1, P4 ;  /* 0x00000001ff067807 */ /* 0x000fe40002000000 */
[----:B------:R-:W-:Y:S02]  /*10e00*/  SEL R2, R2, RZ, P4 ;  /* 0x000000ff02027207 */ /* 0x000fe40002000000 */
[----:B------:R-:W-:-:S04]  /*10e10*/  LOP3.LUT R3, R3, R6, RZ, 0x3c, !PT ;  /* 0x0000000603037212 */ /* 0x000fc800078e3cff */
[----:B------:R1:W-:Y:S02]  /*10e20*/  UTMALDG.4D [UR16], [UR6], desc[UR8] ;  /* 0x00000810060075b4 */ /* 0x0003e40008019000 */
[----:B-1----:R-:W-:Y:S01]  /*10e30*/  NOP ;  /* 0x0000000000007918 */ /* 0x002fe20000000000 */
.L_x_101:
[----:B------:R-:W-:Y:S05]  /*10e40*/  BSYNC B1 ;  /* 0x0000000000017941 */ /* 0x000fea0003800000 */
.L_x_100:
[C---:B------:R-:W-:Y:S01]  /*10e50*/  ISETP.GT.AND P4, PT, R4.reuse, 0x4, PT ;  /* 0x000000040400780c */ /* 0x040fe20003f84270 */
[----:B------:R-:W-:-:S12]  /*10e60*/  VIADD R4, R4, 0xfffffffe ;  /* 0xfffffffe04047836 */ /* 0x000fd80000000000 */
[----:B------:R-:W-:Y:S05]  /*10e70*/  @P4 BRA `(.L_x_105) ;  /* 0xfffffff800a04947 */ /* 0x000fea000383ffff */
[----:B------:R-:W-:Y:S05]  /*10e80*/  BSYNC B0 ;  /* 0x0000000000007941 */ /* 0x000fea0003800000 */
.L_x_94:
[----:B------:R-:W-:Y:S05]  /*10e90*/  EXIT ;  /* 0x000000000000794d */ /* 0x000fea0003800000 */
.L_x_15:
[----:B--2---:R-:W-:-:S04]  /*10ea0*/  IMAD.U32 R3, RZ, RZ, UR8 ;  /* 0x00000008ff037e24 */ /* 0x004fc8000f8e00ff */
[----:B------:R2:W3:Y:S03]  /*10eb0*/  SYNCS.PHASECHK.TRANS64.TRYWAIT P1, [R3+URZ+0x30050], R4 ;  /* 0x03005004030075a7 */ /* 0x0004e6000802017f */
[----:B---3--:R-:W-:Y:S05]  /*10ec0*/  @!P1 NANOSLEEP.SYNCS 0x989680 ;  /* 0x009896800000995d */ /* 0x008fea0003900000 */
[----:B------:R-:W3:Y:S02]  /*10ed0*/  @!P1 SYNCS.PHASECHK.TRANS64 P1, [R3+URZ+0x30050], R4 ;  /* 0x03005004030095a7 */ /* 0x000ee4000802007f */
[----:B---3--:R-:W-:Y:S05]  /*10ee0*/  @!P1 BRA `(.L_x_15) ;  /* 0xfffffffc00ec9947 */ /* 0x008fea000383ffff */
[----:B------:R-:W-:Y:S05]  /*10ef0*/  BRA `(.L_x_106) ;  /* 0xfffffefc00bc7947 */ /* 0x000fea000383ffff */
.L_x_17:
[----:B--2---:R-:W-:-:S04]  /*10f00*/  MOV R3, UR37 ;  /* 0x0000002500037c02 */ /* 0x004fc80008000f00 */
[----:B------:R2:W3:Y:S03]  /*10f10*/  SYNCS.PHASECHK.TRANS64.TRYWAIT P1, [R3+URZ+0x30000], R2 ;  /* 0x03000002030075a7 */ /* 0x0004e6000802017f */
[----:B---3--:R-:W-:Y:S05]  /*10f20*/  @!P1 NANOSLEEP.SYNCS 0x989680 ;  /* 0x009896800000995d */ /* 0x008fea0003900000 */
[----:B------:R-:W3:Y:S02]  /*10f30*/  @!P1 SYNCS.PHASECHK.TRANS64 P1, [R3+URZ+0x30000], R2 ;  /* 0x03000002030095a7 */ /* 0x000ee4000802007f */
[----:B---3--:R-:W-:Y:S05]  /*10f40*/  @!P1 BRA `(.L_x_17) ;  /* 0xfffffffc00ec9947 */ /* 0x008fea000383ffff */
[----:B------:R-:W-:Y:S05]  /*10f50*/  BRA `(.L_x_107) ;  /* 0xfffffefc00c47947 */ /* 0x000fea000383ffff */
.L_x_18:
[----:B--2---:R-:W-:-:S04]  /*10f60*/  IMAD.U32 R4, RZ, RZ, UR39 ;  /* 0x00000027ff047e24 */ /* 0x004fc8000f8e00ff */
[----:B------:R2:W3:Y:S03]  /*10f70*/  SYNCS.PHASECHK.TRANS64.TRYWAIT P1, [R4+URZ+-0x8], R3 ;  /* 0xfffff803040075a7 */ /* 0x0004e6000802017f */
[----:B---3--:R-:W-:Y:S05]  /*10f80*/  @!P1 NANOSLEEP.SYNCS 0x989680 ;  /* 0x009896800000995d */ /* 0x008fea0003900000 */
[----:B------:R-:W3:Y:S02]  /*10f90*/  @!P1 SYNCS.PHASECHK.TRANS64 P1, [R4+URZ+-0x8], R3 ;  /* 0xfffff803040095a7 */ /* 0x000ee4000802007f */
[----:B---3--:R-:W-:Y:S05]  /*10fa0*/  @!P1 BRA `(.L_x_18) ;  /* 0xfffffffc00ec9947 */ /* 0x008fea000383ffff */
[----:B------:R-:W-:Y:S05]  /*10fb0*/  BRA `(.L_x_108) ;  /* 0xfffffefc00c07947 */ /* 0x000fea000383ffff */
.L_x_20:
[----:B-1----:R-:W-:-:S04]  /*10fc0*/  IMAD.U32 R13, RZ, RZ, UR37 ;  /* 0x00000025ff0d7e24 */ /* 0x002fc8000f8e00ff */
[----:B------:R1:W2:Y:S03]  /*10fd0*/  SYNCS.PHASECHK.TRANS64.TRYWAIT P2, [R13+URZ+0x30008], R2 ;  /* 0x030008020d0075a7 */ /* 0x0002a6000804017f */
[----:B--2---:R-:W-:Y:S05]  /*10fe0*/  @!P2 NANOSLEEP.SYNCS 0x989680 ;  /* 0x009896800000a95d */ /* 0x004fea0003900000 */
[----:B------:R-:W2:Y:S02]  /*10ff0*/  @!P2 SYNCS.PHASECHK.TRANS64 P2, [R13+URZ+0x30008], R2 ;  /* 0x030008020d00a5a7 */ /* 0x000ea4000804007f */
[----:B--2---:R-:W-:Y:S05]  /*11000*/  @!P2 BRA `(.L_x_20) ;  /* 0xfffffffc00eca947 */ /* 0x004fea000383ffff */
[----:B------:R-:W-:Y:S05]  /*11010*/  BRA `(.L_x_109) ;  /* 0xffffff3c00787947 */ /* 0x000fea000383ffff */
.L_x_25:
[----:B-1----:R-:W-:-:S04]  /*11020*/  MOV R8, UR4 ;  /* 0x0000000400087c02 */ /* 0x002fc80008000f00 */
[----:B------:R1:W2:Y:S03]  /*11030*/  SYNCS.PHASECHK.TRANS64.TRYWAIT P3, [R8+URZ+0x30000], R7 ;  /* 0x03000007080075a7 */ /* 0x0002a6000806017f */
[----:B--2---:R-:W-:Y:S05]  /*11040*/  @!P3 NANOSLEEP.SYNCS 0x989680 ;  /* 0x009896800000b95d */ /* 0x004fea0003900000 */
[----:B------:R-:W2:Y:S02]  /*11050*/  @!P3 SYNCS.PHASECHK.TRANS64 P3, [R8+URZ+0x30000], R7 ;  /* 0x030000070800b5a7 */ /* 0x000ea4000806007f */
[----:B--2---:R-:W-:Y:S05]  /*11060*/  @!P3 BRA `(.L_x_25) ;  /* 0xfffffffc00ecb947 */ /* 0x004fea000383ffff */
[----:B------:R-:W-:Y:S05]  /*11070*/  BRA `(.L_x_110) ;  /* 0xffffff40003c7947 */ /* 0x000fea000383ffff */
.L_x_29:
[----:B-1----:R-:W-:-:S04]  /*11080*/  IMAD.U32 R16, RZ, RZ, UR4 ;  /* 0x00000004ff107e24 */ /* 0x002fc8000f8e00ff */
[----:B------:R1:W2:Y:S03]  /*11090*/  SYNCS.PHASECHK.TRANS64.TRYWAIT P3, [R16+URZ+0x30000], R169 ;  /* 0x030000a9100075a7 */ /* 0x0002a6000806017f */
[----:B--2---:R-:W-:Y:S05]  /*110a0*/  @!P3 NANOSLEEP.SYNCS 0x989680 ;  /* 0x009896800000b95d */ /* 0x004fea0003900000 */
[----:B------:R-:W2:Y:S02]  /*110b0*/  @!P3 SYNCS.PHASECHK.TRANS64 P3, [R16+URZ+0x30000], R169 ;  /* 0x030000a91000b5a7 */ /* 0x000ea4000806007f */
[----:B--2---:R-:W-:Y:S05]  /*110c0*/  @!P3 BRA `(.L_x_29) ;  /* 0xfffffffc00ecb947 */ /* 0x004fea000383ffff */
[----:B------:R-:W-:Y:S05]  /*110d0*/  BRA `(.L_x_28) ;  /* 0xffffff7800407947 */ /* 0x000fea000383ffff */
.L_x_37:
[----:B--2---:R-:W-:-:S04]  /*110e0*/  IMAD.U32 R13, RZ, RZ, UR4 ;  /* 0x00000004ff0d7e24 */ /* 0x004fc8000f8e00ff */
[----:B------:R2:W3:Y:S03]  /*110f0*/  SYNCS.PHASECHK.TRANS64.TRYWAIT P3, [R13+URZ+0x30000], R12 ;  /* 0x0300000c0d0075a7 */ /* 0x0004e6000806017f */
[----:B---3--:R-:W-:Y:S05]  /*11100*/  @!P3 NANOSLEEP.SYNCS 0x989680 ;  /* 0x009896800000b95d */ /* 0x008fea0003900000 */
[----:B------:R-:W3:Y:S02]  /*11110*/  @!P3 SYNCS.PHASECHK.TRANS64 P3, [R13+URZ+0x30000], R12 ;  /* 0x0300000c0d00b5a7 */ /* 0x000ee4000806007f */
[----:B---3--:R-:W-:Y:S05]  /*11120*/  @!P3 BRA `(.L_x_37) ;  /* 0xfffffffc00ecb947 */ /* 0x008fea000383ffff */
[----:B------:R-:W-:Y:S05]  /*11130*/  BRA `(.L_x_111) ;  /* 0xffffff7c00407947 */ /* 0x000fea000383ffff */
.L_x_41:
[----:B--2---:R-:W-:-:S04]  /*11140*/  MOV R10, UR4 ;  /* 0x00000004000a7c02 */ /* 0x004fc80008000f00 */
[----:B------:R2:W3:Y:S03]  /*11150*/  SYNCS.PHASECHK.TRANS64.TRYWAIT P3, [R10+URZ+0x30000], R11 ;  /* 0x0300000b0a0075a7 */ /* 0x0004e6000806017f */
[----:B---3--:R-:W-:Y:S05]  /*11160*/  @!P3 NANOSLEEP.SYNCS 0x989680 ;  /* 0x009896800000b95d */ /* 0x008fea0003900000 */
[----:B------:R-:W3:Y:S02]  /*11170*/  @!P3 SYNCS.PHASECHK.TRANS64 P3, [R10+URZ+0x30000], R11 ;  /* 0x0300000b0a00b5a7 */ /* 0x000ee4000806007f */
[----:B---3--:R-:W-:Y:S05]  /*11180*/  @!P3 BRA `(.L_x_41) ;  /* 0xfffffffc00ecb947 */ /* 0x008fea000383ffff */
[----:B------:R-:W-:Y:S05]  /*11190*/  BRA `(.L_x_40) ;  /* 0xffffffbc00387947 */ /* 0x000fea000383ffff */
.L_x_57:
[----:B-1----:R-:W-:-:S04]  /*111a0*/  IMAD.U32 R3, RZ, RZ, UR39 ;  /* 0x00000027ff037e24 */ /* 0x002fc8000f8e00ff */
[----:B------:R1:W2:Y:S03]  /*111b0*/  SYNCS.PHASECHK.TRANS64.TRYWAIT P0, [R3+URZ+0x8], R0 ;  /* 0x00000800030075a7 */ /* 0x0002a6000800017f */
[----:B--2---:R-:W-:Y:S05]  /*111c0*/  @!P0 NANOSLEEP.SYNCS 0x989680 ;  /* 0x009896800000895d */ /* 0x004fea0003900000 */
[----:B------:R-:W2:Y:S02]  /*111d0*/  @!P0 SYNCS.PHASECHK.TRANS64 P0, [R3+URZ+0x8], R0 ;  /* 0x00000800030085a7 */ /* 0x000ea4000800007f */
[----:B--2---:R-:W-:Y:S05]  /*111e0*/  @!P0 BRA `(.L_x_57) ;  /* 0xfffffffc00ec8947 */ /* 0x004fea000383ffff */
[----:B------:R-:W-:Y:S05]  /*111f0*/  BRA `(.L_x_112) ;  /* 0xffffffc8007c7947 */ /* 0x000fea000383ffff */
.L_x_76:
[----:B--2---:R2:W4:Y:S02]  /*11200*/  SYNCS.PHASECHK.TRANS64.TRYWAIT P0, [R4+URZ+0x30060], R3 ;  /* 0x03006003040075a7 */ /* 0x004524000800017f */
[----:B----4-:R-:W-:Y:S05]  /*11210*/  @!P0 NANOSLEEP.SYNCS 0x989680 ;  /* 0x009896800000895d */ /* 0x010fea0003900000 */
[----:B------:R-:W4:Y:S02]  /*11220*/  @!P0 SYNCS.PHASECHK.TRANS64 P0, [R4+URZ+0x30060], R3 ;  /* 0x03006003040085a7 */ /* 0x000f24000800007f */
[----:B----4-:R-:W-:Y:S05]  /*11230*/  @!P0 BRA `(.L_x_76) ;  /* 0xfffffffc00f08947 */ /* 0x010fea000383ffff */
[----:B------:R-:W-:Y:S05]  /*11240*/  BRA `(.L_x_113) ;  /* 0xffffffe800f47947 */ /* 0x000fea000383ffff */
.L_x_81:
[----:B-1----:R1:W2:Y:S02]  /*11250*/  SYNCS.PHASECHK.TRANS64.TRYWAIT P0, [R5+URZ+0x30028], R2 ;  /* 0x03002802050075a7 */ /* 0x0022a4000800017f */
[----:B--2---:R-:W-:Y:S05]  /*11260*/  @!P0 NANOSLEEP.SYNCS 0x989680 ;  /* 0x009896800000895d */ /* 0x004fea0003900000 */
[----:B------:R-:W2:Y:S02]  /*11270*/  @!P0 SYNCS.PHASECHK.TRANS64 P0, [R5+URZ+0x30028], R2 ;  /* 0x03002802050085a7 */ /* 0x000ea4000800007f */
[----:B--2---:R-:W-:Y:S05]  /*11280*/  @!P0 BRA `(.L_x_81) ;  /* 0xfffffffc00f08947 */ /* 0x004fea000383ffff */
[----:B------:R-:W-:Y:S05]  /*11290*/  BRA `(.L_x_114) ;  /* 0xffffffec008c7947 */ /* 0x000fea000383ffff */
.L_x_86:
[----:B-1----:R1:W2:Y:S02]  /*112a0*/  SYNCS.PHASECHK.TRANS64.TRYWAIT P0, [R5+URZ+0x30060], R6 ;  /* 0x03006006050075a7 */ /* 0x0022a4000800017f */
[----:B--2---:R-:W-:Y:S05]  /*112b0*/  @!P0 NANOSLEEP.SYNCS 0x989680 ;  /* 0x009896800000895d */ /* 0x004fea0003900000 */
[----:B------:R-:W2:Y:S02]  /*112c0*/  @!P0 SYNCS.PHASECHK.TRANS64 P0, [R5+URZ+0x30060], R6 ;  /* 0x03006006050085a7 */ /* 0x000ea4000800007f */
[----:B--2---:R-:W-:Y:S05]  /*112d0*/  @!P0 BRA `(.L_x_86) ;  /* 0xfffffffc00f08947 */ /* 0x004fea000383ffff */
[----:B------:R-:W-:Y:S05]  /*112e0*/  BRA `(.L_x_115) ;  /* 0xfffffff000247947 */ /* 0x000fea000383ffff */
.L_x_91:
[----:B-1----:R1:W2:Y:S02]  /*112f0*/  SYNCS.PHASECHK.TRANS64.TRYWAIT P0, [R4+URZ+0x30028], R7 ;  /* 0x03002807040075a7 */ /* 0x0022a4000800017f */
[----:B--2---:R-:W-:Y:S05]  /*11300*/  @!P0 NANOSLEEP.SYNCS 0x989680 ;  /* 0x009896800000895d */ /* 0x004fea0003900000 */
[----:B------:R-:W2:Y:S02]  /*11310*/  @!P0 SYNCS.PHASECHK.TRANS64 P0, [R4+URZ+0x30028], R7 ;  /* 0x03002807040085a7 */ /* 0x000ea4000800007f */
[----:B--2---:R-:W-:Y:S05]  /*11320*/  @!P0 BRA `(.L_x_91) ;  /* 0xfffffffc00f08947 */ /* 0x004fea000383ffff */
[----:B------:R-:W-:Y:S05]  /*11330*/  BRA `(.L_x_116) ;  /* 0xfffffff000c87947 */ /* 0x000fea000383ffff */
.L_x_97:
[----:B-1----:R1:W2:Y:S02]  /*11340*/  SYNCS.PHASECHK.TRANS64.TRYWAIT P4, [R6+URZ+0x30028], R5 ;  /* 0x03002805060075a7 */ /* 0x0022a4000808017f */
[----:B--2---:R-:W-:Y:S05]  /*11350*/  @!P4 NANOSLEEP.SYNCS 0x989680 ;  /* 0x009896800000c95d */ /* 0x004fea0003900000 */
[----:B------:R-:W2:Y:S02]  /*11360*/  @!P4 SYNCS.PHASECHK.TRANS64 P4, [R6+URZ+0x30028], R5 ;  /* 0x030028050600c5a7 */ /* 0x000ea4000808007f */
[----:B--2---:R-:W-:Y:S05]  /*11370*/  @!P4 BRA `(.L_x_97) ;  /* 0xfffffffc00f0c947 */ /* 0x004fea000383ffff */
[----:B------:R-:W-:Y:S05]  /*11380*/  BRA `(.L_x_117) ;  /* 0xfffffff400807947 */ /* 0x000fea000383ffff */
.L_x_102:
[----:B-1----:R1:W2:Y:S02]  /*11390*/  SYNCS.PHASECHK.TRANS64.TRYWAIT P4, [R6+URZ+0x30028], R7 ;  /* 0x03002807060075a7 */ /* 0x0022a4000808017f */
[----:B--2---:R-:W-:Y:S05]  /*113a0*/  @!P4 NANOSLEEP.SYNCS 0x989680 ;  /* 0x009896800000c95d */ /* 0x004fea0003900000 */
[----:B------:R-:W2:Y:S02]  /*113b0*/  @!P4 SYNCS.PHASECHK.TRANS64 P4, [R6+URZ+0x30028], R7 ;  /* 0x030028070600c5a7 */ /* 0x000ea4000808007f */
[----:B--2---:R-:W-:Y:S05]  /*113c0*/  @!P4 BRA `(.L_x_102) ;  /* 0xfffffffc00f0c947 */ /* 0x004fea000383ffff */
[----:B------:R-:W-:Y:S05]  /*113d0*/  BRA `(.L_x_118) ;  /* 0xfffffff800247947 */ /* 0x000fea000383ffff */
        .weak           $__internal_0_$__cuda_sm20_rcp_rn_f32_slowpath
        .type           $__internal_0_$__cuda_sm20_rcp_rn_f32_slowpath,@function
        .size           $__internal_0_$__cuda_sm20_rcp_rn_f32_slowpath,(.L_x_124 - $__internal_0_$__cuda_sm20_rcp_rn_f32_slowpath)
$__internal_0_$__cuda_sm20_rcp_rn_f32_slowpath:
[----:B------:R-:W-:Y:S01]  /*113e0*/  IMAD.SHL.U32 R0, R2, 0x2, RZ ;  /* 0x0000000202007824 */ /* 0x000fe200078e00ff */
[----:B------:R-:W-:Y:S04]  /*113f0*/  BSSY B2, `(.L_x_119) ;  /* 0x0000030000027945 */ /* 0x000fe80003800000 */
[----:B------:R-:W-:-:S04]  /*11400*/  SHF.R.U32.HI R11, RZ, 0x18, R0 ;  /* 0x00000018ff0b7819 */ /* 0x000fc80000011600 */
[----:B------:R-:W-:-:S13]  /*11410*/  ISETP.NE.U32.AND P0, PT, R11, RZ, PT ;  /* 0x000000ff0b00720c */ /* 0x000fda0003f05070 */
[----:B------:R-:W-:Y:S05]  /*11420*/  @P0 BRA `(.L_x_120) ;  /* 0x0000000000280947 */ /* 0x000fea0003800000 */
[----:B------:R-:W-:-:S04]  /*11430*/  SHF.L.U32 R0, R2, 0x1, RZ ;  /* 0x0000000102007819 */ /* 0x000fc800000006ff */
[----:B------:R-:W-:-:S13]  /*11440*/  ISETP.NE.AND P0, PT, R0, RZ, PT ;  /* 0x000000ff0000720c */ /* 0x000fda0003f05270 */
[----:B------:R-:W-:Y:S01]  /*11450*/  @P0 FFMA R9, R2, 1.84467440737095516160e+19, RZ ;  /* 0x5f80000002090823 */ /* 0x000fe200000000ff */
[----:B------:R-:W-:Y:S08]  /*11460*/  @!P0 MUFU.RCP R3, R2 ;  /* 0x0000000200038308 */ /* 0x000ff00000001000 */
[----:B------:R-:W1:Y:S02]  /*11470*/  @P0 MUFU.RCP R0, R9 ;  /* 0x0000000900000308 */ /* 0x000e640000001000 */
[----:B-1----:R-:W-:-:S04]  /*11480*/  @P0 FFMA R10, R9, R0, -1 ;  /* 0xbf800000090a0423 */ /* 0x002fc80000000000 */
[----:B------:R-:W-:-:S04]  /*11490*/  @P0 FADD.FTZ R11, -R10, -RZ ;  /* 0x800000ff0a0b0221 */ /* 0x000fc80000010100 */
[----:B------:R-:W-:-:S04]  /*114a0*/  @P0 FFMA R0, R0, R11, R0 ;  /* 0x0000000b00000223 */ /* 0x000fc80000000000 */
[----:B------:R-:W-:Y:S01]  /*114b0*/  @P0 FFMA R3, R0, 1.84467440737095516160e+19, RZ ;  /* 0x5f80000000030823 */ /* 0x000fe200000000ff */
[----:B------:R-:W-:Y:S06]  /*114c0*/  BRA `(.L_x_121) ;  /* 0x0000000000887947 */ /* 0x000fec0003800000 */
.L_x_120:
[----:B------:R-:W-:-:S05]  /*114d0*/  VIADD R17, R11, 0xffffff03 ;  /* 0xffffff030b117836 */ /* 0x000fca0000000000 */
[----:B------:R-:W-:-:S13]  /*114e0*/  ISETP.GT.U32.AND P0, PT, R17, 0x1, PT ;  /* 0x000000011100780c */ /* 0x000fda0003f04070 */
[----:B------:R-:W-:Y:S05]  /*114f0*/  @P0 BRA `(.L_x_122) ;  /* 0x0000000000780947 */ /* 0x000fea0003800000 */
[----:B------:R-:W-:Y:S01]  /*11500*/  LOP3.LUT R0, R2, 0x7fffff, RZ, 0xc0, !PT ;  /* 0x007fffff02007812 */ /* 0x000fe200078ec0ff */
[----:B------:R-:W-:-:S03]  /*11510*/  IMAD.MOV.U32 R16, RZ, RZ, 0x3 ;  /* 0x00000003ff107424 */ /* 0x000fc600078e00ff */
[----:B------:R-:W-:Y:S02]  /*11520*/  LOP3.LUT R0, R0, 0x3f800000, RZ, 0xfc, !PT ;  /* 0x3f80000000007812 */ /* 0x000fe400078efcff */
[----:B------:R-:W-:Y:S02]  /*11530*/  SHF.L.U32 R16, R16, R17, RZ ;  /* 0x0000001110107219 */ /* 0x000fe400000006ff */
[----:B------:R-:W1:Y:S02]  /*11540*/  MUFU.RCP R3, R0 ;  /* 0x0000000000037308 */ /* 0x000e640000001000 */
[----:B-1----:R-:W-:-:S04]  /*11550*/  FFMA R9, R0, R3, -1 ;  /* 0xbf80000000097423 */ /* 0x002fc80000000003 */
[----:B------:R-:W-:-:S04]  /*11560*/  FADD.FTZ R10, -R9, -RZ ;  /* 0x800000ff090a7221 */ /* 0x000fc80000010100 */
[CCC-:B------:R-:W-:Y:S01]  /*11570*/  FFMA.RM R9, R3.reuse, R10.reuse, R3.reuse ;  /* 0x0000000a03097223 */ /* 0x1c0fe20000004003 */
[----:B------:R-:W-:-:S04]  /*11580*/  FFMA.RP R10, R3, R10, R3 ;  /* 0x0000000a030a7223 */ /* 0x000fc80000008003 */
[C---:B------:R-:W-:Y:S02]  /*11590*/  LOP3.LUT R3, R9.reuse, 0x7fffff, RZ, 0xc0, !PT ;  /* 0x007fffff09037812 */ /* 0x040fe400078ec0ff */
[----:B------:R-:W-:Y:S02]  /*115a0*/  FSETP.NEU.FTZ.AND P0, PT, R9, R10, PT ;  /* 0x0000000a0900720b */ /* 0x000fe40003f1d000 */
[----:B------:R-:W-:Y:S02]  /*115b0*/  LOP3.LUT R3, R3, 0x800000, RZ, 0xfc, !PT ;  /* 0x0080000003037812 */ /* 0x000fe400078efcff */
[----:B------:R-:W-:Y:S02]  /*115c0*/  SEL R9, RZ, 0xffffffff, !P0 ;  /* 0xffffffffff097807 */ /* 0x000fe40004000000 */
[----:B------:R-:W-:Y:S02]  /*115d0*/  LOP3.LUT R16, R16, R3, RZ, 0xc0, !PT ;  /* 0x0000000310107212 */ /* 0x000fe400078ec0ff */
[----:B------:R-:W-:-:S02]  /*115e0*/  IADD3 R0, -R9, RZ, RZ ;  /* 0x000000ff09007210 */ /* 0x000fc40007ffe1ff */
[-C--:B------:R-:W-:Y:S02]  /*115f0*/  SHF.R.U32.HI R16, RZ, R17.reuse, R16 ;  /* 0x00000011ff107219 */ /* 0x080fe40000011610 */
[----:B------:R-:W-:Y:S02]  /*11600*/  LOP3.LUT P1, RZ, R0, R17, R3, 0xf8, !PT ;  /* 0x0000001100ff7212 */ /* 0x000fe4000782f803 */
[C---:B------:R-:W-:Y:S02]  /*11610*/  LOP3.LUT P0, RZ, R16.reuse, 0x1, RZ, 0xc0, !PT ;  /* 0x0000000110ff7812 */ /* 0x040fe4000780c0ff */
[----:B------:R-:W-:-:S04]  /*11620*/  LOP3.LUT P2, RZ, R16, 0x2, RZ, 0xc0, !PT ;  /* 0x0000000210ff7812 */ /* 0x000fc8000784c0ff */
[----:B------:R-:W-:Y:S02]  /*11630*/  PLOP3.LUT P0, PT, P0, P1, P2, 0xe0, 0x0 ;  /* 0x000000000000781c */ /* 0x000fe40000703c20 */
[----:B------:R-:W-:Y:S02]  /*11640*/  LOP3.LUT P1, RZ, R2, 0x7fffff, RZ, 0xc0, !PT ;  /* 0x007fffff02ff7812 */ /* 0x000fe4000782c0ff */
[----:B------:R-:W-:-:S05]  /*11650*/  SEL R0, RZ, 0x1, !P0 ;  /* 0x00000001ff007807 */ /* 0x000fca0004000000 */
[----:B------:R-:W-:-:S05]  /*11660*/  IMAD.MOV R0, RZ, RZ, -R0 ;  /* 0x000000ffff007224 */ /* 0x000fca00078e0a00 */
[----:B------:R-:W-:Y:S01]  /*11670*/  ISETP.GE.AND P0, PT, R0, RZ, PT ;  /* 0x000000ff0000720c */ /* 0x000fe20003f06270 */
[----:B------:R-:W-:-:S05]  /*11680*/  VIADD R0, R11, 0xffffff04 ;  /* 0xffffff040b007836 */ /* 0x000fca0000000000 */
[----:B------:R-:W-:-:S07]  /*11690*/  SHF.R.U32.HI R3, RZ, R0, R3 ;  /* 0x00000000ff037219 */ /* 0x000fce0000011603 */
[----:B------:R-:W-:-:S05]  /*116a0*/  @!P0 IADD3 R3, R3, 0x1, RZ ;  /* 0x0000000103038810 */ /* 0x000fca0007ffe0ff */
[----:B------:R-:W-:-:S05]  /*116b0*/  @!P1 IMAD.SHL.U32 R3, R3, 0x2, RZ ;  /* 0x0000000203039824 */ /* 0x000fca00078e00ff */
[----:B------:R-:W-:Y:S01]  /*116c0*/  LOP3.LUT R3, R3, 0x80000000, R2, 0xf8, !PT ;  /* 0x8000000003037812 */ /* 0x000fe200078ef802 */
[----:B------:R-:W-:Y:S06]  /*116d0*/  BRA `(.L_x_121) ;  /* 0x0000000000047947 */ /* 0x000fec0003800000 */
.L_x_122:
[----:B------:R1:W2:Y:S02]  /*116e0*/  MUFU.RCP R3, R2 ;  /* 0x0000000200037308 */ /* 0x0002a40000001000 */
.L_x_121:
[----:B------:R-:W-:Y:S05]  /*116f0*/  BSYNC B2 ;  /* 0x0000000000027941 */ /* 0x000fea0003800000 */
.L_x_119:
[----:B--2---:R-:W-:Y:S01]  /*11700*/  IMAD.MOV.U32 R0, RZ, RZ, R3 ;  /* 0x000000ffff007224 */ /* 0x004fe200078e0003 */
[----:B-1----:R-:W-:Y:S01]  /*11710*/  MOV R2, R13 ;  /* 0x0000000d00027202 */ /* 0x002fe20000000f00 */
[----:B------:R-:W-:-:S04]  /*11720*/  IMAD.MOV.U32 R3, RZ, RZ, 0x0 ;  /* 0x00000000ff037424 */ /* 0x000fc800078e00ff */
[----:B------:R-:W-:Y:S05]  /*11730*/  RET.REL.NODEC R2 `(_ZN7cutlass13device_kernelINS_4fmha6kernel28FmhaKernelTmaWarpSpecializedINS1_10collective30FmhaMainloopTmaWarpSpecializedINS_12float_e4m3_tEffN4cute5tupleIJNS7_1CILi128EEESA_NS9_ILi256EEEEEENS8_IJiNS9_ILi1EEENS8_IJiiEEEEEESF_NS8_IJSD_iSE_EEENS4_14ResidualFusionEJEEENS4_15FmhaFwdEpilogueIS6_fNS8_IJNS9_ILi64EEESB_SA_EEEEENS2_23IndividualTileSchedulerEJEEEEEvNT_6ParamsE) ;  /* 0xfffffee802307950 */ /* 0x000fea0003c3ffff */
.L_x_123:
[----:B------:R-:W-:-:S00]  /*11740*/  BRA `(.L_x_123) ;  /* 0xfffffffc00fc7947 */ /* 0x000fc0000383ffff */
[----:B------:R-:W-:-:S00]  /*11750*/  NOP ;  /* 0x0000000000007918 */ /* 0x000fc00000000000 */
        /* <DEDUP_REMOVED lines=10> */
.L_x_124:


//--------------------- .nv.global.init           --------------------------
	.section	.nv.global.init,"aw",@progbits
.nv.global.init:
	.type		$str$24,@object
	.size		$str$24,($str$25 - $str$24)
$str$24:
        /*0000*/ 	.byte	0x28, 0x61, 0x64, 0x64, 0x72, 0x65, 0x73, 0x73, 0x20, 0x26, 0x20, 0x6d, 0x61, 0x73, 0x6b, 0x29
        /*0010*/ 	.byte	0x20, 0x3d, 0x3d, 0x20, 0x30, 0x00
	.type		$str$25,@object
	.size		$str$25,(__unnamed_1 - $str$25)
$str$25:
        /*0016*/ 	.byte	0x2f, 0x74, 0x6d, 0x70, 0x2f, 0x63, 0x75, 0x74, 0x6c, 0x61, 0x73, 0x73, 0x5f, 0x73, 0x77, 0x65
        /*0026*/ 	.byte	0x65, 0x70, 0x5f, 0x73, 0x72, 0x63, 0x2f, 0x69, 0x6e, 0x63, 0x6c, 0x75, 0x64, 0x65, 0x2f, 0x63
        /*0036*/ 	.byte	0x75, 0x74, 0x65, 0x2f, 0x70, 0x6f, 0x69, 0x6e, 0x74, 0x65, 0x72, 0x5f, 0x66, 0x6c, 0x61, 0x67
        /*0046*/ 	.byte	0x67, 0x65, 0x64, 0x2e, 0x68, 0x70, 0x70, 0x00
	.type		__unnamed_1,@object
	.size		__unnamed_1,(__unnamed_2 - __unnamed_1)
__unnamed_1:
        /*004e*/ 	.byte	0x61, 0x75, 0x74, 0x6f, 0x20, 0x63, 0x75, 0x74, 0x65, 0x3a, 0x3a, 0x61, 0x73, 0x5f, 0x70, 0x6f
        /* <DEDUP_REMOVED lines=27> */
        /*020e*/ 	.byte	0x43, 0x3c, 0x34, 0x30, 0x39, 0x36, 0x3e, 0x3e, 0x3e, 0x3e, 0x3e, 0x5d, 0x00
	.type		__unnamed_2,@object
	.size		__unnamed_2,(.L_1 - __unnamed_2)
__unnamed_2:
        /* <DEDUP_REMOVED lines=29> */
.L_1:


//--------------------- .nv.shared._ZN7cutlass13device_kernelINS_4fmha6kernel28FmhaKernelTmaWarpSpecializedINS1_10collective30FmhaMainloopTmaWarpSpecializedINS_12float_e4m3_tEffN4cute5tupleIJNS7_1CILi128EEESA_NS9_ILi256EEEEEENS8_IJiNS9_ILi1EEENS8_IJiiEEEEEESF_NS8_IJSD_iSE_EEENS4_14ResidualFusionEJEEENS4_15FmhaFwdEpilogueIS6_fNS8_IJNS9_ILi64EEESB_SA_EEEEENS2_23IndividualTileSchedulerEJEEEEEvNT_6ParamsE --------------------------
	.section	.nv.shared._ZN7cutlass13device_kernelINS_4fmha6kernel28FmhaKernelTmaWarpSpecializedINS1_10collective30FmhaMainloopTmaWarpSpecializedINS_12float_e4m3_tEffN4cute5tupleIJNS7_1CILi128EEESA_NS9_ILi256EEEEEENS8_IJiNS9_ILi1EEENS8_IJiiEEEEEESF_NS8_IJSD_iSE_EEENS4_14ResidualFusionEJEEENS4_15FmhaFwdEpilogueIS6_fNS8_IJNS9_ILi64EEESB_SA_EEEEENS2_23IndividualTileSchedulerEJEEEEEvNT_6ParamsE,"aw",@nobits
	.sectionflags	@""
	.align	16
	.zero		1024


//--------------------- .nv.shared.reserved.0     --------------------------
	.section	.nv.shared.reserved.0,"aw",@nobits
	.weak		__nv_reservedSMEM_offset_0_alias
	.size		__nv_reservedSMEM_offset_0_alias, 0, 0
	.other		__nv_reservedSMEM_offset_0_alias,@"STO_CUDA_RESERVED_SHARED STV_DEFAULT"
__nv_reservedSMEM_offset_0_alias:
	.zero		0


//--------------------- .nv.global                --------------------------
	.section	.nv.global,"aw",@nobits
.nv.global:
	.type		_ZN39_INTERNAL_54e0318e_4_k_cu_38d06156_34954cute1_E,@object
	.size		_ZN39_INTERNAL_54e0318e_4_k_cu_38d06156_34954cute1_E,(_ZN39_INTERNAL_54e0318e_4_k_cu_38d06156_34954cuda3std3__45__cpo6cbeginE - _ZN39_INTERNAL_54e0318e_4_k_cu_38d06156_34954cute1_E)
_ZN39_INTERNAL_54e0318e_4_k_cu_38d06156_34954cute1_E:
	.zero		1
	.type		_ZN39_INTERNAL_54e0318e_4_k_cu_38d06156_34954cuda3std3__45__cpo6cbeginE,@object
	.size		_ZN39_INTERNAL_54e0318e_4_k_cu_38d06156_34954cuda3std3__45__cpo6cbeginE,(_ZN39_INTERNAL_54e0318e_4_k_cu_38d06156_34954cuda3std3__48in_placeE - _ZN39_INTERNAL_54e0318e_4_k_cu_38d06156_34954cuda3std3__45__cpo6cbeginE)
_ZN39_INTERNAL_54e0318e_4_k_cu_38d06156_34954cuda3std3__45__cpo6cbeginE:
	.zero		1
	.type		_ZN39_INTERNAL_54e0318e_4_k_cu_38d06156_34954cuda3std3__48in_placeE,@object
	.size		_ZN39_INTERNAL_54e0318e_4_k_cu_38d06156_34954cuda3std3__48in_placeE,(_ZN39_INTERNAL_54e0318e_4_k_cu_38d06156_34954cuda3std6ranges3__45__cpo9iter_moveE - _ZN39_INTERNAL_54e0318e_4_k_cu_38d06156_34954cuda3std3__48in_placeE)
_ZN39_INTERNAL_54e0318e_4_k_cu_38d06156_34954cuda3std3__48in_placeE:
	.zero		1
	.type		_ZN39_INTERNAL_54e0318e_4_k_cu_38d06156_34954cuda3std6ranges3__45__cpo9iter_moveE,@object
	.size		_ZN39_INTERNAL_54e0318e_4_k_cu_38d06156_34954cuda3std6ranges3__45__cpo9iter_moveE,(_ZN39_INTERNAL_54e0318e_4_k_cu_38d06156_34954cuda3std3__45__cpo5beginE - _ZN39_INTERNAL_54e0318e_4_k_cu_38d06156_34954cuda3std6ranges3__45__cpo9iter_moveE)
_ZN39_INTERNAL_54e0318e_4_k_cu_38d06156_34954cuda3std6ranges3__45__cpo9iter_moveE:
	.zero		1
	.type		_ZN39_INTERNAL_54e0318e_4_k_cu_38d06156_34954cuda3std3__45__cpo5beginE,@object
	.size		_ZN39_INTERNAL_54e0318e_4_k_cu_38d06156_34954cuda3std3__45__cpo5beginE,(_ZN39_INTERNAL_54e0318e_4_k_cu_38d06156_34954cuda3std3__441_GLOBAL__N__54e0318e_4_k_cu_38d06156_34956ignoreE - _ZN39_INTERNAL_54e0318e_4_k_cu_38d06156_34954cuda3std3__45__cpo5beginE)
_ZN39_INTERNAL_54e0318e_4_k_cu_38d06156_34954cuda3std3__45__cpo5beginE:
	.zero		1
	.type		_ZN39_INTERNAL_54e0318e_4_k_cu_38d06156_34954cuda3std3__441_GLOBAL__N__54e0318e_4_k_cu_38d06156_34956ignoreE,@object
	.size		_ZN39_INTERNAL_54e0318e_4_k_cu_38d06156_34954cuda3std3__441_GLOBAL__N__54e0318e_4_k_cu_38d06156_34956ignoreE,(_ZN39_INTERNAL_54e0318e_4_k_cu_38d06156_34954cute7productE - _ZN39_INTERNAL_54e0318e_4_k_cu_38d06156_34954cuda3std3__441_GLOBAL__N__54e0318e_4_k_cu_38d06156_34956ignoreE)
_ZN39_INTERNAL_54e0318e_4_k_cu_38d06156_34954cuda3std3__441_GLOBAL__N__54e0318e_4_k_cu_38d06156_34956ignoreE:
	.zero		1
	.type		_ZN39_INTERNAL_54e0318e_4_k_cu_38d06156_34954cute7productE,@object
	.size		_ZN39_INTERNAL_54e0318e_4_k_cu_38d06156_34954cute7productE,(_ZN39_INTERNAL_54e0318e_4_k_cu_38d06156_34954cuda3std3__45__cpo3endE - _ZN39_INTERNAL_54e0318e_4_k_cu_38d06156_34954cute7productE)
_ZN39_INTERNAL_54e0318e_4_k_cu_38d06156_34954cute7productE:
	.zero		1
	.type		_ZN39_INTERNAL_54e0318e_4_k_cu_38d06156_34954cuda3std3__45__cpo3endE,@object
	.size		_ZN39_INTERNAL_54e0318e_4_k_cu_38d06156_34954cuda3std3__45__cpo3endE,(_ZN39_INTERNAL_54e0318e_4_k_cu_38d06156_34954cuda3std3__419piecewise_constructE - _ZN39_INTERNAL_54e0318e_4_k_cu_38d06156_34954cuda3std3__45__cpo3endE)
_ZN39_INTERNAL_54e0318e_4_k_cu_38d06156_34954cuda3std3__45__cpo3endE:
	.zero		1
	.type		_ZN39_INTERNAL_54e0318e_4_k_cu_38d06156_34954cuda3std3__419piecewise_constructE,@object
	.size		_ZN39_INTERNAL_54e0318e_4_k_cu_38d06156_34954cuda3std3__419piecewise_constructE,(_ZN39_INTERNAL_54e0318e_4_k_cu_38d06156_34954cuda3std3__45__cpo4cendE - _ZN39_INTERNAL_54e0318e_4_k_cu_38d06156_34954cuda3std3__419piecewise_constructE)
_ZN39_INTERNAL_54e0318e_4_k_cu_38d06156_34954cuda3std3__419piecewise_constructE:
	.zero		1
	.type		_ZN39_INTERNAL_54e0318e_4_k_cu_38d06156_34954cuda3std3__45__cpo4cendE,@object
	.size		_ZN39_INTERNAL_54e0318e_4_k_cu_38d06156_34954cuda3std3__45__cpo4cendE,(_ZN39_INTERNAL_54e0318e_4_k_cu_38d06156_34954cuda3std6ranges3__45__cpo4swapE - _ZN39_INTERNAL_54e0318e_4_k_cu_38d06156_34954cuda3std3__45__cpo4cendE)
_ZN39_INTERNAL_54e0318e_4_k_cu_38d06156_34954cuda3std3__45__cpo4cendE:
	.zero		1
	.type		_ZN39_INTERNAL_54e0318e_4_k_cu_38d06156_34954cuda3std6ranges3__45__cpo4swapE,@object
	.size		_ZN39_INTERNAL_54e0318e_4_k_cu_38d06156_34954cuda3std6ranges3__45__cpo4swapE,(.L_9 - _ZN39_INTERNAL_54e0318e_4_k_cu_38d06156_34954cuda3std6ranges3__45__cpo4swapE)
_ZN39_INTERNAL_54e0318e_4_k_cu_38d06156_34954cuda3std6ranges3__45__cpo4swapE:
	.zero		1
.L_9:


//--------------------- .nv.constant0._ZN7cutlass13device_kernelINS_4fmha6kernel28FmhaKernelTmaWarpSpecializedINS1_10collective30FmhaMainloopTmaWarpSpecializedINS_12float_e4m3_tEffN4cute5tupleIJNS7_1CILi128EEESA_NS9_ILi256EEEEEENS8_IJiNS9_ILi1EEENS8_IJiiEEEEEESF_NS8_IJSD_iSE_EEENS4_14ResidualFusionEJEEENS4_15FmhaFwdEpilogueIS6_fNS8_IJNS9_ILi64EEESB_SA_EEEEENS2_23IndividualTileSchedulerEJEEEEEvNT_6ParamsE --------------------------
	.section	.nv.constant0._ZN7cutlass13device_kernelINS_4fmha6kernel28FmhaKernelTmaWarpSpecializedINS1_10collective30FmhaMainloopTmaWarpSpecializedINS_12float_e4m3_tEffN4cute5tupleIJNS7_1CILi128EEESA_NS9_ILi256EEEEEENS8_IJiNS9_ILi1EEENS8_IJiiEEEEEESF_NS8_IJSD_iSE_EEENS4_14ResidualFusionEJEEENS4_15FmhaFwdEpilogueIS6_fNS8_IJNS9_ILi64EEESB_SA_EEEEENS2_23IndividualTileSchedulerEJEEEEEvNT_6ParamsE,"a",@progbits
	.sectionflags	@""
	.align	4
.nv.constant0._ZN7cutlass13device_kernelINS_4fmha6kernel28FmhaKernelTmaWarpSpecializedINS1_10collective30FmhaMainloopTmaWarpSpecializedINS_12float_e4m3_tEffN4cute5tupleIJNS7_1CILi128EEESA_NS9_ILi256EEEEEENS8_IJiNS9_ILi1EEENS8_IJiiEEEEEESF_NS8_IJSD_iSE_EEENS4_14ResidualFusionEJEEENS4_15FmhaFwdEpilogueIS6_fNS8_IJNS9_ILi64EEESB_SA_EEEEENS2_23IndividualTileSchedulerEJEEEEEvNT_6ParamsE:
	.zero		2688


//--------------------- SYMBOLS --------------------------

	.type		.nv.reservedSmem.offset0,@object
	.size		.nv.reservedSmem.offset0,0x4
	.type		__assertfail,@function
